def matmul_kernel(
    a_ptr,
    b_ptr,
    c_ptr,
    M,
    N,
    K,
    stride_am,
    stride_ak,
    stride_bk,
    stride_bn,
    stride_cm,
    stride_cn,
    BLOCK_M: tl.constexpr,
    BLOCK_N: tl.constexpr,
    BLOCK_K: tl.constexpr,
    GROUP_M: tl.constexpr,
):
    pid = tl.program_id(axis=0)
    num_pid_m = tl.cdiv(M, BLOCK_M)
    num_pid_n = tl.cdiv(N, BLOCK_N)
    num_pid_in_group = GROUP_M * num_pid_n
    group_id = pid // num_pid_in_group
    first_pid_m = group_id * GROUP_M
    group_size_m = min(num_pid_m - first_pid_m, GROUP_M)
    pid_m = first_pid_m + ((pid % num_pid_in_group) % group_size_m)
    pid_n = (pid % num_pid_in_group) // group_size_m

    offs_am = (pid_m * BLOCK_M + tl.arange(0, BLOCK_M)) % M
    offs_bn = (pid_n * BLOCK_N + tl.arange(0, BLOCK_N)) % N
    offs_k = tl.arange(0, BLOCK_K)
    a_ptrs = a_ptr + offs_am[:, None] * stride_am + offs_k[None, :] * stride_ak
    b_ptrs = b_ptr + offs_k[:, None] * stride_bk + offs_bn[None, :] * stride_bn

    acc = tl.zeros((BLOCK_M, BLOCK_N), dtype=tl.float32)
    for kk in range(0, tl.cdiv(K, BLOCK_K)):
        a = tl.load(a_ptrs, mask=offs_k[None, :] < K - kk * BLOCK_K, other=0.0)
        b = tl.load(b_ptrs, mask=offs_k[:, None] < K - kk * BLOCK_K, other=0.0)
        acc = tl.dot(a, b, acc)
        a_ptrs += BLOCK_K * stride_ak
        b_ptrs += BLOCK_K * stride_bk

    c = acc.to(c_ptr.dtype.element_ty)
    offs_cm = pid_m * BLOCK_M + tl.arange(0, BLOCK_M)
    offs_cn = pid_n * BLOCK_N + tl.arange(0, BLOCK_N)
    c_ptrs = c_ptr + offs_cm[:, None] * stride_cm + offs_cn[None, :] * stride_cn
    mask = (offs_cm[:, None] < M) & (offs_cn[None, :] < N)
    tl.store(c_ptrs, c, mask=mask)

# config = {"BLOCK_K": 128, "BLOCK_M": 256, "BLOCK_N": 256, "GROUP_M": 8, "arch": "sm_100", "dtype": "fp8e4m3", "num_ctas": 1, "num_stages": 2, "num_warps": 4}
# arch = sm_100


// ===== COMPILED SASS (sm_100a) =====

	.target	sm_100a

	.elftype	@"ET_EXEC"


//--------------------- .note.nv.tkinfo           --------------------------
	.section	.note.nv.tkinfo,"",@"SHT_NOTE"
	.sectionflags	@"SHF_NOTE_NV_TKINFO"
	.tkinfo
        /*0018*/ 	.word	0x00000081
        /*0030*/ 	.string	""
        /*0030*/ 	.string	"ptxas-blackwell"
        /*0030*/ 	.string	"Cuda compilation tools, release 12.9, V12.9.86"
        /*0030*/ 	.string	"Build cuda_12.9.r12.9/compiler.36037853_0"
        /*0030*/ 	.string	"-v  -suppress-debug-info  -lineinfo  -arch sm_100a "



//--------------------- .note.nv.cuver            --------------------------
	.section	.note.nv.cuver,"",@"SHT_NOTE"
	.sectionflags	@"SHF_NOTE_NV_CUVER"
        /*0018*/ 	.short	0x0001
        /*001a*/ 	.short	0x0064
        /*001c*/ 	.short	0x0001
        /*001e*/ 	.short	0x0000
        /*0020*/ 	.short	0x0001
        /*0022*/ 	.short	0x0000


//--------------------- .nv.info                  --------------------------
	.section	.nv.info,"",@"SHT_CUDA_INFO"
	.align	4


	//----- nvinfo : EIATTR_REGCOUNT
	.align		4
        /*0000*/ 	.byte	0x04, 0x2f
        /*0002*/ 	.short	(.L_4 - .L_3)
	.align		4
.L_3:
        /*0004*/ 	.word	index@(matmul_kernel)
        /*0008*/ 	.word	0x00000060


	//----- nvinfo : EIATTR_FRAME_SIZE
	.align		4
.L_4:
        /*000c*/ 	.byte	0x04, 0x11
        /*000e*/ 	.short	(.L_6 - .L_5)
	.align		4
.L_5:
        /*0010*/ 	.word	index@($__internal_2_$__cuda_sm10x_tcgen05_guardrail_trap_unallocated_columns_being_dealloced)
        /*0014*/ 	.word	0x00001cd8


	//----- nvinfo : EIATTR_FRAME_SIZE
	.align		4
.L_6:
        /*0018*/ 	.byte	0x04, 0x11
        /*001a*/ 	.short	(.L_8 - .L_7)
	.align		4
.L_7:
        /*001c*/ 	.word	index@($__internal_1_$__cuda_sm10x_tcgen05_guardrail_trap_phase_invalid_during_alloc)
        /*0020*/ 	.word	0x00001cd8


	//----- nvinfo : EIATTR_FRAME_SIZE
	.align		4
.L_8:
        /*0024*/ 	.byte	0x04, 0x11
        /*0026*/ 	.short	(.L_10 - .L_9)
	.align		4
.L_9:
        /*0028*/ 	.word	index@($__internal_0_$__cuda_sm10x_tcgen05_guardrail_trap_col_being_dealloced_not_returned_by_alloc)
        /*002c*/ 	.word	0x00001cd8


	//----- nvinfo : EIATTR_FRAME_SIZE
	.align		4
.L_10:
        /*0030*/ 	.byte	0x04, 0x11
        /*0032*/ 	.short	(.L_12 - .L_11)
	.align		4
.L_11:
        /*0034*/ 	.word	index@(matmul_kernel)
        /*0038*/ 	.word	0x00001cd8


	//----- nvinfo : EIATTR_MIN_STACK_SIZE
	.align		4
.L_12:
        /*003c*/ 	.byte	0x04, 0x12
        /*003e*/ 	.short	(.L_14 - .L_13)
	.align		4
.L_13:
        /*0040*/ 	.word	index@(matmul_kernel)
        /*0044*/ 	.word	0x00001cd8
.L_14:


//--------------------- .nv.info.matmul_kernel    --------------------------
	.section	.nv.info.matmul_kernel,"",@"SHT_CUDA_INFO"
	.sectionflags	@""
	.align	4


	//----- nvinfo : EIATTR_CUDA_API_VERSION
	.align		4
        /*0000*/ 	.byte	0x04, 0x37
        /*0002*/ 	.short	(.L_16 - .L_15)
.L_15:
        /*0004*/ 	.word	0x00000081


	//----- nvinfo : EIATTR_KPARAM_INFO
	.align		4
.L_16:
        /*0008*/ 	.byte	0x04, 0x17
        /*000a*/ 	.short	(.L_18 - .L_17)
.L_17:
        /*000c*/ 	.word	0x00000000
        /*0010*/ 	.short	0x000d
        /*0012*/ 	.short	0x0048
        /*0014*/ 	.byte	0x00, 0xf4, 0x21, 0x00


	//----- nvinfo : EIATTR_KPARAM_INFO
	.align		4
.L_18:
        /*0018*/ 	.byte	0x04, 0x17
        /*001a*/ 	.short	(.L_20 - .L_19)
.L_19:
        /*001c*/ 	.word	0x00000000
        /*0020*/ 	.short	0x000c
        /*0022*/ 	.short	0x0040
        /*0024*/ 	.byte	0x00, 0xf4, 0x21, 0x00


	//----- nvinfo : EIATTR_KPARAM_INFO
	.align		4
.L_20:
        /*0028*/ 	.byte	0x04, 0x17
        /*002a*/ 	.short	(.L_22 - .L_21)
.L_21:
        /*002c*/ 	.word	0x00000000
        /*0030*/ 	.short	0x000b
        /*0032*/ 	.short	0x0038
        /*0034*/ 	.byte	0x00, 0xf0, 0x11, 0x00


	//----- nvinfo : EIATTR_KPARAM_INFO
	.align		4
.L_22:
        /*0038*/ 	.byte	0x04, 0x17
        /*003a*/ 	.short	(.L_24 - .L_23)
.L_23:
        /*003c*/ 	.word	0x00000000
        /*0040*/ 	.short	0x000a
        /*0042*/ 	.short	0x0034
        /*0044*/ 	.byte	0x00, 0xf0, 0x11, 0x00


	//----- nvinfo : EIATTR_KPARAM_INFO
	.align		4
.L_24:
        /*0048*/ 	.byte	0x04, 0x17
        /*004a*/ 	.short	(.L_26 - .L_25)
.L_25:
        /*004c*/ 	.word	0x00000000
        /*0050*/ 	.short	0x0009
        /*0052*/ 	.short	0x0030
        /*0054*/ 	.byte	0x00, 0xf0, 0x11, 0x00


	//----- nvinfo : EIATTR_KPARAM_INFO
	.align		4
.L_26:
        /*0058*/ 	.byte	0x04, 0x17
        /*005a*/ 	.short	(.L_28 - .L_27)
.L_27:
        /*005c*/ 	.word	0x00000000
        /*0060*/ 	.short	0x0008
        /*0062*/ 	.short	0x002c
        /*0064*/ 	.byte	0x00, 0xf0, 0x11, 0x00


	//----- nvinfo : EIATTR_KPARAM_INFO
	.align		4
.L_28:
        /*0068*/ 	.byte	0x04, 0x17
        /*006a*/ 	.short	(.L_30 - .L_29)
.L_29:
        /*006c*/ 	.word	0x00000000
        /*0070*/ 	.short	0x0007
        /*0072*/ 	.short	0x0028
        /*0074*/ 	.byte	0x00, 0xf0, 0x11, 0x00


	//----- nvinfo : EIATTR_KPARAM_INFO
	.align		4
.L_30:
        /*0078*/ 	.byte	0x04, 0x17
        /*007a*/ 	.short	(.L_32 - .L_31)
.L_31:
        /*007c*/ 	.word	0x00000000
        /*0080*/ 	.short	0x0006
        /*0082*/ 	.short	0x0024
        /*0084*/ 	.byte	0x00, 0xf0, 0x11, 0x00


	//----- nvinfo : EIATTR_KPARAM_INFO
	.align		4
.L_32:
        /*0088*/ 	.byte	0x04, 0x17
        /*008a*/ 	.short	(.L_34 - .L_33)
.L_33:
        /*008c*/ 	.word	0x00000000
        /*0090*/ 	.short	0x0005
        /*0092*/ 	.short	0x0020
        /*0094*/ 	.byte	0x00, 0xf0, 0x11, 0x00


	//----- nvinfo : EIATTR_KPARAM_INFO
	.align		4
.L_34:
        /*0098*/ 	.byte	0x04, 0x17
        /*009a*/ 	.short	(.L_36 - .L_35)
.L_35:
        /*009c*/ 	.word	0x00000000
        /*00a0*/ 	.short	0x0004
        /*00a2*/ 	.short	0x001c
        /*00a4*/ 	.byte	0x00, 0xf0, 0x11, 0x00


	//----- nvinfo : EIATTR_KPARAM_INFO
	.align		4
.L_36:
        /*00a8*/ 	.byte	0x04, 0x17
        /*00aa*/ 	.short	(.L_38 - .L_37)
.L_37:
        /*00ac*/ 	.word	0x00000000
        /*00b0*/ 	.short	0x0003
        /*00b2*/ 	.short	0x0018
        /*00b4*/ 	.byte	0x00, 0xf0, 0x11, 0x00


	//----- nvinfo : EIATTR_KPARAM_INFO
	.align		4
.L_38:
        /*00b8*/ 	.byte	0x04, 0x17
        /*00ba*/ 	.short	(.L_40 - .L_39)
.L_39:
        /*00bc*/ 	.word	0x00000000
        /*00c0*/ 	.short	0x0002
        /*00c2*/ 	.short	0x0010
        /*00c4*/ 	.byte	0x00, 0xf4, 0x21, 0x00


	//----- nvinfo : EIATTR_KPARAM_INFO
	.align		4
.L_40:
        /*00c8*/ 	.byte	0x04, 0x17
        /*00ca*/ 	.short	(.L_42 - .L_41)
.L_41:
        /*00cc*/ 	.word	0x00000000
        /*00d0*/ 	.short	0x0001
        /*00d2*/ 	.short	0x0008
        /*00d4*/ 	.byte	0x00, 0xf4, 0x21, 0x00


	//----- nvinfo : EIATTR_KPARAM_INFO
	.align		4
.L_42:
        /*00d8*/ 	.byte	0x04, 0x17
        /*00da*/ 	.short	(.L_44 - .L_43)
.L_43:
        /*00dc*/ 	.word	0x00000000
        /*00e0*/ 	.short	0x0000
        /*00e2*/ 	.short	0x0000
        /*00e4*/ 	.byte	0x00, 0xf4, 0x21, 0x00


	//----- nvinfo : EIATTR_AT_ENTRY_FRAGMENTS
	.align		4
.L_44:
        /*00e8*/ 	.byte	0x04, 0x4f
        /*00ea*/ 	.short	(.L_46 - .L_45)


	//   ....[0]....
.L_45:
        /*00ec*/ 	.word	0x00000004


	//----- nvinfo : EIATTR_RESERVED_SMEM_USED
	.align		4
.L_46:
        /*00f0*/ 	.byte	0x01, 0x41
	.zero		2


	//----- nvinfo : EIATTR_SPARSE_MMA_MASK
	.align		4
        /*00f4*/ 	.byte	0x03, 0x50
        /*00f6*/ 	.short	0x0000


	//----- nvinfo : EIATTR_TCGEN05_1CTA_USED
	.align		4
        /*00f8*/ 	.byte	0x01, 0x51
	.zero		2


	//----- nvinfo : EIATTR_MAXREG_COUNT
	.align		4
        /*00fc*/ 	.byte	0x03, 0x1b
        /*00fe*/ 	.short	0x00ff


	//----- nvinfo : EIATTR_NUM_BARRIERS
	.align		4
        /*0100*/ 	.byte	0x02, 0x4c
        /*0102*/ 	.byte	0x01
	.zero		1


	//----- nvinfo : EIATTR_ANNOTATIONS
	.align		4
        /*0104*/ 	.byte	0x04, 0x55
        /*0106*/ 	.short	(.L_48 - .L_47)


	//   ....[0]....
.L_47:
        /*0108*/ 	.word	0x00000001
        /*010c*/ 	.byte	0xc0, 0x09, 0x00, 0x00, 0x01, 0x00, 0x00, 0x00, 0x00, 0x0a, 0x00, 0x00, 0x01, 0x00, 0x00, 0x00
        /* <DEDUP_REMOVED lines=120> */
        /*089c*/ 	.byte	0x90, 0x46, 0x00, 0x00, 0x01, 0x00, 0x00, 0x00, 0xc0, 0x46, 0x00, 0x00


	//----- nvinfo : EIATTR_INT_WARP_WIDE_INSTR_OFFSETS
	.align		4
.L_48:
        /*08a8*/ 	.byte	0x04, 0x31
        /*08aa*/ 	.short	(.L_50 - .L_49)


	//   ....[0]....
.L_49:
        /*08ac*/ 	.word	0x00006850


	//   ....[1]....
        /*08b0*/ 	.word	0x00006860


	//   ....[2]....
        /*08b4*/ 	.word	0x00010f50


	//   ....[3]....
        /*08b8*/ 	.word	0x00060ee0


	//   ....[4]....
        /*08bc*/ 	.word	0x00060f30


	//----- nvinfo : EIATTR_COOP_GROUP_MASK_REGIDS
	.align		4
.L_50:
        /*08c0*/ 	.byte	0x04, 0x29
        /*08c2*/ 	.short	(.L_52 - .L_51)


	//   ....[0]....
.L_51:
        /*08c4*/ 	.word	0xffffffff


	//   ....[1]....
        /*08c8*/ 	.word	0xffffffff


	//   ....[2]....
        /*08cc*/ 	.word	0xffffffff


	//   ....[3]....
        /*08d0*/ 	.word	0xffffffff


	//----- nvinfo : EIATTR_COOP_GROUP_INSTR_OFFSETS
	.align		4
.L_52:
        /*08d4*/ 	.byte	0x04, 0x28
        /*08d6*/ 	.short	(.L_54 - .L_53)


	//   ....[0]....
.L_53:
        /*08d8*/ 	.word	0x00000070


	//   ....[1]....
        /*08dc*/ 	.word	0x00000330


	//   ....[2]....
        /*08e0*/ 	.word	0x00060d70


	//   ....[3]....
        /*08e4*/ 	.word	0x00060fe0


	//----- nvinfo : EIATTR_VRC_CTA_INIT_COUNT
	.align		4
.L_54:
        /*08e8*/ 	.byte	0x02, 0x4a
        /*08ea*/ 	.byte	0x80
	.zero		1


	//----- nvinfo : EIATTR_MBARRIER_INSTR_OFFSETS
	.align		4
        /*08ec*/ 	.byte	0x04, 0x39
        /*08ee*/ 	.short	(.L_56 - .L_55)


	//   ....[0]....
.L_55:
        /*08f0*/ 	.word	0x00007eb0
        /*08f4*/ 	.word	0x000000ff
        /*08f8*/ 	.word	0x00000000
        /*08fc*/ 	.short	0x0100
        /*08fe*/ 	.byte	0x0b
	.zero		1


	//   ....[1]....
        /*0900*/ 	.word	0x00010f80
        /*0904*/ 	.word	0x000000ff
        /*0908*/ 	.word	0x00020008
        /*090c*/ 	.short	0x0100
        /*090e*/ 	.byte	0x09
	.zero		1


	//   ....[2]....
        /*0910*/ 	.word	0x00037630
        /*0914*/ 	.word	0x000000ff
        /*0918*/ 	.word	0x00000000
        /*091c*/ 	.short	0x010a
        /*091e*/ 	.byte	0x0b
	.zero		1


	//   ....[3]....
        /*0920*/ 	.word	0x00049fe0
        /*0924*/ 	.word	0x000000ff
        /*0928*/ 	.word	0x00000000
        /*092c*/ 	.short	0x010a
        /*092e*/ 	.byte	0x0b
	.zero		1


	//   ....[4]....
        /*0930*/ 	.word	0x0004a180
        /*0934*/ 	.word	0x000000ff
        /*0938*/ 	.word	0x00020000
        /*093c*/ 	.short	0x0108
        /*093e*/ 	.byte	0x09
	.zero		1


	//   ....[5]....
        /*0940*/ 	.word	0x0004a1c0
        /*0944*/ 	.word	0x000000ff
        /*0948*/ 	.word	0x00020008
        /*094c*/ 	.short	0x0108
        /*094e*/ 	.byte	0x09
	.zero		1


	//   ....[6]....
        /*0950*/ 	.word	0x00061000
        /*0954*/ 	.word	0x000000ff
        /*0958*/ 	.word	0x00000000
        /*095c*/ 	.short	0x010a
        /*095e*/ 	.byte	0x0b
	.zero		1


	//   ....[7]....
        /*0960*/ 	.word	0x00061030
        /*0964*/ 	.word	0x000000ff
        /*0968*/ 	.word	0x00000000
        /*096c*/ 	.short	0x010a
        /*096e*/ 	.byte	0x0b
	.zero		1


	//----- nvinfo : EIATTR_NUM_MBARRIERS
	.align		4
.L_56:
        /*0970*/ 	.byte	0x03, 0x38
        /*0972*/ 	.short	0x0002


	//----- nvinfo : EIATTR_EXIT_INSTR_OFFSETS
	.align		4
        /*0974*/ 	.byte	0x04, 0x1c
        /*0976*/ 	.short	(.L_58 - .L_57)


	//   ....[0]....
.L_57:
        /*0978*/ 	.word	0x00060ff0


	//----- nvinfo : EIATTR_REQNTID
	.align		4
.L_58:
        /*097c*/ 	.byte	0x04, 0x10
        /*097e*/ 	.short	(.L_60 - .L_59)
.L_59:
        /*0980*/ 	.word	0x00000080
        /*0984*/ 	.word	0x00000001
        /*0988*/ 	.word	0x00000001


	//----- nvinfo : EIATTR_CRS_STACK_SIZE
	.align		4
.L_60:
        /*098c*/ 	.byte	0x04, 0x1e
        /*098e*/ 	.short	(.L_62 - .L_61)
.L_61:
        /*0990*/ 	.word	0x00000000


	//----- nvinfo : EIATTR_CBANK_PARAM_SIZE
	.align		4
.L_62:
        /*0994*/ 	.byte	0x03, 0x19
        /*0996*/ 	.short	0x0050


	//----- nvinfo : EIATTR_PARAM_CBANK
	.align		4
        /*0998*/ 	.byte	0x04, 0x0a
        /*099a*/ 	.short	(.L_64 - .L_63)
	.align		4
.L_63:
        /*099c*/ 	.word	index@(.nv.constant0.matmul_kernel)
        /*09a0*/ 	.short	0x0380
        /*09a2*/ 	.short	0x0050


	//----- nvinfo : EIATTR_SW_WAR
	.align		4
.L_64:
        /*09a4*/ 	.byte	0x04, 0x36
        /*09a6*/ 	.short	(.L_66 - .L_65)
.L_65:
        /*09a8*/ 	.word	0x00000008
.L_66:


//--------------------- .nv.compat                --------------------------
	.section	.nv.compat,"",@"SHT_CUDA_COMPAT_INFO"
	.align	4
        /*0000*/ 	.byte	0x02, 0x02, 0x02, 0x00, 0x02, 0x05, 0x05, 0x00, 0x02, 0x03, 0x00, 0x00, 0x02, 0x06, 0x01, 0x00


//--------------------- .nv.callgraph             --------------------------
	.section	.nv.callgraph,"",@"SHT_CUDA_CALLGRAPH"
	.align	4
	.sectionentsize	8
	.align		4
        /*0000*/ 	.word	0x00000000
	.align		4
        /*0004*/ 	.word	0xffffffff
	.align		4
        /*0008*/ 	.word	0x00000000
	.align		4
        /*000c*/ 	.word	0xfffffffe
	.align		4
        /*0010*/ 	.word	0x00000000
	.align		4
        /*0014*/ 	.word	0xfffffffd
	.align		4
        /*0018*/ 	.word	0x00000000
	.align		4
        /*001c*/ 	.word	0xfffffffc


//--------------------- .text.matmul_kernel       --------------------------
	.section	.text.matmul_kernel,"ax",@progbits
	.align	128
        .global         matmul_kernel
        .type           matmul_kernel,@function
        .size           matmul_kernel,(.L_x_20 - matmul_kernel)
        .other          matmul_kernel,@"STO_CUDA_ENTRY STV_DEFAULT"
matmul_kernel:
.text.matmul_kernel:
[----:B------:R-:W0:Y:S01]  /*0000*/  LDC R1, c[0x0][0x37c] ;  /* 0x0000df00ff017b82 */ /* 0x000e220000000800 */
[----:B------:R-:W1:Y:S01]  /*0010*/  S2R R44, SR_TID.X ;  /* 0x00000000002c7919 */ /* 0x000e620000002100 */
[----:B0-----:R-:W-:Y:S01]  /*0020*/  VIADD R1, R1, 0xffffe328 ;  /* 0xffffe32801017836 */ /* 0x001fe20000000000 */
[----:B-1----:R-:W-:-:S13]  /*0030*/  ISETP.GE.U32.AND P0, PT, R44, 0x20, PT ;  /* 0x000000202c00780c */ /* 0x002fda0003f06070 */
[----:B------:R-:W-:Y:S02]  /*0040*/  VOTEU.ANY UP0, P0 ;  /* 0x0000000000ff7886 */ /* 0x000fe40000000100 */
[----:B------:R-:W-:Y:S05]  /*0050*/  BRA.U UP0, `(.L_x_0) ;  /* 0x0000000100b87547 */ /* 0x000fea000b800000 */
[----:B------:R-:W0:Y:S01]  /*0060*/  S2UR UR6, SR_CgaCtaId ;  /* 0x00000000000679c3 */ /* 0x000e220000008800 */
[----:B------:R-:W-:Y:S01]  /*0070*/  NOP ;  /* 0x0000000000007918 */ /* 0x000fe20000000000 */
[----:B------:R-:W-:Y:S02]  /*0080*/  UMOV UR4, 0x40 ;  /* 0x0000004000047882 */ /* 0x000fe40000000000 */
[----:B0-----:R-:W-:-:S09]  /*0090*/  ULEA UR4, UR6, UR4, 0x18 ;  /* 0x0000000406047291 */ /* 0x001fd2000f8ec0ff */
[----:B------:R-:W0:Y:S01]  /*00a0*/  LDS.U8 R0, [UR4] ;  /* 0x00000004ff007984 */ /* 0x000e220008000000 */
[----:B------:R-:W-:Y:S02]  /*00b0*/  UMOV UR4, 0x400 ;  /* 0x0000040000047882 */ /* 0x000fe40000000000 */
[----:B------:R-:W-:Y:S01]  /*00c0*/  ULEA UR4, UR6, UR4, 0x18 ;  /* 0x0000000406047291 */ /* 0x000fe2000f8ec0ff */
[----:B0-----:R-:W-:-:S13]  /*00d0*/  ISETP.NE.AND P0, PT, R0, RZ, PT ;  /* 0x000000ff0000720c */ /* 0x001fda0003f05270 */
[----:B------:R-:W-:Y:S05]  /*00e0*/  @P0 BRA `(.L_x_1) ;  /* 0x00000000007c0947 */ /* 0x000fea0003800000 */
[----:B------:R-:W-:-:S13]  /*00f0*/  ELECT P0, URZ, PT ;  /* 0x0000000000ff782f */ /* 0x000fda0003800000 */
[----:B------:R-:W-:Y:S05]  /*0100*/  @!P0 BRA `(.L_x_2) ;  /* 0x0000000000848947 */ /* 0x000fea0003800000 */
[----:B------:R-:W-:Y:S01]  /*0110*/  UMOV UR5, 0x10 ;  /* 0x0000001000057882 */ /* 0x000fe20000000000 */
[----:B------:R-:W-:Y:S02]  /*0120*/  IMAD.MOV.U32 R4, RZ, RZ, 0x1 ;  /* 0x00000001ff047424 */ /* 0x000fe400078e00ff */
[----:B------:R-:W-:Y:S02]  /*0130*/  IMAD.MOV.U32 R5, RZ, RZ, 0xffff ;  /* 0x0000ffffff057424 */ /* 0x000fe400078e00ff */
[----:B------:R-:W-:Y:S04]  /*0140*/  DEPBAR.LE SB0, 0x36 ;  /* 0x00008d800000791a */ /* 0x000fe80000000000 */
[----:B------:R-:W0:Y:S02]  /*0150*/  UTCATOMSWS.FIND_AND_SET.ALIGN UP1, UR5, UR5 ;  /* 0x00000005000575e3 */ /* 0x000e240008020800 */
[----:B0-----:R-:W-:-:S04]  /*0160*/  PLOP3.LUT P0, PT, PT, PT, UP1, 0x80, 0x8 ;  /* 0x000000000008781c */ /* 0x001fc80003f0f018 */
[----:B------:R-:W-:-:S04]  /*0170*/  SEL R0, RZ, 0xffffffff, !P0 ;  /* 0xffffffffff007807 */ /* 0x000fc80004000000 */
[----:B------:R-:W-:Y:S01]  /*0180*/  ISETP.NE.AND P0, PT, R0, RZ, PT ;  /* 0x000000ff0000720c */ /* 0x000fe20003f05270 */
[----:B------:R-:W-:-:S12]  /*0190*/  IMAD.U32 R0, RZ, RZ, UR5 ;  /* 0x00000005ff007e24 */ /* 0x000fd8000f8e00ff */
[----:B------:R-:W-:Y:S05]  /*01a0*/  @P0 BRA `(.L_x_3) ;  /* 0x0000000000240947 */ /* 0x000fea0003800000 */
.L_x_4:
[----:B------:R-:W-:Y:S05]  /*01b0*/  NANOSLEEP 0x64 ;  /* 0x000000640000795d */ /* 0x000fea0003800000 */
[----:B------:R-:W-:-:S05]  /*01c0*/  UMOV UR5, 0x10 ;  /* 0x0000001000057882 */ /* 0x000fca0000000000 */
[----:B------:R-:W-:Y:S04]  /*01d0*/  DEPBAR.LE SB0, 0x36 ;  /* 0x00008d800000791a */ /* 0x000fe80000000000 */
[----:B------:R-:W0:Y:S02]  /*01e0*/  UTCATOMSWS.FIND_AND_SET.ALIGN UP1, UR5, UR5 ;  /* 0x00000005000575e3 */ /* 0x000e240008020800 */
[----:B0-----:R-:W-:-:S04]  /*01f0*/  PLOP3.LUT P0, PT, PT, PT, UP1, 0x80, 0x8 ;  /* 0x000000000008781c */ /* 0x001fc80003f0f018 */
[----:B------:R-:W-:-:S04]  /*0200*/  SEL R0, RZ, 0xffffffff, !P0 ;  /* 0xffffffffff007807 */ /* 0x000fc80004000000 */
[----:B------:R-:W-:Y:S01]  /*0210*/  ISETP.NE.AND P0, PT, R0, RZ, PT ;  /* 0x000000ff0000720c */ /* 0x000fe20003f05270 */
[----:B------:R-:W-:-:S12]  /*0220*/  IMAD.U32 R0, RZ, RZ, UR5 ;  /* 0x00000005ff007e24 */ /* 0x000fd8000f8e00ff */
[----:B------:R-:W-:Y:S05]  /*0230*/  @!P0 BRA `(.L_x_4) ;  /* 0xfffffffc00dc8947 */ /* 0x000fea000383ffff */
.L_x_3:
[C---:B------:R-:W-:Y:S01]  /*0240*/  VIADD R3, R0.reuse, 0x10 ;  /* 0x0000001000037836 */ /* 0x040fe20000000000 */
[----:B------:R-:W-:Y:S01]  /*0250*/  UMOV UR5, 0x50 ;  /* 0x0000005000057882 */ /* 0x000fe20000000000 */
[----:B------:R-:W-:Y:S01]  /*0260*/  SHF.L.U32 R2, R5, R0, RZ ;  /* 0x0000000005027219 */ /* 0x000fe200000006ff */
[----:B------:R-:W-:Y:S01]  /*0270*/  ULEA UR5, UR6, UR5, 0x18 ;  /* 0x0000000506057291 */ /* 0x000fe2000f8ec0ff */
[----:B------:R-:W-:Y:S01]  /*0280*/  IMAD.SHL.U32 R0, R0, 0x20, RZ ;  /* 0x0000002000007824 */ /* 0x000fe200078e00ff */
[----:B------:R-:W-:-:S04]  /*0290*/  SHF.L.U32 R3, R4, R3, RZ ;  /* 0x0000000304037219 */ /* 0x000fc800000006ff */
[----:B------:R-:W-:-:S05]  /*02a0*/  LOP3.LUT R2, R3, R2, RZ, 0xfc, !PT ;  /* 0x0000000203027212 */ /* 0x000fca00078efcff */
[----:B------:R0:W-:Y:S04]  /*02b0*/  ATOMS.OR RZ, [UR5], R2 ;  /* 0x00000002ffff798c */ /* 0x0001e8000b000005 */
[----:B------:R0:W-:Y:S01]  /*02c0*/  STS [UR4], R0 ;  /* 0x00000000ff007988 */ /* 0x0001e20008000804 */
[----:B------:R-:W-:Y:S05]  /*02d0*/  BRA `(.L_x_2) ;  /* 0x0000000000107947 */ /* 0x000fea0003800000 */
.L_x_1:
[----:B------:R-:W-:Y:S01]  /*02e0*/  IMAD.MOV.U32 R0, RZ, RZ, -0x1 ;  /* 0xffffffffff007424 */ /* 0x000fe200078e00ff */
[----:B------:R-:W-:-:S04]  /*02f0*/  MOV R2, 0x320 ;  /* 0x0000032000027802 */ /* 0x000fc80000000f00 */
[----:B------:R0:W-:Y:S03]  /*0300*/  STS [UR4], R0 ;  /* 0x00000000ff007988 */ /* 0x0001e60008000804 */
[----:B0-----:R-:W-:Y:S05]  /*0310*/  CALL.REL.NOINC `($__internal_1_$__cuda_sm10x_tcgen05_guardrail_trap_phase_invalid_during_alloc) ;  /* 0x0000060c005c7944 */ /* 0x001fea0003c00000 */
.L_x_2:
[----:B------:R-:W-:Y:S05]  /*0320*/  WARPSYNC.ALL ;  /* 0x0000000000007948 */ /* 0x000fea0003800000 */
[----:B------:R-:W-:Y:S01]  /*0330*/  NOP ;  /* 0x0000000000007918 */ /* 0x000fe20000000000 */
.L_x_0:
[----:B------:R-:W1:Y:S01]  /*0340*/  LDC.64 R4, c[0x0][0x398] ;  /* 0x0000e600ff047b82 */ /* 0x000e620000000a00 */
[----:B------:R-:W2:Y:S01]  /*0350*/  S2R R7, SR_CTAID.X ;  /* 0x0000000000077919 */ /* 0x000ea20000002500 */
[----:B------:R-:W-:Y:S01]  /*0360*/  UMOV UR9, 0x400 ;  /* 0x0000040000097882 */ /* 0x000fe20000000000 */
[----:B------:R-:W-:Y:S01]  /*0370*/  LOP3.LUT R47, R44, 0x7f, RZ, 0xc0, !PT ;  /* 0x0000007f2c2f7812 */ /* 0x000fe200078ec0ff */
[----:B------:R-:W3:Y:S04]  /*0380*/  LDCU UR6, c[0x0][0x3a4] ;  /* 0x00007480ff0677ac */ /* 0x000ee80008000800 */
[----:B------:R-:W-:Y:S01]  /*0390*/  BAR.SYNC.DEFER_BLOCKING 0x0 ;  /* 0x0000000000007b1d */ /* 0x000fe20000010000 */
[----:B------:R-:W-:-:S07]  /*03a0*/  ISETP.NE.U32.AND P4, PT, R47, RZ, PT ;  /* 0x000000ff2f00720c */ /* 0x000fce0003f85070 */
[----:B------:R-:W4:Y:S01]  /*03b0*/  S2UR UR5, SR_CgaCtaId ;  /* 0x00000000000579c3 */ /* 0x000f220000008800 */
[----:B------:R-:W5:Y:S01]  /*03c0*/  LDCU.128 UR16, c[0x0][0x380] ;  /* 0x00007000ff1077ac */ /* 0x000f620008000c00 */
[----:B------:R-:W-:Y:S01]  /*03d0*/  UMOV UR7, 0x1 ;  /* 0x0000000100077882 */ /* 0x000fe20000000000 */
[----:B01----:R-:W-:-:S05]  /*03e0*/  VIADD R0, R5, 0xff ;  /* 0x000000ff05007836 */ /* 0x003fca0000000000 */
[----:B------:R-:W-:-:S04]  /*03f0*/  SHF.R.S32.HI R3, RZ, 0x1f, R0 ;  /* 0x0000001fff037819 */ /* 0x000fc80000011400 */
[----:B------:R-:W-:Y:S02]  /*0400*/  LEA.HI R3, R3, R0, RZ, 0x8 ;  /* 0x0000000003037211 */ /* 0x000fe400078f40ff */
[----:B--2---:R-:W-:Y:S01]  /*0410*/  IABS R10, R7 ;  /* 0x00000007000a7213 */ /* 0x004fe20000000000 */
[----:B----4-:R-:W-:Y:S01]  /*0420*/  ULEA UR9, UR5, UR9, 0x18 ;  /* 0x0000000905097291 */ /* 0x010fe2000f8ec0ff */
[----:B------:R-:W-:-:S03]  /*0430*/  SHF.R.S32.HI R3, RZ, 0x8, R3 ;  /* 0x00000008ff037819 */ /* 0x000fc60000011403 */
[----:B------:R-:W-:Y:S02]  /*0440*/  UIADD3 UR11, UPT, UPT, UR9, 0x20000, URZ ;  /* 0x00020000090b7890 */ /* 0x000fe4000fffe0ff */
[----:B------:R-:W-:-:S03]  /*0450*/  IMAD.SHL.U32 R6, R3, 0x8, RZ ;  /* 0x0000000803067824 */ /* 0x000fc600078e00ff */
[----:B------:R-:W0:Y:S02]  /*0460*/  LDS R14, [UR9] ;  /* 0x00000009ff0e7984 */ /* 0x000e240008000800 */
[-C--:B------:R-:W-:Y:S02]  /*0470*/  IABS R9, R6.reuse ;  /* 0x0000000600097213 */ /* 0x080fe40000000000 */
[----:B------:R-:W-:Y:S02]  /*0480*/  IABS R12, R6 ;  /* 0x00000006000c7213 */ /* 0x000fe40000000000 */
[----:B------:R-:W1:Y:S08]  /*0490*/  I2F.RP R0, R9 ;  /* 0x0000000900007306 */ /* 0x000e700000209400 */
[----:B-1----:R-:W1:Y:S02]  /*04a0*/  MUFU.RCP R0, R0 ;  /* 0x0000000000007308 */ /* 0x002e640000001000 */
[----:B-1----:R-:W-:-:S02]  /*04b0*/  VIADD R2, R0, 0xffffffe ;  /* 0x0ffffffe00027836 */ /* 0x002fc40000000000 */
[----:B------:R-:W-:Y:S01]  /*04c0*/  IMAD.MOV R0, RZ, RZ, -R12 ;  /* 0x000000ffff007224 */ /* 0x000fe200078e0a0c */
[----:B0-----:R-:W-:-:S03]  /*04d0*/  R2UR UR8, R14 ;  /* 0x000000000e0872ca */ /* 0x001fc600000e0000 */
[----:B------:R0:W1:Y:S02]  /*04e0*/  F2I.FTZ.U32.TRUNC.NTZ R3, R2 ;  /* 0x0000000200037305 */ /* 0x000064000021f000 */
[----:B0-----:R-:W-:Y:S02]  /*04f0*/  IMAD.MOV.U32 R2, RZ, RZ, RZ ;  /* 0x000000ffff027224 */ /* 0x001fe400078e00ff */
[----:B-1----:R-:W-:-:S04]  /*0500*/  IMAD.MOV R8, RZ, RZ, -R3 ;  /* 0x000000ffff087224 */ /* 0x002fc800078e0a03 */
[----:B------:R-:W-:Y:S02]  /*0510*/  IMAD R11, R8, R9, RZ ;  /* 0x00000009080b7224 */ /* 0x000fe400078e02ff */
[----:B------:R-:W-:Y:S02]  /*0520*/  IMAD.MOV.U32 R8, RZ, RZ, R10 ;  /* 0x000000ffff087224 */ /* 0x000fe400078e000a */
[----:B------:R-:W-:-:S06]  /*0530*/  IMAD.HI.U32 R3, R3, R11, R2 ;  /* 0x0000000b03037227 */ /* 0x000fcc00078e0002 */
[----:B------:R-:W-:-:S04]  /*0540*/  IMAD.HI.U32 R3, R3, R8, RZ ;  /* 0x0000000803037227 */ /* 0x000fc800078e00ff */
[----:B------:R-:W-:Y:S01]  /*0550*/  IMAD R0, R3, R0, R8 ;  /* 0x0000000003007224 */ /* 0x000fe200078e0208 */
[----:B------:R-:W-:Y:S04]  /*0560*/  BAR.SYNC.DEFER_BLOCKING 0x0 ;  /* 0x0000000000007b1d */ /* 0x000fe80000010000 */
[----:B------:R-:W-:-:S13]  /*0570*/  ISETP.GT.U32.AND P1, PT, R9, R0, PT ;  /* 0x000000000900720c */ /* 0x000fda0003f24070 */
[----:B------:R-:W-:Y:S02]  /*0580*/  @!P1 IMAD.IADD R0, R0, 0x1, -R9 ;  /* 0x0000000100009824 */ /* 0x000fe400078e0a09 */
[----:B------:R-:W-:Y:S01]  /*0590*/  @!P1 VIADD R3, R3, 0x1 ;  /* 0x0000000103039836 */ /* 0x000fe20000000000 */
[----:B------:R-:W-:Y:S02]  /*05a0*/  ISETP.NE.AND P1, PT, R6, RZ, PT ;  /* 0x000000ff0600720c */ /* 0x000fe40003f25270 */
[----:B------:R-:W-:Y:S02]  /*05b0*/  ISETP.GE.U32.AND P0, PT, R0, R9, PT ;  /* 0x000000090000720c */ /* 0x000fe40003f06070 */
[----:B------:R-:W-:Y:S02]  /*05c0*/  LOP3.LUT R0, R7, R6, RZ, 0x3c, !PT ;  /* 0x0000000607007212 */ /* 0x000fe400078e3cff */
[----:B------:R-:W-:Y:S02]  /*05d0*/  IABS R9, R5 ;  /* 0x0000000500097213 */ /* 0x000fe40000000000 */
[----:B------:R-:W-:Y:S01]  /*05e0*/  ISETP.GE.AND P2, PT, R0, RZ, PT ;  /* 0x000000ff0000720c */ /* 0x000fe20003f46270 */
[----:B------:R-:W-:-:S06]  /*05f0*/  VIADD R0, R4, 0xff ;  /* 0x000000ff04007836 */ /* 0x000fcc0000000000 */
[----:B------:R-:W-:-:S04]  /*0600*/  @P0 VIADD R3, R3, 0x1 ;  /* 0x0000000103030836 */ /* 0x000fc80000000000 */
[----:B------:R-:W-:Y:S01]  /*0610*/  IMAD.MOV.U32 R2, RZ, RZ, R3 ;  /* 0x000000ffff027224 */ /* 0x000fe200078e0003 */
[----:B------:R-:W-:-:S03]  /*0620*/  SHF.R.S32.HI R3, RZ, 0x1f, R0 ;  /* 0x0000001fff037819 */ /* 0x000fc60000011400 */
[----:B------:R-:W-:Y:S01]  /*0630*/  @!P2 IMAD.MOV R2, RZ, RZ, -R2 ;  /* 0x000000ffff02a224 */ /* 0x000fe200078e0a02 */
[----:B------:R-:W-:Y:S02]  /*0640*/  @!P1 LOP3.LUT R2, RZ, R6, RZ, 0x33, !PT ;  /* 0x00000006ff029212 */ /* 0x000fe400078e33ff */
[----:B------:R-:W-:-:S03]  /*0650*/  LEA.HI R3, R3, R0, RZ, 0x8 ;  /* 0x0000000003037211 */ /* 0x000fc600078f40ff */
[----:B------:R-:W-:Y:S02]  /*0660*/  IMAD.SHL.U32 R13, R2, 0x8, RZ ;  /* 0x00000008020d7824 */ /* 0x000fe400078e00ff */
[----:B------:R-:W-:-:S03]  /*0670*/  IMAD.MOV R2, RZ, RZ, -R2 ;  /* 0x000000ffff027224 */ /* 0x000fc600078e0a02 */
[----:B------:R-:W-:Y:S01]  /*0680*/  LEA.HI.SX32 R3, R3, -R13, 0x18 ;  /* 0x8000000d03037211 */ /* 0x000fe200078fc2ff */
[----:B------:R-:W-:Y:S02]  /*0690*/  IMAD R12, R6, R2, R7 ;  /* 0x00000002060c7224 */ /* 0x000fe400078e0207 */
[----:B------:R-:W-:Y:S01]  /*06a0*/  IMAD.MOV.U32 R2, RZ, RZ, RZ ;  /* 0x000000ffff027224 */ /* 0x000fe200078e00ff */
[----:B------:R-:W-:Y:S01]  /*06b0*/  VIMNMX R17, PT, PT, R3, 0x8, PT ;  /* 0x0000000803117848 */ /* 0x000fe20003fe0100 */
[----:B------:R-:W0:Y:S01]  /*06c0*/  I2F.RP R7, R9 ;  /* 0x0000000900077306 */ /* 0x000e220000209400 */
[----:B------:R-:W-:Y:S02]  /*06d0*/  IABS R6, R12 ;  /* 0x0000000c00067213 */ /* 0x000fe40000000000 */
[-C--:B------:R-:W-:Y:S02]  /*06e0*/  IABS R8, R17.reuse ;  /* 0x0000001100087213 */ /* 0x080fe40000000000 */
[----:B------:R-:W-:-:S03]  /*06f0*/  IABS R10, R17 ;  /* 0x00000011000a7213 */ /* 0x000fc60000000000 */
[----:B------:R-:W1:Y:S02]  /*0700*/  I2F.RP R0, R8 ;  /* 0x0000000800007306 */ /* 0x000e640000209400 */
[----:B------:R-:W-:-:S06]  /*0710*/  IMAD.MOV R10, RZ, RZ, -R10 ;  /* 0x000000ffff0a7224 */ /* 0x000fcc00078e0a0a */
[----:B0-----:R-:W-:Y:S08]  /*0720*/  MUFU.RCP R7, R7 ;  /* 0x0000000700077308 */ /* 0x001ff00000001000 */
[----:B-1----:R-:W0:Y:S02]  /*0730*/  MUFU.RCP R0, R0 ;  /* 0x0000000000007308 */ /* 0x002e240000001000 */
[----:B0-----:R-:W-:Y:S01]  /*0740*/  VIADD R3, R0, 0xffffffe ;  /* 0x0ffffffe00037836 */ /* 0x001fe20000000000 */
[----:B------:R-:W-:-:S05]  /*0750*/  IABS R0, R4 ;  /* 0x0000000400007213 */ /* 0x000fca0000000000 */
[----:B------:R-:W0:Y:S02]  /*0760*/  F2I.FTZ.U32.TRUNC.NTZ R3, R3 ;  /* 0x0000000300037305 */ /* 0x000e24000021f000 */
[----:B0-----:R-:W-:-:S04]  /*0770*/  IMAD.MOV R11, RZ, RZ, -R3 ;  /* 0x000000ffff0b7224 */ /* 0x001fc800078e0a03 */
[----:B------:R-:W-:-:S04]  /*0780*/  IMAD R11, R11, R8, RZ ;  /* 0x000000080b0b7224 */ /* 0x000fc800078e02ff */
[----:B------:R-:W-:-:S04]  /*0790*/  IMAD.HI.U32 R2, R3, R11, R2 ;  /* 0x0000000b03027227 */ /* 0x000fc800078e0002 */
[----:B------:R-:W-:Y:S02]  /*07a0*/  IMAD.MOV.U32 R3, RZ, RZ, R6 ;  /* 0x000000ffff037224 */ /* 0x000fe400078e0006 */
[----:B------:R-:W0:Y:S02]  /*07b0*/  I2F.RP R6, R0 ;  /* 0x0000000000067306 */ /* 0x000e240000209400 */
[----:B------:R-:W-:-:S04]  /*07c0*/  IMAD.HI.U32 R2, R2, R3, RZ ;  /* 0x0000000302027227 */ /* 0x000fc800078e00ff */
[----:B------:R-:W-:Y:S02]  /*07d0*/  IMAD R3, R2, R10, R3 ;  /* 0x0000000a02037224 */ /* 0x000fe400078e0203 */
[----:B------:R-:W-:Y:S01]  /*07e0*/  VIADD R10, R7, 0xffffffe ;  /* 0x0ffffffe070a7836 */ /* 0x000fe20000000000 */
[----:B------:R-:W-:Y:S02]  /*07f0*/  SHF.R.U32.HI R7, RZ, 0x5, R44 ;  /* 0x00000005ff077819 */ /* 0x000fe4000001162c */
[----:B------:R-:W-:Y:S01]  /*0800*/  ISETP.GT.U32.AND P1, PT, R8, R3, PT ;  /* 0x000000030800720c */ /* 0x000fe20003f24070 */
[----:B------:R1:W2:Y:S01]  /*0810*/  F2I.FTZ.U32.TRUNC.NTZ R11, R10 ;  /* 0x0000000a000b7305 */ /* 0x0002a2000021f000 */
[----:B------:R-:W-:-:S07]  /*0820*/  R2UR UR12, R7 ;  /* 0x00000000070c72ca */ /* 0x000fce00000e0000 */
[----:B0-----:R-:W0:Y:S01]  /*0830*/  MUFU.RCP R6, R6 ;  /* 0x0000000600067308 */ /* 0x001e220000001000 */
[----:B-1----:R-:W-:-:S03]  /*0840*/  IMAD.MOV.U32 R10, RZ, RZ, RZ ;  /* 0x000000ffff0a7224 */ /* 0x002fc600078e00ff */
[----:B------:R-:W-:Y:S02]  /*0850*/  @!P1 IMAD.IADD R3, R3, 0x1, -R8 ;  /* 0x0000000103039824 */ /* 0x000fe400078e0a08 */
[----:B------:R-:W-:Y:S01]  /*0860*/  @!P1 VIADD R2, R2, 0x1 ;  /* 0x0000000102029836 */ /* 0x000fe20000000000 */
[----:B------:R-:W-:Y:S01]  /*0870*/  ISETP.NE.AND P1, PT, R17, RZ, PT ;  /* 0x000000ff1100720c */ /* 0x000fe20003f25270 */
[----:B------:R-:W-:Y:S01]  /*0880*/  USHF.L.U32 UR4, UR12, 0x15, URZ ;  /* 0x000000150c047899 */ /* 0x000fe200080006ff */
[----:B------:R-:W-:Y:S01]  /*0890*/  ISETP.GE.U32.AND P0, PT, R3, R8, PT ;  /* 0x000000080300720c */ /* 0x000fe20003f06070 */
[----:B--2---:R-:W-:Y:S01]  /*08a0*/  IMAD.MOV R8, RZ, RZ, -R11 ;  /* 0x000000ffff087224 */ /* 0x004fe200078e0a0b */
[----:B------:R-:W-:-:S03]  /*08b0*/  LOP3.LUT R3, R12, R17, RZ, 0x3c, !PT ;  /* 0x000000110c037212 */ /* 0x000fc600078e3cff */
[----:B------:R-:W-:Y:S01]  /*08c0*/  IMAD R7, R8, R9, RZ ;  /* 0x0000000908077224 */ /* 0x000fe200078e02ff */
[----:B------:R-:W-:Y:S01]  /*08d0*/  ISETP.GE.AND P2, PT, R3, RZ, PT ;  /* 0x000000ff0300720c */ /* 0x000fe20003f46270 */
[----:B0-----:R-:W-:Y:S02]  /*08e0*/  VIADD R6, R6, 0xffffffe ;  /* 0x0ffffffe06067836 */ /* 0x001fe40000000000 */
[----:B------:R-:W-:Y:S02]  /*08f0*/  IMAD.HI.U32 R10, R11, R7, R10 ;  /* 0x000000070b0a7227 */ /* 0x000fe400078e000a */
[----:B------:R-:W0:Y:S02]  /*0900*/  F2I.FTZ.U32.TRUNC.NTZ R3, R6 ;  /* 0x0000000600037305 */ /* 0x000e24000021f000 */
[----:B------:R-:W-:-:S06]  /*0910*/  @P0 VIADD R2, R2, 0x1 ;  /* 0x0000000102020836 */ /* 0x000fcc0000000000 */
[----:B------:R-:W-:Y:S01]  /*0920*/  @!P2 IMAD.MOV R2, RZ, RZ, -R2 ;  /* 0x000000ffff02a224 */ /* 0x000fe200078e0a02 */
[----:B------:R-:W-:-:S05]  /*0930*/  @!P1 LOP3.LUT R2, RZ, R17, RZ, 0x33, !PT ;  /* 0x00000011ff029212 */ /* 0x000fca00078e33ff */
[----:B------:R-:W-:Y:S02]  /*0940*/  IMAD.SHL.U32 R64, R2, 0x100, RZ ;  /* 0x0000010002407824 */ /* 0x000fe400078e00ff */
[----:B------:R-:W-:Y:S02]  /*0950*/  IMAD.MOV R42, RZ, RZ, -R2 ;  /* 0x000000ffff2a7224 */ /* 0x000fe400078e0a02 */
[C---:B------:R-:W-:Y:S01]  /*0960*/  VIADD R18, R64.reuse, 0x1 ;  /* 0x0000000140127836 */ /* 0x040fe20000000000 */
[----:B------:R-:W-:Y:S01]  /*0970*/  IABS R15, R64 ;  /* 0x00000040000f7213 */ /* 0x000fe20000000000 */
[C---:B------:R-:W-:Y:S02]  /*0980*/  VIADD R16, R64.reuse, 0x2 ;  /* 0x0000000240107836 */ /* 0x040fe40000000000 */
[----:B------:R-:W-:Y:S01]  /*0990*/  IMAD R42, R17, R42, R12 ;  /* 0x0000002a112a7224 */ /* 0x000fe200078e020c */
[----:B------:R-:W-:Y:S01]  /*09a0*/  IABS R48, R18 ;  /* 0x0000001200307213 */ /* 0x000fe20000000000 */
[----:B------:R-:W-:Y:S01]  /*09b0*/  VIADD R20, R64, 0x3 ;  /* 0x0000000340147836 */ /* 0x000fe20000000000 */
[----:B------:R-:W-:Y:S01]  /*09c0*/  STL [R1+0x1334], R18 ;  /* 0x0013341201007387 */ /* 0x000fe20000100800 */
[----:B0-----:R-:W-:Y:S01]  /*09d0*/  IMAD.MOV R11, RZ, RZ, -R3 ;  /* 0x000000ffff0b7224 */ /* 0x001fe200078e0a03 */
[----:B------:R-:W-:Y:S01]  /*09e0*/  IABS R83, R16 ;  /* 0x0000001000537213 */ /* 0x000fe20000000000 */
[----:B------:R-:W-:Y:S01]  /*09f0*/  IMAD.HI.U32 R7, R10, R48, RZ ;  /* 0x000000300a077227 */ /* 0x000fe200078e00ff */
[----:B------:R0:W-:Y:S03]  /*0a00*/  STL [R1+0x133c], R16 ;  /* 0x00133c1001007387 */ /* 0x0001e60000100800 */
[----:B------:R-:W-:Y:S01]  /*0a10*/  IMAD.MOV R12, RZ, RZ, -R7 ;  /* 0x000000ffff0c7224 */ /* 0x000fe200078e0a07 */
[----:B------:R-:W-:Y:S01]  /*0a20*/  STL [R1+0x1338], R20 ;  /* 0x0013381401007387 */ /* 0x000fe20000100800 */
[----:B------:R-:W-:-:S02]  /*0a30*/  VIADD R19, R64, 0x4 ;  /* 0x0000000440137836 */ /* 0x000fc40000000000 */
[----:B------:R-:W-:Y:S01]  /*0a40*/  IMAD R48, R9, R12, R48 ;  /* 0x0000000c09307224 */ /* 0x000fe200078e0230 */
[----:B------:R-:W-:Y:S01]  /*0a50*/  IABS R12, R20 ;  /* 0x00000014000c7213 */ /* 0x000fe20000000000 */
[----:B------:R-:W-:Y:S01]  /*0a60*/  IMAD.MOV.U32 R2, RZ, RZ, RZ ;  /* 0x000000ffff027224 */ /* 0x000fe200078e00ff */
[----:B------:R-:W-:Y:S01]  /*0a70*/  STL [R1+0x1374], R19 ;  /* 0x0013741301007387 */ /* 0x000fe20000100800 */
[----:B0-----:R-:W-:Y:S02]  /*0a80*/  VIADD R16, R64, 0x5 ;  /* 0x0000000540107836 */ /* 0x001fe40000000000 */
[----:B------:R-:W-:Y:S02]  /*0a90*/  IMAD R11, R11, R0, RZ ;  /* 0x000000000b0b7224 */ /* 0x000fe400078e02ff */
[----:B------:R-:W-:Y:S01]  /*0aa0*/  IMAD.IADD R42, R13, 0x1, R42 ;  /* 0x000000010d2a7824 */ /* 0x000fe200078e022a */
[----:B------:R-:W-:Y:S01]  /*0ab0*/  IABS R13, R19 ;  /* 0x00000013000d7213 */ /* 0x000fe20000000000 */
[----:B------:R-:W-:Y:S01]  /*0ac0*/  IMAD.HI.U32 R6, R10, R15, RZ ;  /* 0x0000000f0a067227 */ /* 0x000fe200078e00ff */
[----:B------:R0:W-:Y:S03]  /*0ad0*/  STL [R1+0x1378], R16 ;  /* 0x0013781001007387 */ /* 0x0001e60000100800 */
[----:B------:R-:W-:-:S02]  /*0ae0*/  VIADD R18, R64, 0x6 ;  /* 0x0000000640127836 */ /* 0x000fc40000000000 */
[----:B------:R-:W-:-:S03]  /*0af0*/  IMAD.HI.U32 R8, R10, R83, RZ ;  /* 0x000000530a087227 */ /* 0x000fc600078e00ff */
[----:B------:R1:W-:Y:S01]  /*0b00*/  STL [R1+0x137c], R18 ;  /* 0x00137c1201007387 */ /* 0x0003e20000100800 */
[----:B------:R-:W-:Y:S01]  /*0b10*/  VIADD R14, R64, 0x7 ;  /* 0x00000007400e7836 */ /* 0x000fe20000000000 */
[----:B0-----:R-:W-:Y:S01]  /*0b20*/  IABS R16, R16 ;  /* 0x0000001000107213 */ /* 0x001fe20000000000 */
[----:B------:R-:W-:Y:S01]  /*0b30*/  IMAD.HI.U32 R7, R3, R11, R2 ;  /* 0x0000000b03077227 */ /* 0x000fe200078e0002 */
[----:B------:R-:W-:Y:S02]  /*0b40*/  IABS R17, R18 ;  /* 0x0000001200117213 */ /* 0x000fe40000000000 */
[----:B------:R0:W-:Y:S01]  /*0b50*/  STL [R1+0x1380], R14 ;  /* 0x0013800e01007387 */ /* 0x0001e20000100800 */
[----:B------:R-:W-:Y:S02]  /*0b60*/  IMAD.MOV R6, RZ, RZ, -R6 ;  /* 0x000000ffff067224 */ /* 0x000fe400078e0a06 */
[----:B------:R-:W-:Y:S01]  /*0b70*/  IMAD.HI.U32 R2, R10, R12, RZ ;  /* 0x0000000c0a027227 */ /* 0x000fe200078e00ff */
[----:B-1----:R-:W-:-:S03]  /*0b80*/  IABS R18, R14 ;  /* 0x0000000e00127213 */ /* 0x002fc60000000000 */
[----:B------:R-:W-:Y:S02]  /*0b90*/  IMAD.MOV R8, RZ, RZ, -R8 ;  /* 0x000000ffff087224 */ /* 0x000fe400078e0a08 */
[----:B------:R-:W-:-:S04]  /*0ba0*/  IMAD.HI.U32 R3, R10, R13, RZ ;  /* 0x0000000d0a037227 */ /* 0x000fc800078e00ff */
[C---:B------:R-:W-:Y:S02]  /*0bb0*/  IMAD R15, R9.reuse, R6, R15 ;  /* 0x00000006090f7224 */ /* 0x040fe400078e020f */
[----:B------:R-:W-:Y:S02]  /*0bc0*/  IMAD.MOV R2, RZ, RZ, -R2 ;  /* 0x000000ffff027224 */ /* 0x000fe400078e0a02 */
[----:B------:R-:W-:Y:S02]  /*0bd0*/  IMAD R83, R9, R8, R83 ;  /* 0x0000000809537224 */ /* 0x000fe400078e0253 */
[----:B------:R-:W-:-:S04]  /*0be0*/  IMAD.HI.U32 R6, R10, R16, RZ ;  /* 0x000000100a067227 */ /* 0x000fc800078e00ff */
[----:B0-----:R-:W-:Y:S02]  /*0bf0*/  IMAD.MOV R14, RZ, RZ, -R3 ;  /* 0x000000ffff0e7224 */ /* 0x001fe400078e0a03 */
[----:B------:R-:W-:-:S04]  /*0c00*/  IMAD.HI.U32 R8, R10, R17, RZ ;  /* 0x000000110a087227 */ /* 0x000fc800078e00ff */
[----:B------:R-:W-:-:S04]  /*0c10*/  IMAD.HI.U32 R11, R10, R18, RZ ;  /* 0x000000120a0b7227 */ /* 0x000fc800078e00ff */
[C---:B------:R-:W-:Y:S02]  /*0c20*/  IMAD R3, R9.reuse, R2, R12 ;  /* 0x0000000209037224 */ /* 0x040fe400078e020c */
[----:B------:R-:W-:Y:S02]  /*0c30*/  IMAD.MOV R6, RZ, RZ, -R6 ;  /* 0x000000ffff067224 */ /* 0x000fe400078e0a06 */
[C---:B------:R-:W-:Y:S01]  /*0c40*/  IMAD R2, R9.reuse, R14, R13 ;  /* 0x0000000e09027224 */ /* 0x040fe200078e020d */
[----:B------:R0:W-:Y:S01]  /*0c50*/  STL [R1+0x58], R3 ;  /* 0x0000580301007387 */ /* 0x0001e20000100800 */
[----:B------:R-:W-:Y:S02]  /*0c60*/  IMAD.MOV R8, RZ, RZ, -R8 ;  /* 0x000000ffff087224 */ /* 0x000fe400078e0a08 */
[----:B------:R-:W-:Y:S01]  /*0c70*/  IMAD.MOV R11, RZ, RZ, -R11 ;  /* 0x000000ffff0b7224 */ /* 0x000fe200078e0a0b */
[----:B------:R1:W-:Y:S01]  /*0c80*/  STL [R1+0x1b0], R2 ;  /* 0x0001b00201007387 */ /* 0x0003e20000100800 */
[----:B------:R-:W-:-:S02]  /*0c90*/  IMAD R6, R9, R6, R16 ;  /* 0x0000000609067224 */ /* 0x000fc400078e0210 */
[C---:B------:R-:W-:Y:S02]  /*0ca0*/  VIADD R12, R64.reuse, 0x8 ;  /* 0x00000008400c7836 */ /* 0x040fe40000000000 */
[C---:B------:R-:W-:Y:S01]  /*0cb0*/  VIADD R23, R64.reuse, 0x3a ;  /* 0x0000003a40177836 */ /* 0x040fe20000000000 */
[----:B------:R2:W-:Y:S01]  /*0cc0*/  STL [R1+0x248], R6 ;  /* 0x0002480601007387 */ /* 0x0005e20000100800 */
[C---:B0-----:R-:W-:Y:S01]  /*0cd0*/  IMAD R3, R9.reuse, R8, R17 ;  /* 0x0000000809037224 */ /* 0x041fe200078e0211 */
[----:B------:R-:W-:Y:S01]  /*0ce0*/  IABS R16, R12 ;  /* 0x0000000c00107213 */ /* 0x000fe20000000000 */
[C---:B------:R-:W-:Y:S01]  /*0cf0*/  VIADD R8, R64.reuse, 0x9 ;  /* 0x0000000940087836 */ /* 0x040fe20000000000 */
[----:B------:R-:W-:Y:S01]  /*0d00*/  IABS R92, R23 ;  /* 0x00000017005c7213 */ /* 0x000fe20000000000 */
[----:B-1----:R-:W-:Y:S01]  /*0d10*/  IMAD R2, R9, R11, R18 ;  /* 0x0000000b09027224 */ /* 0x002fe200078e0212 */
[----:B------:R0:W-:Y:S01]  /*0d20*/  STL [R1+0x25c], R3 ;  /* 0x00025c0301007387 */ /* 0x0001e20000100800 */
[C---:B------:R-:W-:Y:S01]  /*0d30*/  VIADD R27, R64.reuse, 0x55 ;  /* 0x00000055401b7836 */ /* 0x040fe20000000000 */
[----:B------:R-:W-:Y:S01]  /*0d40*/  IABS R49, R8 ;  /* 0x0000000800317213 */ /* 0x000fe20000000000 */
[C---:B------:R-:W-:Y:S01]  /*0d50*/  VIADD R28, R64.reuse, 0x62 ;  /* 0x00000062401c7836 */ /* 0x040fe20000000000 */
[----:B------:R1:W-:Y:S01]  /*0d60*/  STL [R1+0x260], R2 ;  /* 0x0002600201007387 */ /* 0x0003e20000100800 */
[----:B--2---:R-:W-:-:S02]  /*0d70*/  VIADD R6, R64, 0xa ;  /* 0x0000000a40067836 */ /* 0x004fc40000000000 */
[C---:B------:R-:W-:Y:S01]  /*0d80*/  VIADD R33, R64.reuse, 0x8a ;  /* 0x0000008a40217836 */ /* 0x040fe20000000000 */
[----:B------:R-:W-:Y:S01]  /*0d90*/  STL [R1+0x1384], R12 ;  /* 0x0013840c01007387 */ /* 0x000fe20000100800 */
[C---:B------:R-:W-:Y:S01]  /*0da0*/  VIADD R38, R64.reuse, 0xb2 ;  /* 0x000000b240267836 */ /* 0x040fe20000000000 */
[----:B------:R-:W-:Y:S01]  /*0db0*/  IABS R85, R6 ;  /* 0x0000000600557213 */ /* 0x000fe20000000000 */
[----:B0-----:R-:W-:Y:S01]  /*0dc0*/  VIADD R3, R64, 0xb ;  /* 0x0000000b40037836 */ /* 0x001fe20000000000 */
[----:B------:R0:W-:Y:S01]  /*0dd0*/  STL [R1+0x1388], R8 ;  /* 0x0013880801007387 */ /* 0x0001e20000100800 */
[----:B------:R-:W-:Y:S02]  /*0de0*/  IMAD R75, R42, 0x100, R47 ;  /* 0x000001002a4b7824 */ /* 0x000fe400078e022f */
[----:B-1----:R-:W-:Y:S01]  /*0df0*/  VIADD R2, R64, 0xc ;  /* 0x0000000c40027836 */ /* 0x002fe20000000000 */
[----:B------:R-:W-:Y:S01]  /*0e00*/  IABS R13, R3 ;  /* 0x00000003000d7213 */ /* 0x000fe20000000000 */
[----:B------:R1:W-:Y:S01]  /*0e10*/  STL [R1+0x138c], R6 ;  /* 0x00138c0601007387 */ /* 0x0003e20000100800 */
[----:B------:R-:W-:Y:S01]  /*0e20*/  VIADD R72, R75, 0x80 ;  /* 0x000000804b487836 */ /* 0x000fe20000000000 */
[----:B------:R-:W2:Y:S01]  /*0e30*/  LDC R42, c[0x0][0x3a0] ;  /* 0x0000e800ff2a7b82 */ /* 0x000ea20000000800 */
[----:B------:R-:W-:Y:S01]  /*0e40*/  IABS R14, R2 ;  /* 0x00000002000e7213 */ /* 0x000fe20000000000 */
[----:B------:R4:W-:Y:S01]  /*0e50*/  STL [R1+0x1390], R3 ;  /* 0x0013900301007387 */ /* 0x0009e20000100800 */
[----:B0-----:R-:W-:Y:S01]  /*0e60*/  IMAD.HI.U32 R8, R10, R13, RZ ;  /* 0x0000000d0a087227 */ /* 0x001fe200078e00ff */
[----:B------:R-:W-:-:S02]  /*0e70*/  ISETP.GE.AND P3, PT, R72, RZ, PT ;  /* 0x000000ff4800720c */ /* 0x000fc40003f66270 */
[----:B------:R0:W-:Y:S01]  /*0e80*/  STL [R1+0x1394], R2 ;  /* 0x0013940201007387 */ /* 0x0001e20000100800 */
[----:B------:R-:W-:-:S04]  /*0e90*/  IMAD.HI.U32 R11, R10, R14, RZ ;  /* 0x0000000e0a0b7227 */ /* 0x000fc800078e00ff */
[----:B-1----:R-:W-:-:S04]  /*0ea0*/  IMAD.HI.U32 R6, R10, R85, RZ ;  /* 0x000000550a067227 */ /* 0x002fc800078e00ff */
[----:B----4-:R-:W-:-:S04]  /*0eb0*/  IMAD.HI.U32 R3, R10, R49, RZ ;  /* 0x000000310a037227 */ /* 0x010fc800078e00ff */
[----:B0-----:R-:W-:-:S04]  /*0ec0*/  IMAD.HI.U32 R2, R10, R16, RZ ;  /* 0x000000100a027227 */ /* 0x001fc800078e00ff */
[----:B------:R-:W-:Y:S02]  /*0ed0*/  IMAD.MOV R2, RZ, RZ, -R2 ;  /* 0x000000ffff027224 */ /* 0x000fe400078e0a02 */
[----:B------:R-:W-:Y:S02]  /*0ee0*/  IMAD.MOV R8, RZ, RZ, -R8 ;  /* 0x000000ffff087224 */ /* 0x000fe400078e0a08 */
[----:B------:R-:W-:Y:S02]  /*0ef0*/  IMAD.MOV R12, RZ, RZ, -R3 ;  /* 0x000000ffff0c7224 */ /* 0x000fe400078e0a03 */
[----:B------:R-:W-:Y:S02]  /*0f00*/  IMAD.MOV R11, RZ, RZ, -R11 ;  /* 0x000000ffff0b7224 */ /* 0x000fe400078e0a0b */
[----:B------:R-:W-:Y:S02]  /*0f10*/  IMAD.MOV R6, RZ, RZ, -R6 ;  /* 0x000000ffff067224 */ /* 0x000fe400078e0a06 */
[----:B------:R-:W-:-:S02]  /*0f20*/  IMAD R16, R9, R2, R16 ;  /* 0x0000000209107224 */ /* 0x000fc400078e0210 */
[C---:B------:R-:W-:Y:S02]  /*0f30*/  IMAD R3, R9.reuse, R8, R13 ;  /* 0x0000000809037224 */ /* 0x040fe400078e020d */
[C---:B------:R-:W-:Y:S02]  /*0f40*/  IMAD R49, R9.reuse, R12, R49 ;  /* 0x0000000c09317224 */ /* 0x040fe400078e0231 */
[C---:B------:R-:W-:Y:S01]  /*0f50*/  IMAD R2, R9.reuse, R11, R14 ;  /* 0x0000000b09027224 */ /* 0x040fe200078e020e */
[----:B------:R0:W-:Y:S01]  /*0f60*/  STL [R1+0x60], R3 ;  /* 0x0000600301007387 */ /* 0x0001e20000100800 */
[C---:B------:R-:W-:Y:S02]  /*0f70*/  VIADD R12, R64.reuse, 0xd ;  /* 0x0000000d400c7836 */ /* 0x040fe40000000000 */
[----:B------:R-:W-:Y:S01]  /*0f80*/  IMAD R85, R9, R6, R85 ;  /* 0x0000000609557224 */ /* 0x000fe200078e0255 */
[----:B------:R1:W-:Y:S01]  /*0f90*/  STL [R1+0x1b8], R2 ;  /* 0x0001b80201007387 */ /* 0x0003e20000100800 */
[----:B------:R-:W-:-:S02]  /*0fa0*/  VIADD R8, R64, 0xe ;  /* 0x0000000e40087836 */ /* 0x000fc40000000000 */
[C---:B------:R-:W-:Y:S01]  /*0fb0*/  VIADD R6, R64.reuse, 0xf ;  /* 0x0000000f40067836 */ /* 0x040fe20000000000 */
[----:B------:R4:W-:Y:S01]  /*0fc0*/  STL [R1+0x1398], R12 ;  /* 0x0013980c01007387 */ /* 0x0009e20000100800 */
[C---:B------:R-:W-:Y:S01]  /*0fd0*/  VIADD R44, R64.reuse, 0xe9 ;  /* 0x000000e9402c7836 */ /* 0x040fe20000000000 */
[----:B------:R-:W-:Y:S01]  /*0fe0*/  IABS R13, R8 ;  /* 0x00000008000d7213 */ /* 0x000fe20000000000 */
[C---:B0-----:R-:W-:Y:S01]  /*0ff0*/  VIADD R3, R64.reuse, 0x10 ;  /* 0x0000001040037836 */ /* 0x041fe20000000000 */
[----:B------:R0:W-:Y:S01]  /*1000*/  STL [R1+0x139c], R8 ;  /* 0x00139c0801007387 */ /* 0x0001e20000100800 */
[----:B------:R-:W-:Y:S01]  /*1010*/  IABS R17, R6 ;  /* 0x0000000600117213 */ /* 0x000fe20000000000 */
[----:B-1----:R-:W-:Y:S01]  /*1020*/  VIADD R2, R64, 0x11 ;  /* 0x0000001140027836 */ /* 0x002fe20000000000 */
[----:B------:R-:W-:Y:S01]  /*1030*/  IABS R82, R44 ;  /* 0x0000002c00527213 */ /* 0x000fe20000000000 */
[----:B------:R1:W-:Y:S01]  /*1040*/  STL [R1+0x13a0], R6 ;  /* 0x0013a00601007387 */ /* 0x0003e20000100800 */
[----:B------:R-:W-:-:S02]  /*1050*/  IABS R18, R3 ;  /* 0x0000000300127213 */ /* 0x000fc40000000000 */
[----:B----4-:R-:W-:Y:S01]  /*1060*/  IABS R12, R12 ;  /* 0x0000000c000c7213 */ /* 0x010fe20000000000 */
[----:B------:R4:W-:Y:S01]  /*1070*/  STL [R1+0x13a4], R3 ;  /* 0x0013a40301007387 */ /* 0x0009e20000100800 */
[----:B------:R-:W-:Y:S01]  /*1080*/  IABS R50, R2 ;  /* 0x0000000200327213 */ /* 0x000fe20000000000 */
[C---:B0-----:R-:W-:Y:S02]  /*1090*/  IMAD.HI.U32 R8, R10.reuse, R18, RZ ;  /* 0x000000120a087227 */ /* 0x041fe400078e00ff */
[----:B------:R0:W-:Y:S02]  /*10a0*/  STL [R1+0x13a8], R2 ;  /* 0x0013a80201007387 */ /* 0x0001e40000100800 */
[----:B-1----:R-:W-:-:S04]  /*10b0*/  IMAD.HI.U32 R6, R10, R17, RZ ;  /* 0x000000110a067227 */ /* 0x002fc800078e00ff */
[----:B----4-:R-:W-:-:S04]  /*10c0*/  IMAD.HI.U32 R3, R10, R13, RZ ;  /* 0x0000000d0a037227 */ /* 0x010fc800078e00ff */
[----:B0-----:R-:W-:-:S04]  /*10d0*/  IMAD.HI.U32 R2, R10, R12, RZ ;  /* 0x0000000c0a027227 */ /* 0x001fc800078e00ff */
[----:B------:R-:W-:Y:S02]  /*10e0*/  IMAD.MOV R2, RZ, RZ, -R2 ;  /* 0x000000ffff027224 */ /* 0x000fe400078e0a02 */
[----:B------:R-:W-:Y:S02]  /*10f0*/  IMAD.MOV R14, RZ, RZ, -R3 ;  /* 0x000000ffff0e7224 */ /* 0x000fe400078e0a03 */
[----:B------:R-:W-:Y:S02]  /*1100*/  IMAD.MOV R6, RZ, RZ, -R6 ;  /* 0x000000ffff067224 */ /* 0x000fe400078e0a06 */
[C---:B------:R-:W-:Y:S02]  /*1110*/  IMAD R12, R9.reuse, R2, R12 ;  /* 0x00000002090c7224 */ /* 0x040fe400078e020c */
[C---:B------:R-:W-:Y:S02]  /*1120*/  IMAD R3, R9.reuse, R14, R13 ;  /* 0x0000000e09037224 */ /* 0x040fe400078e020d */
[----:B------:R-:W-:Y:S01]  /*1130*/  IMAD R2, R9, R6, R17 ;  /* 0x0000000609027224 */ /* 0x000fe200078e0211 */
[----:B------:R0:W-:Y:S01]  /*1140*/  STL [R1+0x27c], R12 ;  /* 0x00027c0c01007387 */ /* 0x0001e20000100800 */
[----:B------:R-:W-:-:S02]  /*1150*/  VIADD R14, R64, 0x12 ;  /* 0x00000012400e7836 */ /* 0x000fc40000000000 */
[----:B------:R-:W-:Y:S01]  /*1160*/  VIADD R13, R64, 0x14 ;  /* 0x00000014400d7836 */ /* 0x000fe20000000000 */
[----:B------:R1:W-:Y:S01]  /*1170*/  STL [R1+0x284], R3 ;  /* 0x0002840301007387 */ /* 0x0003e20000100800 */
[----:B------:R-:W-:Y:S01]  /*1180*/  IMAD.HI.U32 R11, R10, R50, RZ ;  /* 0x000000320a0b7227 */ /* 0x000fe200078e00ff */
[----:B------:R-:W-:Y:S02]  /*1190*/  IABS R86, R14 ;  /* 0x0000000e00567213 */ /* 0x000fe40000000000 */
[----:B------:R4:W-:Y:S01]  /*11a0*/  STL [R1+0x29c], R2 ;  /* 0x00029c0201007387 */ /* 0x0009e20000100800 */
[----:B------:R-:W-:Y:S02]  /*11b0*/  IMAD.MOV R8, RZ, RZ, -R8 ;  /* 0x000000ffff087224 */ /* 0x000fe400078e0a08 */
[----:B0-----:R-:W-:Y:S01]  /*11c0*/  VIADD R12, R64, 0x13 ;  /* 0x00000013400c7836 */ /* 0x001fe20000000000 */
[----:B------:R0:W-:Y:S01]  /*11d0*/  STL [R1+0x13ac], R14 ;  /* 0x0013ac0e01007387 */ /* 0x0001e20000100800 */
[----:B------:R-:W-:-:S02]  /*11e0*/  IMAD.MOV R11, RZ, RZ, -R11 ;  /* 0x000000ffff0b7224 */ /* 0x000fc400078e0a0b */
[C---:B-1----:R-:W-:Y:S01]  /*11f0*/  VIADD R3, R64.reuse, 0x15 ;  /* 0x0000001540037836 */ /* 0x042fe20000000000 */
[----:B------:R1:W-:Y:S01]  /*1200*/  STL [R1+0x13b0], R12 ;  /* 0x0013b00c01007387 */ /* 0x0003e20000100800 */
[C---:B------:R-:W-:Y:S02]  /*1210*/  IMAD R18, R9.reuse, R8, R18 ;  /* 0x0000000809127224 */ /* 0x040fe400078e0212 */
[----:B----4-:R-:W-:Y:S01]  /*1220*/  VIADD R2, R64, 0x16 ;  /* 0x0000001640027836 */ /* 0x010fe20000000000 */
[----:B------:R4:W-:Y:S01]  /*1230*/  STL [R1+0x13b4], R13 ;  /* 0x0013b40d01007387 */ /* 0x0009e20000100800 */
[----:B------:R-:W-:Y:S01]  /*1240*/  IMAD R50, R9, R11, R50 ;  /* 0x0000000b09327224 */ /* 0x000fe200078e0232 */
[----:B0-----:R-:W-:Y:S02]  /*1250*/  IABS R14, R3 ;  /* 0x00000003000e7213 */ /* 0x001fe40000000000 */
[----:B------:R0:W-:Y:S01]  /*1260*/  STL [R1+0x13b8], R3 ;  /* 0x0013b80301007387 */ /* 0x0001e20000100800 */
[----:B------:R-:W-:-:S02]  /*1270*/  IABS R17, R2 ;  /* 0x0000000200117213 */ /* 0x000fc40000000000 */
[----:B-1----:R-:W-:Y:S01]  /*1280*/  IABS R12, R12 ;  /* 0x0000000c000c7213 */ /* 0x002fe20000000000 */
[----:B------:R1:W-:Y:S01]  /*1290*/  STL [R1+0x13bc], R2 ;  /* 0x0013bc0201007387 */ /* 0x0003e20000100800 */
[----:B------:R-:W-:Y:S01]  /*12a0*/  IMAD.HI.U32 R8, R10, R14, RZ ;  /* 0x0000000e0a087227 */ /* 0x000fe200078e00ff */
[----:B----4-:R-:W-:-:S03]  /*12b0*/  IABS R13, R13 ;  /* 0x0000000d000d7213 */ /* 0x010fc60000000000 */
[----:B------:R-:W-:-:S04]  /*12c0*/  IMAD.HI.U32 R11, R10, R17, RZ ;  /* 0x000000110a0b7227 */ /* 0x000fc800078e00ff */
[----:B0-----:R-:W-:-:S04]  /*12d0*/  IMAD.HI.U32 R3, R10, R12, RZ ;  /* 0x0000000c0a037227 */ /* 0x001fc800078e00ff */
[----:B-1----:R-:W-:-:S04]  /*12e0*/  IMAD.HI.U32 R2, R10, R86, RZ ;  /* 0x000000560a027227 */ /* 0x002fc800078e00ff */
[----:B------:R-:W-:Y:S02]  /*12f0*/  IMAD.MOV R2, RZ, RZ, -R2 ;  /* 0x000000ffff027224 */ /* 0x000fe400078e0a02 */
[----:B------:R-:W-:-:S04]  /*1300*/  IMAD.HI.U32 R6, R10, R13, RZ ;  /* 0x0000000d0a067227 */ /* 0x000fc800078e00ff */
[----:B------:R-:W-:Y:S02]  /*1310*/  IMAD.MOV R3, RZ, RZ, -R3 ;  /* 0x000000ffff037224 */ /* 0x000fe400078e0a03 */
[C---:B------:R-:W-:Y:S02]  /*1320*/  IMAD R86, R9.reuse, R2, R86 ;  /* 0x0000000209567224 */ /* 0x040fe400078e0256 */
[----:B------:R-:W-:Y:S02]  /*1330*/  IMAD.MOV R6, RZ, RZ, -R6 ;  /* 0x000000ffff067224 */ /* 0x000fe400078e0a06 */
[C---:B------:R-:W-:Y:S02]  /*1340*/  IMAD R2, R9.reuse, R3, R12 ;  /* 0x0000000309027224 */ /* 0x040fe400078e020c */
[----:B------:R-:W-:Y:S02]  /*1350*/  IMAD.MOV R8, RZ, RZ, -R8 ;  /* 0x000000ffff087224 */ /* 0x000fe400078e0a08 */
[----:B------:R-:W-:Y:S01]  /*1360*/  IMAD.MOV R20, RZ, RZ, -R11 ;  /* 0x000000ffff147224 */ /* 0x000fe200078e0a0b */
[----:B------:R0:W-:Y:S01]  /*1370*/  STL [R1+0x6c], R2 ;  /* 0x00006c0201007387 */ /* 0x0001e20000100800 */
[----:B------:R-:W-:-:S02]  /*1380*/  IMAD R6, R9, R6, R13 ;  /* 0x0000000609067224 */ /* 0x000fc400078e020d */
[C---:B------:R-:W-:Y:S02]  /*1390*/  IMAD R3, R9.reuse, R8, R14 ;  /* 0x0000000809037224 */ /* 0x040fe400078e020e */
[C---:B------:R-:W-:Y:S01]  /*13a0*/  VIADD R11, R64.reuse, 0x17 ;  /* 0x00000017400b7836 */ /* 0x040fe20000000000 */
[----:B------:R1:W-:Y:S01]  /*13b0*/  STL [R1+0x1bc], R6 ;  /* 0x0001bc0601007387 */ /* 0x0003e20000100800 */
[C---:B------:R-:W-:Y:S02]  /*13c0*/  VIADD R8, R64.reuse, 0x18 ;  /* 0x0000001840087836 */ /* 0x040fe40000000000 */
[----:B0-----:R-:W-:Y:S01]  /*13d0*/  IMAD R2, R9, R20, R17 ;  /* 0x0000001409027224 */ /* 0x001fe200078e0211 */
[----:B------:R0:W-:Y:S01]  /*13e0*/  STL [R1+0x2a0], R3 ;  /* 0x0002a00301007387 */ /* 0x0001e20000100800 */
[----:B------:R-:W-:Y:S02]  /*13f0*/  IABS R12, R11 ;  /* 0x0000000b000c7213 */ /* 0x000fe40000000000 */
[----:B------:R-:W-:Y:S01]  /*1400*/  IABS R17, R8 ;  /* 0x0000000800117213 */ /* 0x000fe20000000000 */
[----:B------:R4:W-:Y:S01]  /*1410*/  STL [R1+0x2b8], R2 ;  /* 0x0002b80201007387 */ /* 0x0009e20000100800 */
[----:B-1----:R-:W-:-:S03]  /*1420*/  VIADD R6, R64, 0x19 ;  /* 0x0000001940067836 */ /* 0x002fc60000000000 */
[----:B------:R-:W-:Y:S01]  /*1430*/  STL [R1+0x13c0], R11 ;  /* 0x0013c00b01007387 */ /* 0x000fe20000100800 */
[C---:B0-----:R-:W-:Y:S01]  /*1440*/  VIADD R3, R64.reuse, 0x1a ;  /* 0x0000001a40037836 */ /* 0x041fe20000000000 */
[----:B------:R-:W-:Y:S02]  /*1450*/  IABS R51, R6 ;  /* 0x0000000600337213 */ /* 0x000fe40000000000 */
[----:B------:R0:W-:Y:S01]  /*1460*/  STL [R1+0x13c4], R8 ;  /* 0x0013c40801007387 */ /* 0x0001e20000100800 */
[----:B----4-:R-:W-:Y:S01]  /*1470*/  VIADD R2, R64, 0x1b ;  /* 0x0000001b40027836 */ /* 0x010fe20000000000 */
[----:B------:R-:W-:Y:S02]  /*1480*/  IABS R88, R3 ;  /* 0x0000000300587213 */ /* 0x000fe40000000000 */
[----:B------:R1:W-:Y:S02]  /*1490*/  STL [R1+0x13c8], R6 ;  /* 0x0013c80601007387 */ /* 0x0003e40000100800 */
[----:B------:R-:W-:-:S02]  /*14a0*/  IABS R13, R2 ;  /* 0x00000002000d7213 */ /* 0x000fc40000000000 */
[----:B------:R-:W-:Y:S01]  /*14b0*/  STL [R1+0x13cc], R3 ;  /* 0x0013cc0301007387 */ /* 0x000fe20000100800 */
[----:B0-----:R-:W-:-:S03]  /*14c0*/  IMAD.HI.U32 R8, R10, R88, RZ ;  /* 0x000000580a087227 */ /* 0x001fc600078e00ff */
[----:B------:R0:W-:Y:S01]  /*14d0*/  STL [R1+0x13d0], R2 ;  /* 0x0013d00201007387 */ /* 0x0001e20000100800 */
[----:B------:R-:W-:-:S04]  /*14e0*/  IMAD.HI.U32 R11, R10, R13, RZ ;  /* 0x0000000d0a0b7227 */ /* 0x000fc800078e00ff */
[----:B-1----:R-:W-:-:S04]  /*14f0*/  IMAD.HI.U32 R6, R10, R51, RZ ;  /* 0x000000330a067227 */ /* 0x002fc800078e00ff */
[----:B0-----:R-:W-:-:S04]  /*1500*/  IMAD.HI.U32 R2, R10, R12, RZ ;  /* 0x0000000c0a027227 */ /* 0x001fc800078e00ff */
[----:B------:R-:W-:Y:S02]  /*1510*/  IMAD.MOV R2, RZ, RZ, -R2 ;  /* 0x000000ffff027224 */ /* 0x000fe400078e0a02 */
[----:B------:R-:W-:Y:S02]  /*1520*/  IMAD.MOV R20, RZ, RZ, -R11 ;  /* 0x000000ffff147224 */ /* 0x000fe400078e0a0b */
[----:B------:R-:W-:Y:S02]  /*1530*/  IMAD R2, R9, R2, R12 ;  /* 0x0000000209027224 */ /* 0x000fe400078e020c */
[----:B------:R-:W-:Y:S02]  /*1540*/  IMAD.MOV R8, RZ, RZ, -R8 ;  /* 0x000000ffff087224 */ /* 0x000fe400078e0a08 */
[----:B------:R-:W-:Y:S01]  /*1550*/  IMAD.MOV R6, RZ, RZ, -R6 ;  /* 0x000000ffff067224 */ /* 0x000fe200078e0a06 */
[----:B------:R0:W-:Y:S01]  /*1560*/  STL [R1+0x2c0], R2 ;  /* 0x0002c00201007387 */ /* 0x0001e20000100800 */
[----:B------:R-:W-:-:S04]  /*1570*/  IMAD.HI.U32 R3, R10, R17, RZ ;  /* 0x000000110a037227 */ /* 0x000fc800078e00ff */
[C---:B------:R-:W-:Y:S02]  /*1580*/  IMAD R88, R9.reuse, R8, R88 ;  /* 0x0000000809587224 */ /* 0x040fe400078e0258 */
[C---:B------:R-:W-:Y:S02]  /*1590*/  VIADD R11, R64.reuse, 0x1c ;  /* 0x0000001c400b7836 */ /* 0x040fe40000000000 */
[C---:B------:R-:W-:Y:S02]  /*15a0*/  IMAD R51, R9.reuse, R6, R51 ;  /* 0x0000000609337224 */ /* 0x040fe400078e0233 */
[C---:B0-----:R-:W-:Y:S01]  /*15b0*/  IMAD R2, R9.reuse, R20, R13 ;  /* 0x0000001409027224 */ /* 0x041fe200078e020d */
[----:B------:R-:W-:Y:S01]  /*15c0*/  IABS R12, R11 ;  /* 0x0000000b000c7213 */ /* 0x000fe20000000000 */
[C---:B------:R-:W-:Y:S02]  /*15d0*/  VIADD R8, R64.reuse, 0x1d ;  /* 0x0000001d40087836 */ /* 0x040fe40000000000 */
[----:B------:R-:W-:Y:S01]  /*15e0*/  IMAD.MOV R14, RZ, RZ, -R3 ;  /* 0x000000ffff0e7224 */ /* 0x000fe200078e0a03 */
[----:B------:R0:W-:Y:S01]  /*15f0*/  STL [R1+0x64], R2 ;  /* 0x0000640201007387 */ /* 0x0001e20000100800 */
[C---:B------:R-:W-:Y:S01]  /*1600*/  VIADD R6, R64.reuse, 0x1e ;  /* 0x0000001e40067836 */ /* 0x040fe20000000000 */
[----:B------:R-:W-:Y:S01]  /*1610*/  IABS R13, R8 ;  /* 0x00000008000d7213 */ /* 0x000fe20000000000 */
[----:B------:R-:W-:Y:S01]  /*1620*/  VIADD R3, R64, 0x1f ;  /* 0x0000001f40037836 */ /* 0x000fe20000000000 */
[----:B------:R-:W-:Y:S01]  /*1630*/  STL [R1+0x13d4], R11 ;  /* 0x0013d40b01007387 */ /* 0x000fe20000100800 */
[----:B------:R-:W-:Y:S01]  /*1640*/  IMAD R17, R9, R14, R17 ;  /* 0x0000000e09117224 */ /* 0x000fe200078e0211 */
[----:B------:R-:W-:-:S02]  /*1650*/  IABS R19, R6 ;  /* 0x0000000600137213 */ /* 0x000fc40000000000 */
[----:B------:R1:W-:Y:S01]  /*1660*/  STL [R1+0x13d8], R8 ;  /* 0x0013d80801007387 */ /* 0x0003e20000100800 */
[----:B------:R-:W-:Y:S01]  /*1670*/  IABS R20, R3 ;  /* 0x0000000300147213 */ /* 0x000fe20000000000 */
[----:B0-----:R-:W-:Y:S02]  /*1680*/  VIADD R2, R64, 0x20 ;  /* 0x0000002040027836 */ /* 0x001fe40000000000 */
[----:B------:R0:W-:Y:S03]  /*1690*/  STL [R1+0x13dc], R6 ;  /* 0x0013dc0601007387 */ /* 0x0001e60000100800 */
[----:B------:R-:W-:Y:S01]  /*16a0*/  IABS R21, R2 ;  /* 0x0000000200157213 */ /* 0x000fe20000000000 */
[----:B------:R4:W-:Y:S01]  /*16b0*/  STL [R1+0x13e0], R3 ;  /* 0x0013e00301007387 */ /* 0x0009e20000100800 */
[----:B-1----:R-:W-:-:S03]  /*16c0*/  IMAD.HI.U32 R8, R10, R20, RZ ;  /* 0x000000140a087227 */ /* 0x002fc600078e00ff */
[----:B------:R1:W-:Y:S01]  /*16d0*/  STL [R1+0x13e4], R2 ;  /* 0x0013e40201007387 */ /* 0x0003e20000100800 */
[----:B0-----:R-:W-:-:S04]  /*16e0*/  IMAD.HI.U32 R6, R10, R19, RZ ;  /* 0x000000130a067227 */ /* 0x001fc800078e00ff */
[----:B----4-:R-:W-:-:S04]  /*16f0*/  IMAD.HI.U32 R3, R10, R13, RZ ;  /* 0x0000000d0a037227 */ /* 0x010fc800078e00ff */
[----:B-1----:R-:W-:-:S04]  /*1700*/  IMAD.HI.U32 R2, R10, R12, RZ ;  /* 0x0000000c0a027227 */ /* 0x002fc800078e00ff */
[----:B------:R-:W-:Y:S02]  /*1710*/  IMAD.MOV R2, RZ, RZ, -R2 ;  /* 0x000000ffff027224 */ /* 0x000fe400078e0a02 */
[----:B------:R-:W-:-:S04]  /*1720*/  IMAD.HI.U32 R11, R10, R21, RZ ;  /* 0x000000150a0b7227 */ /* 0x000fc800078e00ff */
[----:B------:R-:W-:Y:S02]  /*1730*/  IMAD.MOV R14, RZ, RZ, -R3 ;  /* 0x000000ffff0e7224 */ /* 0x000fe400078e0a03 */
[C---:B------:R-:W-:Y:S02]  /*1740*/  IMAD R2, R9.reuse, R2, R12 ;  /* 0x0000000209027224 */ /* 0x040fe400078e020c */
[----:B------:R-:W-:Y:S02]  /*1750*/  IMAD.MOV R6, RZ, RZ, -R6 ;  /* 0x000000ffff067224 */ /* 0x000fe400078e0a06 */
[----:B------:R-:W-:Y:S01]  /*1760*/  IMAD.MOV R8, RZ, RZ, -R8 ;  /* 0x000000ffff087224 */ /* 0x000fe200078e0a08 */
[----:B------:R0:W-:Y:S01]  /*1770*/  STL [R1+0x1c4], R2 ;  /* 0x0001c40201007387 */ /* 0x0001e20000100800 */
[----:B------:R-:W-:Y:S02]  /*1780*/  IMAD.MOV R22, RZ, RZ, -R11 ;  /* 0x000000ffff167224 */ /* 0x000fe400078e0a0b */
[----:B------:R-:W-:-:S02]  /*1790*/  IMAD R11, R9, R14, R13 ;  /* 0x0000000e090b7224 */ /* 0x000fc400078e020d */
[C---:B------:R-:W-:Y:S02]  /*17a0*/  IMAD R3, R9.reuse, R6, R19 ;  /* 0x0000000609037224 */ /* 0x040fe400078e0213 */
[C---:B------:R-:W-:Y:S01]  /*17b0*/  VIADD R12, R64.reuse, 0x21 ;  /* 0x00000021400c7836 */ /* 0x040fe20000000000 */
[----:B------:R1:W-:Y:S01]  /*17c0*/  STL [R1+0x2c4], R11 ;  /* 0x0002c40b01007387 */ /* 0x0003e20000100800 */
[C---:B------:R-:W-:Y:S02]  /*17d0*/  VIADD R6, R64.reuse, 0x23 ;  /* 0x0000002340067836 */ /* 0x040fe40000000000 */
[C---:B0-----:R-:W-:Y:S01]  /*17e0*/  IMAD R2, R9.reuse, R8, R20 ;  /* 0x0000000809027224 */ /* 0x041fe200078e0214 */
[----:B------:R0:W-:Y:S01]  /*17f0*/  STL [R1+0x2d4], R3 ;  /* 0x0002d40301007387 */ /* 0x0001e20000100800 */
[----:B------:R-:W-:Y:S01]  /*1800*/  IABS R52, R12 ;  /* 0x0000000c00347213 */ /* 0x000fe20000000000 */
[----:B------:R-:W-:Y:S02]  /*1810*/  IMAD R19, R9, R22, R21 ;  /* 0x0000001609137224 */ /* 0x000fe400078e0215 */
[----:B------:R4:W-:Y:S01]  /*1820*/  STL [R1+0x404], R2 ;  /* 0x0004040201007387 */ /* 0x0009e20000100800 */
[----:B------:R-:W-:-:S02]  /*1830*/  VIADD R21, R64, 0x2b ;  /* 0x0000002b40157836 */ /* 0x000fc40000000000 */
[----:B-1----:R-:W-:Y:S01]  /*1840*/  VIADD R11, R64, 0x22 ;  /* 0x00000022400b7836 */ /* 0x002fe20000000000 */
[----:B------:R-:W-:Y:S01]  /*1850*/  STL [R1+0x13e8], R12 ;  /* 0x0013e80c01007387 */ /* 0x000fe20000100800 */
[----:B------:R-:W-:-:S03]  /*1860*/  IMAD.HI.U32 R8, R10, R52, RZ ;  /* 0x000000340a087227 */ /* 0x000fc600078e00ff */
[----:B------:R1:W-:Y:S01]  /*1870*/  STL [R1+0x13ec], R11 ;  /* 0x0013ec0b01007387 */ /* 0x0003e20000100800 */
[C---:B0-----:R-:W-:Y:S01]  /*1880*/  VIADD R3, R64.reuse, 0x24 ;  /* 0x0000002440037836 */ /* 0x041fe20000000000 */
[----:B------:R-:W-:Y:S01]  /*1890*/  IABS R89, R11 ;  /* 0x0000000b00597213 */ /* 0x000fe20000000000 */
[----:B----4-:R-:W-:Y:S01]  /*18a0*/  VIADD R2, R64, 0x25 ;  /* 0x0000002540027836 */ /* 0x010fe20000000000 */
[----:B------:R0:W-:Y:S01]  /*18b0*/  STL [R1+0x13f0], R6 ;  /* 0x0013f00601007387 */ /* 0x0001e20000100800 */
[----:B------:R-:W-:-:S03]  /*18c0*/  IMAD.MOV R8, RZ, RZ, -R8 ;  /* 0x000000ffff087224 */ /* 0x000fc600078e0a08 */
[----:B------:R4:W-:Y:S01]  /*18d0*/  STL [R1+0x13f4], R3 ;  /* 0x0013f40301007387 */ /* 0x0009e20000100800 */
[----:B------:R-:W-:Y:S02]  /*18e0*/  IMAD R52, R9, R8, R52 ;  /* 0x0000000809347224 */ /* 0x000fe400078e0234 */
[----:B-1----:R-:W-:Y:S01]  /*18f0*/  IMAD.HI.U32 R11, R10, R89, RZ ;  /* 0x000000590a0b7227 */ /* 0x002fe200078e00ff */
[----:B------:R1:W-:Y:S01]  /*1900*/  STL [R1+0x13f8], R2 ;  /* 0x0013f80201007387 */ /* 0x0003e20000100800 */
[----:B0-----:R-:W-:Y:S02]  /*1910*/  IABS R6, R6 ;  /* 0x0000000600067213 */ /* 0x001fe40000000000 */
[----:B------:R-:W-:Y:S02]  /*1920*/  VIADD R8, R64, 0x27 ;  /* 0x0000002740087836 */ /* 0x000fe40000000000 */
[----:B------:R-:W-:Y:S01]  /*1930*/  IMAD.MOV R20, RZ, RZ, -R11 ;  /* 0x000000ffff147224 */ /* 0x000fe200078e0a0b */
[----:B----4-:R-:W-:Y:S01]  /*1940*/  IABS R3, R3 ;  /* 0x0000000300037213 */ /* 0x010fe20000000000 */
[----:B------:R-:W-:Y:S01]  /*1950*/  IMAD.HI.U32 R12, R10, R6, RZ ;  /* 0x000000060a0c7227 */ /* 0x000fe200078e00ff */
[----:B-1----:R-:W-:-:S03]  /*1960*/  IABS R2, R2 ;  /* 0x0000000200027213 */ /* 0x002fc60000000000 */
[----:B------:R-:W-:-:S04]  /*1970*/  IMAD.HI.U32 R13, R10, R3, RZ ;  /* 0x000000030a0d7227 */ /* 0x000fc800078e00ff */
[----:B------:R-:W-:-:S04]  /*1980*/  IMAD.HI.U32 R14, R10, R2, RZ ;  /* 0x000000020a0e7227 */ /* 0x000fc800078e00ff */
        /* <DEDUP_REMOVED lines=8> */
[C---:B------:R-:W-:Y:S01]  /*1a10*/  VIADD R11, R64.reuse, 0x28 ;  /* 0x00000028400b7836 */ /* 0x040fe20000000000 */
[----:B------:R1:W-:Y:S01]  /*1a20*/  STL [R1+0x1d0], R3 ;  /* 0x0001d00301007387 */ /* 0x0003e20000100800 */
[----:B------:R-:W-:Y:S02]  /*1a30*/  IMAD R89, R9, R20, R89 ;  /* 0x0000001409597224 */ /* 0x000fe400078e0259 */
[C---:B------:R-:W-:Y:S01]  /*1a40*/  VIADD R22, R64.reuse, 0x2d ;  /* 0x0000002d40167836 */ /* 0x040fe20000000000 */
[----:B------:R-:W-:Y:S01]  /*1a50*/  STL [R1+0x40c], R2 ;  /* 0x00040c0201007387 */ /* 0x000fe20000100800 */
[----:B------:R-:W-:Y:S01]  /*1a60*/  IABS R20, R11 ;  /* 0x0000000b00147213 */ /* 0x000fe20000000000 */
[C---:B0-----:R-:W-:Y:S02]  /*1a70*/  VIADD R6, R64.reuse, 0x29 ;  /* 0x0000002940067836 */ /* 0x041fe40000000000 */
[----:B------:R0:W-:Y:S01]  /*1a80*/  STL [R1+0x1400], R12 ;  /* 0x0014000c01007387 */ /* 0x0001e20000100800 */
[----:B------:R-:W-:-:S02]  /*1a90*/  VIADD R14, R64, 0x2e ;  /* 0x0000002e400e7836 */ /* 0x000fc40000000000 */
[----:B-1----:R-:W-:Y:S01]  /*1aa0*/  VIADD R3, R64, 0x2a ;  /* 0x0000002a40037836 */ /* 0x002fe20000000000 */
[----:B------:R1:W-:Y:S01]  /*1ab0*/  STL [R1+0x13fc], R8 ;  /* 0x0013fc0801007387 */ /* 0x0003e20000100800 */
[----:B------:R-:W-:-:S03]  /*1ac0*/  IABS R54, R6 ;  /* 0x0000000600367213 */ /* 0x000fc60000000000 */
[----:B------:R4:W-:Y:S01]  /*1ad0*/  STL [R1+0x1404], R11 ;  /* 0x0014040b01007387 */ /* 0x0009e20000100800 */
[----:B------:R-:W-:Y:S02]  /*1ae0*/  IABS R90, R3 ;  /* 0x00000003005a7213 */ /* 0x000fe40000000000 */
[----:B0-----:R-:W-:Y:S01]  /*1af0*/  IABS R12, R12 ;  /* 0x0000000c000c7213 */ /* 0x001fe20000000000 */
[----:B------:R0:W-:Y:S01]  /*1b00*/  STL [R1+0x1408], R6 ;  /* 0x0014080601007387 */ /* 0x0001e20000100800 */
[----:B-1----:R-:W-:Y:S01]  /*1b10*/  IABS R8, R8 ;  /* 0x0000000800087213 */ /* 0x002fe20000000000 */
[C---:B------:R-:W-:Y:S02]  /*1b20*/  IMAD.HI.U32 R2, R10.reuse, R90, RZ ;  /* 0x0000005a0a027227 */ /* 0x040fe400078e00ff */
[----:B------:R1:W-:Y:S02]  /*1b30*/  STL [R1+0x1410], R3 ;  /* 0x0014100301007387 */ /* 0x0003e40000100800 */
[----:B------:R-:W-:-:S04]  /*1b40*/  IMAD.HI.U32 R13, R10, R12, RZ ;  /* 0x0000000c0a0d7227 */ /* 0x000fc800078e00ff */
[----:B----4-:R-:W-:-:S04]  /*1b50*/  IMAD.HI.U32 R11, R10, R8, RZ ;  /* 0x000000080a0b7227 */ /* 0x010fc800078e00ff */
[----:B------:R-:W-:Y:S02]  /*1b60*/  IMAD.MOV R13, RZ, RZ, -R13 ;  /* 0x000000ffff0d7224 */ /* 0x000fe400078e0a0d */
[----:B------:R-:W-:Y:S02]  /*1b70*/  IMAD.MOV R11, RZ, RZ, -R11 ;  /* 0x000000ffff0b7224 */ /* 0x000fe400078e0a0b */
[C---:B------:R-:W-:Y:S02]  /*1b80*/  IMAD R12, R9.reuse, R13, R12 ;  /* 0x0000000d090c7224 */ /* 0x040fe400078e020c */
[----:B------:R-:W-:Y:S01]  /*1b90*/  IMAD R8, R9, R11, R8 ;  /* 0x0000000b09087224 */ /* 0x000fe200078e0208 */
[----:B------:R-:W-:Y:S01]  /*1ba0*/  IABS R11, R22 ;  /* 0x00000016000b7213 */ /* 0x000fe20000000000 */
[----:B0-----:R-:W-:Y:S01]  /*1bb0*/  IMAD.HI.U32 R6, R10, R20, RZ ;  /* 0x000000140a067227 */ /* 0x001fe200078e00ff */
[----:B------:R0:W-:Y:S03]  /*1bc0*/  STL [R1+0x410], R12 ;  /* 0x0004100c01007387 */ /* 0x0001e60000100800 */
[----:B------:R-:W-:Y:S01]  /*1bd0*/  VIADD R13, R64, 0x2c ;  /* 0x0000002c400d7836 */ /* 0x000fe20000000000 */
[----:B------:R-:W-:Y:S01]  /*1be0*/  STL [R1+0x49c], R8 ;  /* 0x00049c0801007387 */ /* 0x000fe20000100800 */
[----:B------:R-:W-:-:S02]  /*1bf0*/  IMAD.MOV R6, RZ, RZ, -R6 ;  /* 0x000000ffff067224 */ /* 0x000fc400078e0a06 */
[----:B------:R-:W-:Y:S01]  /*1c00*/  IMAD.MOV R2, RZ, RZ, -R2 ;  /* 0x000000ffff027224 */ /* 0x000fe200078e0a02 */
[----:B------:R4:W-:Y:S01]  /*1c10*/  STL [R1+0x140c], R21 ;  /* 0x00140c1501007387 */ /* 0x0009e20000100800 */
[----:B-1----:R-:W-:-:S03]  /*1c20*/  IMAD.HI.U32 R3, R10, R54, RZ ;  /* 0x000000360a037227 */ /* 0x002fc600078e00ff */
[----:B------:R1:W-:Y:S01]  /*1c30*/  STL [R1+0x1414], R13 ;  /* 0x0014140d01007387 */ /* 0x0003e20000100800 */
[----:B0-----:R-:W-:Y:S02]  /*1c40*/  VIADD R12, R64, 0x2f ;  /* 0x0000002f400c7836 */ /* 0x001fe40000000000 */
[C---:B------:R-:W-:Y:S01]  /*1c50*/  IMAD R20, R9.reuse, R6, R20 ;  /* 0x0000000609147224 */ /* 0x040fe200078e0214 */
[----:B------:R0:W-:Y:S01]  /*1c60*/  STL [R1+0x1418], R22 ;  /* 0x0014181601007387 */ /* 0x0001e20000100800 */
[----:B------:R-:W-:Y:S01]  /*1c70*/  IABS R6, R14 ;  /* 0x0000000e00067213 */ /* 0x000fe20000000000 */
[----:B------:R-:W-:Y:S01]  /*1c80*/  IMAD R90, R9, R2, R90 ;  /* 0x00000002095a7224 */ /* 0x000fe200078e025a */
[----:B----4-:R-:W-:Y:S01]  /*1c90*/  IABS R21, R21 ;  /* 0x0000001500157213 */ /* 0x010fe20000000000 */
[----:B------:R4:W-:Y:S01]  /*1ca0*/  STL [R1+0x1420], R14 ;  /* 0x0014200e01007387 */ /* 0x0009e20000100800 */
[----:B------:R-:W-:Y:S01]  /*1cb0*/  IMAD.MOV R3, RZ, RZ, -R3 ;  /* 0x000000ffff037224 */ /* 0x000fe200078e0a03 */
[----:B-1----:R-:W-:Y:S01]  /*1cc0*/  IABS R13, R13 ;  /* 0x0000000d000d7213 */ /* 0x002fe20000000000 */
[C---:B------:R-:W-:Y:S01]  /*1cd0*/  IMAD.HI.U32 R8, R10.reuse, R6, RZ ;  /* 0x000000060a087227 */ /* 0x040fe200078e00ff */
[----:B------:R-:W-:Y:S01]  /*1ce0*/  IABS R2, R12 ;  /* 0x0000000c00027213 */ /* 0x000fe20000000000 */
[----:B------:R1:W-:Y:S02]  /*1cf0*/  STL [R1+0x1428], R12 ;  /* 0x0014280c01007387 */ /* 0x0003e40000100800 */
[----:B0-----:R-:W-:-:S04]  /*1d00*/  IMAD.HI.U32 R22, R10, R21, RZ ;  /* 0x000000150a167227 */ /* 0x001fc800078e00ff */
[----:B----4-:R-:W-:-:S04]  /*1d10*/  IMAD.HI.U32 R14, R10, R13, RZ ;  /* 0x0000000d0a0e7227 */ /* 0x010fc800078e00ff */
[----:B-1----:R-:W-:-:S04]  /*1d20*/  IMAD.HI.U32 R12, R10, R11, RZ ;  /* 0x0000000b0a0c7227 */ /* 0x002fc800078e00ff */
[----:B------:R-:W-:Y:S02]  /*1d30*/  IMAD.MOV R22, RZ, RZ, -R22 ;  /* 0x000000ffff167224 */ /* 0x000fe400078e0a16 */
[----:B------:R-:W-:Y:S02]  /*1d40*/  IMAD R54, R9, R3, R54 ;  /* 0x0000000309367224 */ /* 0x000fe400078e0236 */
[----:B------:R-:W-:Y:S02]  /*1d50*/  IMAD.MOV R14, RZ, RZ, -R14 ;  /* 0x000000ffff0e7224 */ /* 0x000fe400078e0a0e */
[----:B------:R-:W-:-:S04]  /*1d60*/  IMAD.HI.U32 R3, R10, R2, RZ ;  /* 0x000000020a037227 */ /* 0x000fc800078e00ff */
[----:B------:R-:W-:Y:S02]  /*1d70*/  IMAD.MOV R12, RZ, RZ, -R12 ;  /* 0x000000ffff0c7224 */ /* 0x000fe400078e0a0c */
[----:B------:R-:W-:Y:S02]  /*1d80*/  IMAD.MOV R8, RZ, RZ, -R8 ;  /* 0x000000ffff087224 */ /* 0x000fe400078e0a08 */
[C---:B------:R-:W-:Y:S02]  /*1d90*/  IMAD R21, R9.reuse, R22, R21 ;  /* 0x0000001609157224 */ /* 0x040fe400078e0215 */
[C---:B------:R-:W-:Y:S02]  /*1da0*/  IMAD R13, R9.reuse, R14, R13 ;  /* 0x0000000e090d7224 */ /* 0x040fe400078e020d */
[----:B------:R-:W-:Y:S01]  /*1db0*/  IMAD.MOV R3, RZ, RZ, -R3 ;  /* 0x000000ffff037224 */ /* 0x000fe200078e0a03 */
[----:B------:R-:W-:Y:S01]  /*1dc0*/  STL [R1+0x78], R21 ;  /* 0x0000781501007387 */ /* 0x000fe20000100800 */
[----:B------:R-:W-:-:S02]  /*1dd0*/  IMAD R11, R9, R12, R11 ;  /* 0x0000000c090b7224 */ /* 0x000fc400078e020b */
[C---:B------:R-:W-:Y:S01]  /*1de0*/  IMAD R6, R9.reuse, R8, R6 ;  /* 0x0000000809067224 */ /* 0x040fe200078e0206 */
[----:B------:R0:W-:Y:S01]  /*1df0*/  STL [R1+0x1d8], R13 ;  /* 0x0001d80d01007387 */ /* 0x0001e20000100800 */
[----:B------:R-:W-:Y:S02]  /*1e00*/  IMAD R2, R9, R3, R2 ;  /* 0x0000000309027224 */ /* 0x000fe400078e0202 */
[C---:B------:R-:W-:Y:S01]  /*1e10*/  VIADD R12, R64.reuse, 0x31 ;  /* 0x00000031400c7836 */ /* 0x040fe20000000000 */
[----:B------:R1:W-:Y:S01]  /*1e20*/  STL [R1+0x4a4], R11 ;  /* 0x0004a40b01007387 */ /* 0x0003e20000100800 */
[----:B------:R-:W-:-:S03]  /*1e30*/  VIADD R8, R64, 0x34 ;  /* 0x0000003440087836 */ /* 0x000fc60000000000 */
[----:B------:R4:W-:Y:S01]  /*1e40*/  STL [R1+0x4d4], R6 ;  /* 0x0004d40601007387 */ /* 0x0009e20000100800 */
[----:B------:R-:W-:Y:S01]  /*1e50*/  IABS R53, R12 ;  /* 0x0000000c00357213 */ /* 0x000fe20000000000 */
[C---:B0-----:R-:W-:Y:S02]  /*1e60*/  VIADD R13, R64.reuse, 0x30 ;  /* 0x00000030400d7836 */ /* 0x041fe40000000000 */
[----:B------:R0:W-:Y:S01]  /*1e70*/  STL [R1+0x4d8], R2 ;  /* 0x0004d80201007387 */ /* 0x0001e20000100800 */
[C---:B-1----:R-:W-:Y:S02]  /*1e80*/  VIADD R11, R64.reuse, 0x32 ;  /* 0x00000032400b7836 */ /* 0x042fe40000000000 */
[----:B------:R-:W-:Y:S01]  /*1e90*/  IABS R21, R13 ;  /* 0x0000000d00157213 */ /* 0x000fe20000000000 */
[----:B------:R1:W-:Y:S01]  /*1ea0*/  STL [R1+0x141c], R13 ;  /* 0x00141c0d01007387 */ /* 0x0003e20000100800 */
[----:B----4-:R-:W-:Y:S01]  /*1eb0*/  VIADD R6, R64, 0x33 ;  /* 0x0000003340067836 */ /* 0x010fe20000000000 */
[----:B------:R-:W-:-:S02]  /*1ec0*/  IABS R91, R11 ;  /* 0x0000000b005b7213 */ /* 0x000fc40000000000 */
[----:B------:R-:W-:Y:S01]  /*1ed0*/  STL [R1+0x1424], R12 ;  /* 0x0014240c01007387 */ /* 0x000fe20000100800 */
[----:B0-----:R-:W-:-:S03]  /*1ee0*/  IABS R2, R8 ;  /* 0x0000000800027213 */ /* 0x001fc60000000000 */
[----:B------:R0:W-:Y:S01]  /*1ef0*/  STL [R1+0x142c], R11 ;  /* 0x00142c0b01007387 */ /* 0x0001e20000100800 */
[----:B-1----:R-:W-:-:S03]  /*1f00*/  IMAD.HI.U32 R13, R10, R21, RZ ;  /* 0x000000150a0d7227 */ /* 0x002fc600078e00ff */
[----:B------:R1:W-:Y:S01]  /*1f10*/  STL [R1+0x1434], R6 ;  /* 0x0014340601007387 */ /* 0x0003e20000100800 */
[----:B------:R-:W-:-:S03]  /*1f20*/  IMAD.HI.U32 R3, R10, R2, RZ ;  /* 0x000000020a037227 */ /* 0x000fc600078e00ff */
[----:B------:R4:W-:Y:S01]  /*1f30*/  STL [R1+0x143c], R8 ;  /* 0x00143c0801007387 */ /* 0x0009e20000100800 */
[----:B0-----:R-:W-:Y:S01]  /*1f40*/  IMAD.HI.U32 R11, R10, R91, RZ ;  /* 0x0000005b0a0b7227 */ /* 0x001fe200078e00ff */
[----:B-1----:R-:W-:-:S03]  /*1f50*/  IABS R6, R6 ;  /* 0x0000000600067213 */ /* 0x002fc60000000000 */
[----:B------:R-:W-:Y:S02]  /*1f60*/  IMAD.MOV R13, RZ, RZ, -R13 ;  /* 0x000000ffff0d7224 */ /* 0x000fe400078e0a0d */
[----:B------:R-:W-:Y:S02]  /*1f70*/  IMAD.MOV R3, RZ, RZ, -R3 ;  /* 0x000000ffff037224 */ /* 0x000fe400078e0a03 */
[----:B----4-:R-:W-:-:S04]  /*1f80*/  IMAD.HI.U32 R8, R10, R6, RZ ;  /* 0x000000060a087227 */ /* 0x010fc800078e00ff */
[----:B------:R-:W-:Y:S02]  /*1f90*/  IMAD.MOV R8, RZ, RZ, -R8 ;  /* 0x000000ffff087224 */ /* 0x000fe400078e0a08 */
[----:B------:R-:W-:Y:S02]  /*1fa0*/  IMAD.MOV R11, RZ, RZ, -R11 ;  /* 0x000000ffff0b7224 */ /* 0x000fe400078e0a0b */
[----:B------:R-:W-:Y:S02]  /*1fb0*/  IMAD R6, R9, R8, R6 ;  /* 0x0000000809067224 */ /* 0x000fe400078e0206 */
[----:B------:R-:W-:-:S03]  /*1fc0*/  IMAD.HI.U32 R12, R10, R53, RZ ;  /* 0x000000350a0c7227 */ /* 0x000fc600078e00ff */
[----:B------:R0:W-:Y:S01]  /*1fd0*/  STL [R1+0x7c], R6 ;  /* 0x00007c0601007387 */ /* 0x0001e20000100800 */
[C---:B------:R-:W-:Y:S02]  /*1fe0*/  IMAD R21, R9.reuse, R13, R21 ;  /* 0x0000000d09157224 */ /* 0x040fe400078e0215 */
[C---:B------:R-:W-:Y:S02]  /*1ff0*/  IMAD R2, R9.reuse, R3, R2 ;  /* 0x0000000309027224 */ /* 0x040fe400078e0202 */
[C---:B------:R-:W-:Y:S02]  /*2000*/  VIADD R13, R64.reuse, 0x35 ;  /* 0x00000035400d7836 */ /* 0x040fe40000000000 */
[----:B------:R-:W-:Y:S01]  /*2010*/  IMAD R91, R9, R11, R91 ;  /* 0x0000000b095b7224 */ /* 0x000fe200078e025b */
[----:B------:R-:W-:Y:S01]  /*2020*/  STL [R1+0x1e4], R2 ;  /* 0x0001e40201007387 */ /* 0x000fe20000100800 */
[----:B------:R-:W-:Y:S02]  /*2030*/  IMAD.MOV R12, RZ, RZ, -R12 ;  /* 0x000000ffff0c7224 */ /* 0x000fe400078e0a0c */
[C---:B------:R-:W-:Y:S01]  /*2040*/  VIADD R11, R64.reuse, 0x36 ;  /* 0x00000036400b7836 */ /* 0x040fe20000000000 */
[----:B------:R1:W-:Y:S01]  /*2050*/  STL [R1+0x1430], R13 ;  /* 0x0014300d01007387 */ /* 0x0003e20000100800 */
[----:B0-----:R-:W-:-:S02]  /*2060*/  VIADD R6, R64, 0x37 ;  /* 0x0000003740067836 */ /* 0x001fc40000000000 */
[----:B------:R-:W-:Y:S01]  /*2070*/  IMAD R53, R9, R12, R53 ;  /* 0x0000000c09357224 */ /* 0x000fe200078e0235 */
[----:B------:R0:W-:Y:S01]  /*2080*/  STL [R1+0x1438], R11 ;  /* 0x0014380b01007387 */ /* 0x0001e20000100800 */
[C---:B------:R-:W-:Y:S02]  /*2090*/  VIADD R12, R64.reuse, 0x38 ;  /* 0x00000038400c7836 */ /* 0x040fe40000000000 */
[----:B------:R-:W-:Y:S01]  /*20a0*/  VIADD R8, R64, 0x39 ;  /* 0x0000003940087836 */ /* 0x000fe20000000000 */
[----:B------:R4:W-:Y:S01]  /*20b0*/  STL [R1+0x1440], R6 ;  /* 0x0014400601007387 */ /* 0x0009e20000100800 */
[----:B-1----:R-:W-:-:S03]  /*20c0*/  IABS R13, R13 ;  /* 0x0000000d000d7213 */ /* 0x002fc60000000000 */
[----:B------:R1:W-:Y:S01]  /*20d0*/  STL [R1+0x1448], R12 ;  /* 0x0014480c01007387 */ /* 0x0003e20000100800 */
[----:B------:R-:W-:Y:S02]  /*20e0*/  IABS R22, R12 ;  /* 0x0000000c00167213 */ /* 0x000fe40000000000 */
[----:B0-----:R-:W-:Y:S01]  /*20f0*/  IABS R11, R11 ;  /* 0x0000000b000b7213 */ /* 0x001fe20000000000 */
[C---:B------:R-:W-:Y:S01]  /*2100*/  IMAD.HI.U32 R14, R10.reuse, R13, RZ ;  /* 0x0000000d0a0e7227 */ /* 0x040fe200078e00ff */
[----:B------:R0:W-:Y:S01]  /*2110*/  STL [R1+0x1450], R8 ;  /* 0x0014500801007387 */ /* 0x0001e20000100800 */
[----:B----4-:R-:W-:Y:S02]  /*2120*/  IABS R6, R6 ;  /* 0x0000000600067213 */ /* 0x010fe40000000000 */
[----:B------:R-:W-:Y:S01]  /*2130*/  IABS R55, R8 ;  /* 0x0000000800377213 */ /* 0x000fe20000000000 */
[----:B------:R-:W-:Y:S02]  /*2140*/  IMAD.MOV R14, RZ, RZ, -R14 ;  /* 0x000000ffff0e7224 */ /* 0x000fe400078e0a0e */
[----:B-1----:R-:W-:-:S04]  /*2150*/  IMAD.HI.U32 R12, R10, R11, RZ ;  /* 0x0000000b0a0c7227 */ /* 0x002fc800078e00ff */
[----:B0-----:R-:W-:-:S04]  /*2160*/  IMAD.HI.U32 R8, R10, R6, RZ ;  /* 0x000000060a087227 */ /* 0x001fc800078e00ff */
[----:B------:R-:W-:Y:S02]  /*2170*/  IMAD.MOV R12, RZ, RZ, -R12 ;  /* 0x000000ffff0c7224 */ /* 0x000fe400078e0a0c */
[----:B------:R-:W-:Y:S02]  /*2180*/  IMAD.MOV R8, RZ, RZ, -R8 ;  /* 0x000000ffff087224 */ /* 0x000fe400078e0a08 */
[C---:B------:R-:W-:Y:S02]  /*2190*/  IMAD R13, R9.reuse, R14, R13 ;  /* 0x0000000e090d7224 */ /* 0x040fe400078e020d */
[C---:B------:R-:W-:Y:S02]  /*21a0*/  IMAD R11, R9.reuse, R12, R11 ;  /* 0x0000000c090b7224 */ /* 0x040fe400078e020b */
[----:B------:R-:W-:Y:S01]  /*21b0*/  IMAD R6, R9, R8, R6 ;  /* 0x0000000809067224 */ /* 0x000fe200078e0206 */
[----:B------:R0:W-:Y:S01]  /*21c0*/  STL [R1+0x4e4], R13 ;  /* 0x0004e40d01007387 */ /* 0x0001e20000100800 */
[----:B------:R-:W-:-:S03]  /*21d0*/  IMAD.HI.U32 R2, R10, R55, RZ ;  /* 0x000000370a027227 */ /* 0x000fc600078e00ff */
[----:B------:R1:W-:Y:S01]  /*21e0*/  STL [R1+0x514], R11 ;  /* 0x0005140b01007387 */ /* 0x0003e20000100800 */
[C---:B------:R-:W-:Y:S02]  /*21f0*/  VIADD R14, R64.reuse, 0x3d ;  /* 0x0000003d400e7836 */ /* 0x040fe40000000000 */
[----:B------:R-:W-:Y:S01]  /*2200*/  IMAD.MOV R2, RZ, RZ, -R2 ;  /* 0x000000ffff027224 */ /* 0x000fe200078e0a02 */
[----:B------:R4:W-:Y:S01]  /*2210*/  STL [R1+0x51c], R6 ;  /* 0x00051c0601007387 */ /* 0x0009e20000100800 */
[C---:B------:R-:W-:Y:S02]  /*2220*/  VIADD R12, R64.reuse, 0x3e ;  /* 0x0000003e400c7836 */ /* 0x040fe40000000000 */
[----:B0-----:R-:W-:Y:S01]  /*2230*/  VIADD R13, R64, 0x3b ;  /* 0x0000003b400d7836 */ /* 0x001fe20000000000 */
[----:B------:R-:W-:Y:S01]  /*2240*/  STL [R1+0x1444], R23 ;  /* 0x0014441701007387 */ /* 0x000fe20000100800 */
[----:B------:R-:W-:-:S03]  /*2250*/  IMAD.HI.U32 R3, R10, R22, RZ ;  /* 0x000000160a037227 */ /* 0x000fc600078e00ff */
[----:B------:R0:W-:Y:S01]  /*2260*/  STL [R1+0x144c], R13 ;  /* 0x00144c0d01007387 */ /* 0x0001e20000100800 */
[----:B-1----:R-:W-:Y:S01]  /*2270*/  VIADD R11, R64, 0x3c ;  /* 0x0000003c400b7836 */ /* 0x002fe20000000000 */
[----:B----4-:R-:W-:Y:S01]  /*2280*/  IABS R6, R14 ;  /* 0x0000000e00067213 */ /* 0x010fe20000000000 */
[C---:B------:R-:W-:Y:S01]  /*2290*/  IMAD R55, R9.reuse, R2, R55 ;  /* 0x0000000209377224 */ /* 0x040fe200078e0237 */
[----:B------:R-:W-:Y:S01]  /*22a0*/  IABS R2, R12 ;  /* 0x0000000c00027213 */ /* 0x000fe20000000000 */
[----:B------:R-:W-:Y:S01]  /*22b0*/  IMAD.MOV R3, RZ, RZ, -R3 ;  /* 0x000000ffff037224 */ /* 0x000fe200078e0a03 */
[----:B------:R1:W-:Y:S01]  /*22c0*/  STL [R1+0x1454], R11 ;  /* 0x0014540b01007387 */ /* 0x0003e20000100800 */
[----:B------:R-:W-:Y:S01]  /*22d0*/  IMAD.HI.U32 R8, R10, R6, RZ ;  /* 0x000000060a087227 */ /* 0x000fe200078e00ff */
[----:B0-----:R-:W-:Y:S02]  /*22e0*/  IABS R13, R13 ;  /* 0x0000000d000d7213 */ /* 0x001fe40000000000 */
[----:B------:R0:W-:Y:S01]  /*22f0*/  STL [R1+0x145c], R14 ;  /* 0x00145c0e01007387 */ /* 0x0001e20000100800 */
[----:B------:R-:W-:-:S02]  /*2300*/  IMAD R22, R9, R3, R22 ;  /* 0x0000000309167224 */ /* 0x000fc400078e0216 */
[C---:B------:R-:W-:Y:S01]  /*2310*/  IMAD.HI.U32 R3, R10.reuse, R2, RZ ;  /* 0x000000020a037227 */ /* 0x040fe200078e00ff */
[----:B------:R4:W-:Y:S01]  /*2320*/  STL [R1+0x1464], R12 ;  /* 0x0014640c01007387 */ /* 0x0009e20000100800 */
[----:B-1----:R-:W-:Y:S02]  /*2330*/  IABS R11, R11 ;  /* 0x0000000b000b7213 */ /* 0x002fe40000000000 */
[----:B------:R-:W-:Y:S02]  /*2340*/  IMAD.MOV R8, RZ, RZ, -R8 ;  /* 0x000000ffff087224 */ /* 0x000fe400078e0a08 */
[----:B------:R-:W-:Y:S02]  /*2350*/  IMAD.MOV R3, RZ, RZ, -R3 ;  /* 0x000000ffff037224 */ /* 0x000fe400078e0a03 */
[----:B0-----:R-:W-:-:S04]  /*2360*/  IMAD.HI.U32 R14, R10, R13, RZ ;  /* 0x0000000d0a0e7227 */ /* 0x001fc800078e00ff */
[----:B----4-:R-:W-:-:S04]  /*2370*/  IMAD.HI.U32 R12, R10, R11, RZ ;  /* 0x0000000b0a0c7227 */ /* 0x010fc800078e00ff */
[----:B------:R-:W-:Y:S02]  /*2380*/  IMAD.MOV R14, RZ, RZ, -R14 ;  /* 0x000000ffff0e7224 */ /* 0x000fe400078e0a0e */
[----:B------:R-:W-:Y:S02]  /*2390*/  IMAD.MOV R12, RZ, RZ, -R12 ;  /* 0x000000ffff0c7224 */ /* 0x000fe400078e0a0c */
[C---:B------:R-:W-:Y:S02]  /*23a0*/  IMAD R13, R9.reuse, R14, R13 ;  /* 0x0000000e090d7224 */ /* 0x040fe400078e020d */
[C---:B------:R-:W-:Y:S02]  /*23b0*/  IMAD R11, R9.reuse, R12, R11 ;  /* 0x0000000c090b7224 */ /* 0x040fe400078e020b */
[C---:B------:R-:W-:Y:S01]  /*23c0*/  IMAD R6, R9.reuse, R8, R6 ;  /* 0x0000000809067224 */ /* 0x040fe200078e0206 */
[----:B------:R0:W-:Y:S01]  /*23d0*/  STL [R1+0x88], R13 ;  /* 0x0000880d01007387 */ /* 0x0001e20000100800 */
[----:B------:R-:W-:-:S02]  /*23e0*/  IMAD R2, R9, R3, R2 ;  /* 0x0000000309027224 */ /* 0x000fc400078e0202 */
[----:B------:R-:W-:Y:S01]  /*23f0*/  VIADD R12, R64, 0x40 ;  /* 0x00000040400c7836 */ /* 0x000fe20000000000 */
[----:B------:R1:W-:Y:S01]  /*2400*/  STL [R1+0x1ec], R11 ;  /* 0x0001ec0b01007387 */ /* 0x0003e20000100800 */
[----:B------:R-:W-:-:S03]  /*2410*/  IMAD.HI.U32 R23, R10, R92, RZ ;  /* 0x0000005c0a177227 */ /* 0x000fc600078e00ff */
[----:B------:R4:W-:Y:S01]  /*2420*/  STL [R1+0x524], R6 ;  /* 0x0005240601007387 */ /* 0x0009e20000100800 */
[C---:B------:R-:W-:Y:S02]  /*2430*/  VIADD R8, R64.reuse, 0x43 ;  /* 0x0000004340087836 */ /* 0x040fe40000000000 */
[C---:B0-----:R-:W-:Y:S01]  /*2440*/  VIADD R13, R64.reuse, 0x3f ;  /* 0x0000003f400d7836 */ /* 0x041fe20000000000 */
[----:B------:R0:W-:Y:S01]  /*2450*/  STL [R1+0x554], R2 ;  /* 0x0005540201007387 */ /* 0x0001e20000100800 */
[----:B------:R-:W-:Y:S02]  /*2460*/  IMAD.MOV R23, RZ, RZ, -R23 ;  /* 0x000000ffff177224 */ /* 0x000fe400078e0a17 */
[C---:B-1----:R-:W-:Y:S01]  /*2470*/  VIADD R11, R64.reuse, 0x41 ;  /* 0x00000041400b7836 */ /* 0x042fe20000000000 */
[----:B------:R1:W-:Y:S01]  /*2480*/  STL [R1+0x1458], R13 ;  /* 0x0014580d01007387 */ /* 0x0003e20000100800 */
[----:B------:R-:W-:Y:S01]  /*2490*/  IMAD R92, R9, R23, R92 ;  /* 0x00000017095c7224 */ /* 0x000fe200078e025c */
[----:B------:R-:W-:Y:S01]  /*24a0*/  IABS R23, R12 ;  /* 0x0000000c00177213 */ /* 0x000fe20000000000 */
[----:B----4-:R-:W-:Y:S01]  /*24b0*/  VIADD R6, R64, 0x42 ;  /* 0x0000004240067836 */ /* 0x010fe20000000000 */
[----:B------:R-:W-:Y:S01]  /*24c0*/  STL [R1+0x1460], R12 ;  /* 0x0014600c01007387 */ /* 0x000fe20000100800 */
[----:B------:R-:W-:-:S02]  /*24d0*/  IABS R56, R11 ;  /* 0x0000000b00387213 */ /* 0x000fc40000000000 */
[----:B0-----:R-:W-:Y:S01]  /*24e0*/  IABS R2, R8 ;  /* 0x0000000800027213 */ /* 0x001fe20000000000 */
[----:B------:R-:W-:Y:S01]  /*24f0*/  STL [R1+0x1468], R11 ;  /* 0x0014680b01007387 */ /* 0x000fe20000100800 */
[----:B-1----:R-:W-:-:S03]  /*2500*/  IABS R13, R13 ;  /* 0x0000000d000d7213 */ /* 0x002fc60000000000 */
[----:B------:R0:W-:Y:S01]  /*2510*/  STL [R1+0x1470], R6 ;  /* 0x0014700601007387 */ /* 0x0001e20000100800 */
[----:B------:R-:W-:-:S03]  /*2520*/  IMAD.HI.U32 R3, R10, R2, RZ ;  /* 0x000000020a037227 */ /* 0x000fc600078e00ff */
[----:B------:R1:W-:Y:S01]  /*2530*/  STL [R1+0x1478], R8 ;  /* 0x0014780801007387 */ /* 0x0003e20000100800 */
[----:B------:R-:W-:-:S04]  /*2540*/  IMAD.HI.U32 R14, R10, R13, RZ ;  /* 0x0000000d0a0e7227 */ /* 0x000fc800078e00ff */
[----:B------:R-:W-:Y:S01]  /*2550*/  IMAD.MOV R14, RZ, RZ, -R14 ;  /* 0x000000ffff0e7224 */ /* 0x000fe200078e0a0e */
[----:B0-----:R-:W-:Y:S01]  /*2560*/  IABS R6, R6 ;  /* 0x0000000600067213 */ /* 0x001fe20000000000 */
[----:B------:R-:W-:-:S04]  /*2570*/  IMAD.HI.U32 R12, R10, R23, RZ ;  /* 0x000000170a0c7227 */ /* 0x000fc800078e00ff */
[----:B-1----:R-:W-:-:S04]  /*2580*/  IMAD.HI.U32 R8, R10, R6, RZ ;  /* 0x000000060a087227 */ /* 0x002fc800078e00ff */
[----:B------:R-:W-:Y:S02]  /*2590*/  IMAD R13, R9, R14, R13 ;  /* 0x0000000e090d7224 */ /* 0x000fe400078e020d */
[----:B------:R-:W-:Y:S02]  /*25a0*/  IMAD.MOV R8, RZ, RZ, -R8 ;  /* 0x000000ffff087224 */ /* 0x000fe400078e0a08 */
[----:B------:R-:W-:Y:S01]  /*25b0*/  IMAD.HI.U32 R11, R10, R56, RZ ;  /* 0x000000380a0b7227 */ /* 0x000fe200078e00ff */
[----:B------:R0:W-:Y:S03]  /*25c0*/  STL [R1+0x55c], R13 ;  /* 0x00055c0d01007387 */ /* 0x0001e60000100800 */
[----:B------:R-:W-:Y:S02]  /*25d0*/  IMAD.MOV R3, RZ, RZ, -R3 ;  /* 0x000000ffff037224 */ /* 0x000fe400078e0a03 */
[----:B------:R-:W-:-:S02]  /*25e0*/  IMAD.MOV R12, RZ, RZ, -R12 ;  /* 0x000000ffff0c7224 */ /* 0x000fc400078e0a0c */
[C---:B------:R-:W-:Y:S02]  /*25f0*/  IMAD R6, R9.reuse, R8, R6 ;  /* 0x0000000809067224 */ /* 0x040fe400078e0206 */
[----:B------:R-:W-:Y:S02]  /*2600*/  IMAD.MOV R11, RZ, RZ, -R11 ;  /* 0x000000ffff0b7224 */ /* 0x000fe400078e0a0b */
[C---:B------:R-:W-:Y:S01]  /*2610*/  IMAD R2, R9.reuse, R3, R2 ;  /* 0x0000000309027224 */ /* 0x040fe200078e0202 */
[----:B------:R1:W-:Y:S01]  /*2620*/  STL [R1+0x4], R6 ;  /* 0x0000040601007387 */ /* 0x0003e20000100800 */
[C---:B0-----:R-:W-:Y:S02]  /*2630*/  VIADD R13, R64.reuse, 0x44 ;  /* 0x00000044400d7836 */ /* 0x041fe40000000000 */
[C---:B------:R-:W-:Y:S01]  /*2640*/  IMAD R23, R9.reuse, R12, R23 ;  /* 0x0000000c09177224 */ /* 0x040fe200078e0217 */
[----:B------:R-:W-:Y:S01]  /*2650*/  STL [R1+0x8c], R2 ;  /* 0x00008c0201007387 */ /* 0x000fe20000100800 */
[C---:B------:R-:W-:Y:S01]  /*2660*/  VIADD R12, R64.reuse, 0x45 ;  /* 0x00000045400c7836 */ /* 0x040fe20000000000 */
[----:B------:R-:W-:Y:S01]  /*2670*/  IABS R14, R13 ;  /* 0x0000000d000e7213 */ /* 0x000fe20000000000 */
[----:B------:R-:W-:Y:S01]  /*2680*/  VIADD R8, R64, 0x46 ;  /* 0x0000004640087836 */ /* 0x000fe20000000000 */
[----:B------:R-:W-:Y:S01]  /*2690*/  STL [R1+0x146c], R13 ;  /* 0x00146c0d01007387 */ /* 0x000fe20000100800 */
[----:B------:R-:W-:-:S02]  /*26a0*/  IMAD R56, R9, R11, R56 ;  /* 0x0000000b09387224 */ /* 0x000fc400078e0238 */
[C---:B------:R-:W-:Y:S01]  /*26b0*/  VIADD R11, R64.reuse, 0x47 ;  /* 0x00000047400b7836 */ /* 0x040fe20000000000 */
[----:B------:R0:W-:Y:S01]  /*26c0*/  STL [R1+0x1474], R12 ;  /* 0x0014740c01007387 */ /* 0x0001e20000100800 */
[----:B-1----:R-:W-:Y:S02]  /*26d0*/  VIADD R6, R64, 0x48 ;  /* 0x0000004840067836 */ /* 0x002fe40000000000 */
[----:B------:R-:W-:Y:S01]  /*26e0*/  IMAD.HI.U32 R25, R10, R14, RZ ;  /* 0x0000000e0a197227 */ /* 0x000fe200078e00ff */
[----:B------:R1:W-:Y:S01]  /*26f0*/  STL [R1+0x147c], R8 ;  /* 0x00147c0801007387 */ /* 0x0003e20000100800 */
[----:B------:R-:W-:Y:S02]  /*2700*/  IABS R3, R11 ;  /* 0x0000000b00037213 */ /* 0x000fe40000000000 */
[----:B------:R-:W-:Y:S01]  /*2710*/  IABS R24, R6 ;  /* 0x0000000600187213 */ /* 0x000fe20000000000 */
[----:B------:R4:W-:Y:S01]  /*2720*/  STL [R1+0x1484], R11 ;  /* 0x0014840b01007387 */ /* 0x0009e20000100800 */
[----:B------:R-:W-:Y:S01]  /*2730*/  IMAD.MOV R25, RZ, RZ, -R25 ;  /* 0x000000ffff197224 */ /* 0x000fe200078e0a19 */
[----:B0-----:R-:W-:-:S02]  /*2740*/  IABS R12, R12 ;  /* 0x0000000c000c7213 */ /* 0x001fc40000000000 */
[----:B------:R0:W-:Y:S01]  /*2750*/  STL [R1+0x148c], R6 ;  /* 0x00148c0601007387 */ /* 0x0001e20000100800 */
[----:B------:R-:W-:Y:S01]  /*2760*/  IMAD R14, R9, R25, R14 ;  /* 0x00000019090e7224 */ /* 0x000fe200078e020e */
[----:B-1----:R-:W-:Y:S01]  /*2770*/  IABS R8, R8 ;  /* 0x0000000800087213 */ /* 0x002fe20000000000 */
[----:B------:R-:W-:-:S03]  /*2780*/  IMAD.HI.U32 R13, R10, R12, RZ ;  /* 0x0000000c0a0d7227 */ /* 0x000fc600078e00ff */
[----:B------:R1:W-:Y:S01]  /*2790*/  STL [R1+0x1f4], R14 ;  /* 0x0001f40e01007387 */ /* 0x0003e20000100800 */
        /* <DEDUP_REMOVED lines=9> */
[----:B-1----:R-:W-:-:S02]  /*2830*/  VIADD R14, R64, 0x49 ;  /* 0x00000049400e7836 */ /* 0x002fc40000000000 */
[C---:B------:R-:W-:Y:S01]  /*2840*/  VIADD R13, R64.reuse, 0x4a ;  /* 0x0000004a400d7836 */ /* 0x040fe20000000000 */
[----:B------:R1:W-:Y:S01]  /*2850*/  STL [R1+0x568], R8 ;  /* 0x0005680801007387 */ /* 0x0003e20000100800 */
[----:B------:R-:W-:Y:S01]  /*2860*/  VIADD R11, R64, 0x4b ;  /* 0x0000004b400b7836 */ /* 0x000fe20000000000 */
[----:B------:R-:W-:Y:S01]  /*2870*/  IABS R57, R14 ;  /* 0x0000000e00397213 */ /* 0x000fe20000000000 */
[----:B------:R-:W-:Y:S01]  /*2880*/  IMAD.HI.U32 R2, R10, R24, RZ ;  /* 0x000000180a027227 */ /* 0x000fe200078e00ff */
[----:B------:R-:W-:Y:S03]  /*2890*/  STL [R1+0x59c], R3 ;  /* 0x00059c0301007387 */ /* 0x000fe60000100800 */
[----:B0-----:R-:W-:Y:S01]  /*28a0*/  VIADD R12, R64, 0x4c ;  /* 0x0000004c400c7836 */ /* 0x001fe20000000000 */
[----:B------:R-:W-:Y:S01]  /*28b0*/  STL [R1+0x1480], R14 ;  /* 0x0014800e01007387 */ /* 0x000fe20000100800 */
[----:B------:R-:W-:-:S02]  /*28c0*/  IMAD.MOV R2, RZ, RZ, -R2 ;  /* 0x000000ffff027224 */ /* 0x000fc400078e0a02 */
[----:B-1----:R-:W-:Y:S01]  /*28d0*/  VIADD R8, R64, 0x4d ;  /* 0x0000004d40087836 */ /* 0x002fe20000000000 */
[----:B------:R0:W-:Y:S01]  /*28e0*/  STL [R1+0x1488], R13 ;  /* 0x0014880d01007387 */ /* 0x0001e20000100800 */
[----:B------:R-:W-:Y:S01]  /*28f0*/  IABS R6, R12 ;  /* 0x0000000c00067213 */ /* 0x000fe20000000000 */
[----:B------:R-:W-:Y:S02]  /*2900*/  IMAD R24, R9, R2, R24 ;  /* 0x0000000209187224 */ /* 0x000fe400078e0218 */
[----:B------:R1:W-:Y:S01]  /*2910*/  STL [R1+0x1490], R11 ;  /* 0x0014900b01007387 */ /* 0x0003e20000100800 */
[----:B------:R-:W-:Y:S01]  /*2920*/  IABS R2, R8 ;  /* 0x0000000800027213 */ /* 0x000fe20000000000 */
[C---:B------:R-:W-:Y:S02]  /*2930*/  IMAD.HI.U32 R25, R10.reuse, R57, RZ ;  /* 0x000000390a197227 */ /* 0x040fe400078e00ff */
[----:B------:R4:W-:Y:S01]  /*2940*/  STL [R1+0x1498], R12 ;  /* 0x0014980c01007387 */ /* 0x0009e20000100800 */
[----:B0-----:R-:W-:Y:S01]  /*2950*/  IABS R13, R13 ;  /* 0x0000000d000d7213 */ /* 0x001fe20000000000 */
[----:B------:R-:W-:-:S02]  /*2960*/  IMAD.HI.U32 R3, R10, R2, RZ ;  /* 0x000000020a037227 */ /* 0x000fc400078e00ff */
[----:B------:R0:W-:Y:S01]  /*2970*/  STL [R1+0x14a0], R8 ;  /* 0x0014a00801007387 */ /* 0x0001e20000100800 */
[----:B-1----:R-:W-:Y:S01]  /*2980*/  IABS R11, R11 ;  /* 0x0000000b000b7213 */ /* 0x002fe20000000000 */
[----:B------:R-:W-:-:S04]  /*2990*/  IMAD.HI.U32 R14, R10, R13, RZ ;  /* 0x0000000d0a0e7227 */ /* 0x000fc800078e00ff */
[----:B----4-:R-:W-:-:S04]  /*29a0*/  IMAD.HI.U32 R12, R10, R11, RZ ;  /* 0x0000000b0a0c7227 */ /* 0x010fc800078e00ff */
[----:B0-----:R-:W-:-:S04]  /*29b0*/  IMAD.HI.U32 R8, R10, R6, RZ ;  /* 0x000000060a087227 */ /* 0x001fc800078e00ff */
[----:B------:R-:W-:Y:S02]  /*29c0*/  IMAD.MOV R14, RZ, RZ, -R14 ;  /* 0x000000ffff0e7224 */ /* 0x000fe400078e0a0e */
[----:B------:R-:W-:Y:S02]  /*29d0*/  IMAD.MOV R12, RZ, RZ, -R12 ;  /* 0x000000ffff0c7224 */ /* 0x000fe400078e0a0c */
[----:B------:R-:W-:Y:S02]  /*29e0*/  IMAD.MOV R8, RZ, RZ, -R8 ;  /* 0x000000ffff087224 */ /* 0x000fe400078e0a08 */
[C---:B------:R-:W-:Y:S02]  /*29f0*/  IMAD R13, R9.reuse, R14, R13 ;  /* 0x0000000e090d7224 */ /* 0x040fe400078e020d */
[C---:B------:R-:W-:Y:S02]  /*2a00*/  IMAD R11, R9.reuse, R12, R11 ;  /* 0x0000000c090b7224 */ /* 0x040fe400078e020b */
[----:B------:R-:W-:Y:S01]  /*2a10*/  IMAD.MOV R3, RZ, RZ, -R3 ;  /* 0x000000ffff037224 */ /* 0x000fe200078e0a03 */
[----:B------:R0:W-:Y:S01]  /*2a20*/  STL [R1], R13 ;  /* 0x0000000d01007387 */ /* 0x0001e20000100800 */
[----:B------:R-:W-:-:S02]  /*2a30*/  IMAD R6, R9, R8, R6 ;  /* 0x0000000809067224 */ /* 0x000fc400078e0206 */
[----:B------:R-:W-:Y:S01]  /*2a40*/  IMAD R2, R9, R3, R2 ;  /* 0x0000000309027224 */ /* 0x000fe200078e0202 */
[----:B------:R1:W-:Y:S01]  /*2a50*/  STL [R1+0x94], R11 ;  /* 0x0000940b01007387 */ /* 0x0003e20000100800 */
[C---:B------:R-:W-:Y:S02]  /*2a60*/  VIADD R12, R64.reuse, 0x4e ;  /* 0x0000004e400c7836 */ /* 0x040fe40000000000 */
[C---:B------:R-:W-:Y:S01]  /*2a70*/  VIADD R8, R64.reuse, 0x52 ;  /* 0x0000005240087836 */ /* 0x040fe20000000000 */
[----:B------:R4:W-:Y:S01]  /*2a80*/  STL [R1+0x1fc], R6 ;  /* 0x0001fc0601007387 */ /* 0x0009e20000100800 */
[----:B------:R-:W-:Y:S02]  /*2a90*/  IMAD.MOV R25, RZ, RZ, -R25 ;  /* 0x000000ffff197224 */ /* 0x000fe400078e0a19 */
[C---:B0-----:R-:W-:Y:S01]  /*2aa0*/  VIADD R13, R64.reuse, 0x50 ;  /* 0x00000050400d7836 */ /* 0x041fe20000000000 */
[----:B------:R0:W-:Y:S01]  /*2ab0*/  STL [R1+0x5a4], R2 ;  /* 0x0005a40201007387 */ /* 0x0001e20000100800 */
[----:B------:R-:W-:Y:S01]  /*2ac0*/  IABS R93, R8 ;  /* 0x00000008005d7213 */ /* 0x000fe20000000000 */
[----:B-1----:R-:W-:-:S02]  /*2ad0*/  VIADD R11, R64, 0x51 ;  /* 0x00000051400b7836 */ /* 0x002fc40000000000 */
[----:B------:R1:W-:Y:S01]  /*2ae0*/  STL [R1+0x1494], R12 ;  /* 0x0014940c01007387 */ /* 0x0003e20000100800 */
[----:B------:R-:W-:Y:S01]  /*2af0*/  IABS R26, R13 ;  /* 0x0000000d001a7213 */ /* 0x000fe20000000000 */
[----:B----4-:R-:W-:Y:S01]  /*2b00*/  VIADD R6, R64, 0x4f ;  /* 0x0000004f40067836 */ /* 0x010fe20000000000 */
[----:B------:R-:W-:Y:S01]  /*2b10*/  IABS R58, R11 ;  /* 0x0000000b003a7213 */ /* 0x000fe20000000000 */
[----:B------:R-:W-:Y:S02]  /*2b20*/  IMAD R57, R9, R25, R57 ;  /* 0x0000001909397224 */ /* 0x000fe400078e0239 */
[----:B0-----:R-:W-:Y:S01]  /*2b30*/  IMAD.HI.U32 R2, R10, R93, RZ ;  /* 0x0000005d0a027227 */ /* 0x001fe200078e00ff */
[----:B------:R0:W-:Y:S01]  /*2b40*/  STL [R1+0x149c], R6 ;  /* 0x00149c0601007387 */ /* 0x0001e20000100800 */
[----:B-1----:R-:W-:-:S03]  /*2b50*/  IABS R12, R12 ;  /* 0x0000000c000c7213 */ /* 0x002fc60000000000 */
[----:B------:R1:W-:Y:S01]  /*2b60*/  STL [R1+0x14a4], R13 ;  /* 0x0014a40d01007387 */ /* 0x0003e20000100800 */
[----:B------:R-:W-:Y:S02]  /*2b70*/  VIADD R25, R64, 0x53 ;  /* 0x0000005340197836 */ /* 0x000fe40000000000 */
[C---:B------:R-:W-:Y:S01]  /*2b80*/  IMAD.HI.U32 R3, R10.reuse, R58, RZ ;  /* 0x0000003a0a037227 */ /* 0x040fe200078e00ff */
[----:B------:R-:W-:Y:S01]  /*2b90*/  STL [R1+0x14ac], R11 ;  /* 0x0014ac0b01007387 */ /* 0x000fe20000100800 */
[----:B0-----:R-:W-:Y:S02]  /*2ba0*/  IABS R6, R6 ;  /* 0x0000000600067213 */ /* 0x001fe40000000000 */
[----:B------:R-:W-:Y:S01]  /*2bb0*/  IMAD.MOV R2, RZ, RZ, -R2 ;  /* 0x000000ffff027224 */ /* 0x000fe200078e0a02 */
[----:B------:R0:W-:Y:S01]  /*2bc0*/  STL [R1+0x14b4], R8 ;  /* 0x0014b40801007387 */ /* 0x0001e20000100800 */
[----:B------:R-:W-:Y:S02]  /*2bd0*/  IMAD.MOV R3, RZ, RZ, -R3 ;  /* 0x000000ffff037224 */ /* 0x000fe400078e0a03 */
[----:B-1----:R-:W-:-:S04]  /*2be0*/  IMAD.HI.U32 R13, R10, R12, RZ ;  /* 0x0000000c0a0d7227 */ /* 0x002fc800078e00ff */
[----:B------:R-:W-:Y:S02]  /*2bf0*/  IMAD.MOV R13, RZ, RZ, -R13 ;  /* 0x000000ffff0d7224 */ /* 0x000fe400078e0a0d */
[----:B------:R-:W-:Y:S02]  /*2c00*/  VIADD R14, R64, 0x56 ;  /* 0x00000056400e7836 */ /* 0x000fe40000000000 */
[----:B0-----:R-:W-:-:S04]  /*2c10*/  IMAD.HI.U32 R8, R10, R6, RZ ;  /* 0x000000060a087227 */ /* 0x001fc800078e00ff */
[----:B------:R-:W-:Y:S02]  /*2c20*/  IMAD.MOV R8, RZ, RZ, -R8 ;  /* 0x000000ffff087224 */ /* 0x000fe400078e0a08 */
[C---:B------:R-:W-:Y:S02]  /*2c30*/  IMAD R12, R9.reuse, R13, R12 ;  /* 0x0000000d090c7224 */ /* 0x040fe400078e020c */
[----:B------:R-:W-:Y:S02]  /*2c40*/  IMAD R6, R9, R8, R6 ;  /* 0x0000000809067224 */ /* 0x000fe400078e0206 */
[----:B------:R-:W-:Y:S01]  /*2c50*/  VIADD R13, R64, 0x54 ;  /* 0x00000054400d7836 */ /* 0x000fe20000000000 */
[----:B------:R0:W-:Y:S01]  /*2c60*/  STL [R1+0x5d4], R12 ;  /* 0x0005d40c01007387 */ /* 0x0001e20000100800 */
[----:B------:R-:W-:-:S03]  /*2c70*/  IMAD.HI.U32 R11, R10, R26, RZ ;  /* 0x0000001a0a0b7227 */ /* 0x000fc600078e00ff */
[----:B------:R1:W-:Y:S01]  /*2c80*/  STL [R1+0x5dc], R6 ;  /* 0x0005dc0601007387 */ /* 0x0003e20000100800 */
[C---:B------:R-:W-:Y:S01]  /*2c90*/  IMAD R93, R9.reuse, R2, R93 ;  /* 0x00000002095d7224 */ /* 0x040fe200078e025d */
[----:B------:R-:W-:Y:S01]  /*2ca0*/  IABS R2, R27 ;  /* 0x0000001b00027213 */ /* 0x000fe20000000000 */
[C---:B------:R-:W-:Y:S01]  /*2cb0*/  IMAD R58, R9.reuse, R3, R58 ;  /* 0x00000003093a7224 */ /* 0x040fe200078e023a */
[----:B------:R4:W-:Y:S01]  /*2cc0*/  STL [R1+0x14a8], R25 ;  /* 0x0014a81901007387 */ /* 0x0009e20000100800 */
[----:B------:R-:W-:Y:S01]  /*2cd0*/  IMAD.MOV R11, RZ, RZ, -R11 ;  /* 0x000000ffff0b7224 */ /* 0x000fe200078e0a0b */
[----:B------:R-:W-:Y:S01]  /*2ce0*/  IABS R3, R14 ;  /* 0x0000000e00037213 */ /* 0x000fe20000000000 */
[----:B0-----:R-:W-:Y:S01]  /*2cf0*/  VIADD R12, R64, 0x57 ;  /* 0x00000057400c7836 */ /* 0x001fe20000000000 */
[----:B------:R0:W-:Y:S01]  /*2d00*/  STL [R1+0x14b0], R13 ;  /* 0x0014b00d01007387 */ /* 0x0001e20000100800 */
[----:B------:R-:W-:Y:S02]  /*2d10*/  IMAD R26, R9, R11, R26 ;  /* 0x0000000b091a7224 */ /* 0x000fe400078e021a */
[----:B------:R-:W-:Y:S01]  /*2d20*/  IMAD.HI.U32 R8, R10, R2, RZ ;  /* 0x000000020a087227 */ /* 0x000fe200078e00ff */
[----:B------:R2:W-:Y:S01]  /*2d30*/  STL [R1+0x14b8], R27 ;  /* 0x0014b81b01007387 */ /* 0x0005e20000100800 */
[----:B-1----:R-:W-:-:S02]  /*2d40*/  IABS R6, R12 ;  /* 0x0000000c00067213 */ /* 0x002fc40000000000 */
[----:B----4-:R-:W-:Y:S01]  /*2d50*/  IABS R25, R25 ;  /* 0x0000001900197213 */ /* 0x010fe20000000000 */
[----:B------:R1:W-:Y:S01]  /*2d60*/  STL [R1+0x14c0], R14 ;  /* 0x0014c00e01007387 */ /* 0x0003e20000100800 */
[C---:B------:R-:W-:Y:S01]  /*2d70*/  IMAD.HI.U32 R11, R10.reuse, R3, RZ ;  /* 0x000000030a0b7227 */ /* 0x040fe200078e00ff */
[----:B0-----:R-:W-:Y:S02]  /*2d80*/  IABS R13, R13 ;  /* 0x0000000d000d7213 */ /* 0x001fe40000000000 */
[----:B------:R0:W-:Y:S01]  /*2d90*/  STL [R1+0x14c8], R12 ;  /* 0x0014c80c01007387 */ /* 0x0001e20000100800 */
[----:B------:R-:W-:Y:S02]  /*2da0*/  IMAD.MOV R8, RZ, RZ, -R8 ;  /* 0x000000ffff087224 */ /* 0x000fe400078e0a08 */
[----:B--2---:R-:W-:-:S04]  /*2db0*/  IMAD.HI.U32 R27, R10, R25, RZ ;  /* 0x000000190a1b7227 */ /* 0x004fc800078e00ff */
[----:B-1----:R-:W-:-:S04]  /*2dc0*/  IMAD.HI.U32 R14, R10, R13, RZ ;  /* 0x0000000d0a0e7227 */ /* 0x002fc800078e00ff */
[----:B------:R-:W-:Y:S02]  /*2dd0*/  IMAD.MOV R27, RZ, RZ, -R27 ;  /* 0x000000ffff1b7224 */ /* 0x000fe400078e0a1b */
[----:B0-----:R-:W-:-:S04]  /*2de0*/  IMAD.HI.U32 R12, R10, R6, RZ ;  /* 0x000000060a0c7227 */ /* 0x001fc800078e00ff */
[----:B------:R-:W-:Y:S02]  /*2df0*/  IMAD.MOV R14, RZ, RZ, -R14 ;  /* 0x000000ffff0e7224 */ /* 0x000fe400078e0a0e */
[----:B------:R-:W-:Y:S02]  /*2e00*/  IMAD.MOV R11, RZ, RZ, -R11 ;  /* 0x000000ffff0b7224 */ /* 0x000fe400078e0a0b */
[C---:B------:R-:W-:Y:S02]  /*2e10*/  IMAD R25, R9.reuse, R27, R25 ;  /* 0x0000001b09197224 */ /* 0x040fe400078e0219 */
[----:B------:R-:W-:Y:S02]  /*2e20*/  IMAD.MOV R12, RZ, RZ, -R12 ;  /* 0x000000ffff0c7224 */ /* 0x000fe400078e0a0c */
[C---:B------:R-:W-:Y:S01]  /*2e30*/  IMAD R13, R9.reuse, R14, R13 ;  /* 0x0000000e090d7224 */ /* 0x040fe200078e020d */
[----:B------:R-:W-:Y:S01]  /*2e40*/  STL [R1+0xa4], R25 ;  /* 0x0000a41901007387 */ /* 0x000fe20000100800 */
[----:B------:R-:W-:-:S02]  /*2e50*/  IMAD R8, R9, R8, R2 ;  /* 0x0000000809087224 */ /* 0x000fc400078e0202 */
[C---:B------:R-:W-:Y:S01]  /*2e60*/  IMAD R3, R9.reuse, R11, R3 ;  /* 0x0000000b09037224 */ /* 0x040fe200078e0203 */
[----:B------:R0:W-:Y:S01]  /*2e70*/  STL [R1+0x204], R13 ;  /* 0x0002040d01007387 */ /* 0x0001e20000100800 */
[----:B------:R-:W-:Y:S02]  /*2e80*/  IMAD R2, R9, R12, R6 ;  /* 0x0000000c09027224 */ /* 0x000fe400078e0206 */
[C---:B------:R-:W-:Y:S01]  /*2e90*/  VIADD R11, R64.reuse, 0x59 ;  /* 0x00000059400b7836 */ /* 0x040fe20000000000 */
[----:B------:R1:W-:Y:S04]  /*2ea0*/  STL [R1+0x5e8], R8 ;  /* 0x0005e80801007387 */ /* 0x0003e80000100800 */
[----:B------:R2:W-:Y:S01]  /*2eb0*/  STL [R1+0x5e4], R3 ;  /* 0x0005e40301007387 */ /* 0x0005e20000100800 */
[----:B------:R-:W-:Y:S01]  /*2ec0*/  IABS R59, R11 ;  /* 0x0000000b003b7213 */ /* 0x000fe20000000000 */
[----:B0-----:R-:W-:-:S02]  /*2ed0*/  VIADD R13, R64, 0x58 ;  /* 0x00000058400d7836 */ /* 0x001fc40000000000 */
[----:B------:R0:W-:Y:S01]  /*2ee0*/  STL [R1+0x620], R2 ;  /* 0x0006200201007387 */ /* 0x0001e20000100800 */
[C---:B-1----:R-:W-:Y:S02]  /*2ef0*/  VIADD R8, R64.reuse, 0x5a ;  /* 0x0000005a40087836 */ /* 0x042fe40000000000 */
[----:B------:R-:W-:Y:S01]  /*2f00*/  IABS R25, R13 ;  /* 0x0000000d00197213 */ /* 0x000fe20000000000 */
[----:B------:R1:W-:Y:S01]  /*2f10*/  STL [R1+0x14bc], R13 ;  /* 0x0014bc0d01007387 */ /* 0x0003e20000100800 */
[----:B--2---:R-:W-:-:S03]  /*2f20*/  VIADD R3, R64, 0x5b ;  /* 0x0000005b40037836 */ /* 0x004fc60000000000 */
[----:B------:R2:W-:Y:S01]  /*2f30*/  STL [R1+0x14c4], R11 ;  /* 0x0014c40b01007387 */ /* 0x0005e20000100800 */
[----:B------:R-:W-:Y:S01]  /*2f40*/  IMAD.HI.U32 R14, R10, R25, RZ ;  /* 0x000000190a0e7227 */ /* 0x000fe200078e00ff */
[----:B------:R-:W-:Y:S02]  /*2f50*/  IABS R6, R3 ;  /* 0x0000000300067213 */ /* 0x000fe40000000000 */
[----:B------:R4:W-:Y:S01]  /*2f60*/  STL [R1+0x14cc], R8 ;  /* 0x0014cc0801007387 */ /* 0x0009e20000100800 */
[----:B0-----:R-:W-:Y:S02]  /*2f70*/  VIADD R2, R64, 0x5c ;  /* 0x0000005c40027836 */ /* 0x001fe40000000000 */
[----:B-1----:R-:W-:Y:S01]  /*2f80*/  IMAD.HI.U32 R13, R10, R59, RZ ;  /* 0x0000003b0a0d7227 */ /* 0x002fe200078e00ff */
[----:B------:R-:W-:Y:S01]  /*2f90*/  STL [R1+0x14d4], R3 ;  /* 0x0014d40301007387 */ /* 0x000fe20000100800 */
[----:B--2---:R-:W-:Y:S02]  /*2fa0*/  IABS R11, R8 ;  /* 0x00000008000b7213 */ /* 0x004fe40000000000 */
[----:B------:R-:W-:Y:S01]  /*2fb0*/  IMAD.MOV R13, RZ, RZ, -R13 ;  /* 0x000000ffff0d7224 */ /* 0x000fe200078e0a0d */
[----:B------:R0:W-:Y:S01]  /*2fc0*/  STL [R1+0x14dc], R2 ;  /* 0x0014dc0201007387 */ /* 0x0001e20000100800 */
[----:B------:R-:W-:-:S02]  /*2fd0*/  IMAD.MOV R14, RZ, RZ, -R14 ;  /* 0x000000ffff0e7224 */ /* 0x000fc400078e0a0e */
[----:B------:R-:W-:-:S04]  /*2fe0*/  IMAD.HI.U32 R12, R10, R11, RZ ;  /* 0x0000000b0a0c7227 */ /* 0x000fc800078e00ff */
[----:B----4-:R-:W-:Y:S01]  /*2ff0*/  IMAD.HI.U32 R8, R10, R6, RZ ;  /* 0x000000060a087227 */ /* 0x010fe200078e00ff */
[----:B0-----:R-:W-:-:S03]  /*3000*/  IABS R2, R2 ;  /* 0x0000000200027213 */ /* 0x001fc60000000000 */
[----:B------:R-:W-:Y:S02]  /*3010*/  IMAD.MOV R12, RZ, RZ, -R12 ;  /* 0x000000ffff0c7224 */ /* 0x000fe400078e0a0c */
[----:B------:R-:W-:Y:S02]  /*3020*/  IMAD.MOV R8, RZ, RZ, -R8 ;  /* 0x000000ffff087224 */ /* 0x000fe400078e0a08 */
[----:B------:R-:W-:-:S04]  /*3030*/  IMAD.HI.U32 R3, R10, R2, RZ ;  /* 0x000000020a037227 */ /* 0x000fc800078e00ff */
[----:B------:R-:W-:Y:S02]  /*3040*/  IMAD.MOV R3, RZ, RZ, -R3 ;  /* 0x000000ffff037224 */ /* 0x000fe400078e0a03 */
        /* <DEDUP_REMOVED lines=9> */
[----:B------:R-:W-:Y:S01]  /*30e0*/  STL [R1+0x208], R2 ;  /* 0x0002080201007387 */ /* 0x000fe20000100800 */
[----:B------:R-:W-:Y:S01]  /*30f0*/  IMAD R25, R9, R14, R25 ;  /* 0x0000000e09197224 */ /* 0x000fe200078e0219 */
[----:B------:R-:W-:Y:S01]  /*3100*/  IABS R3, R13 ;  /* 0x0000000d00037213 */ /* 0x000fe20000000000 */
[C---:B0-----:R-:W-:Y:S01]  /*3110*/  VIADD R11, R64.reuse, 0x61 ;  /* 0x00000061400b7836 */ /* 0x041fe20000000000 */
[----:B------:R0:W-:Y:S01]  /*3120*/  STL [R1+0x14d0], R8 ;  /* 0x0014d00801007387 */ /* 0x0001e20000100800 */
[----:B------:R-:W-:Y:S01]  /*3130*/  IABS R27, R12 ;  /* 0x0000000c001b7213 */ /* 0x000fe20000000000 */
[----:B-1----:R-:W-:Y:S02]  /*3140*/  VIADD R6, R64, 0x5f ;  /* 0x0000005f40067836 */ /* 0x002fe40000000000 */
[----:B------:R-:W-:Y:S01]  /*3150*/  STL [R1+0x14d8], R13 ;  /* 0x0014d80d01007387 */ /* 0x000fe20000100800 */
[----:B------:R-:W-:Y:S01]  /*3160*/  IABS R60, R11 ;  /* 0x0000000b003c7213 */ /* 0x000fe20000000000 */
[----:B------:R-:W-:-:S02]  /*3170*/  IMAD.HI.U32 R14, R10, R27, RZ ;  /* 0x0000001b0a0e7227 */ /* 0x000fc400078e00ff */
[----:B------:R1:W-:Y:S01]  /*3180*/  STL [R1+0x14e0], R6 ;  /* 0x0014e00601007387 */ /* 0x0003e20000100800 */
[----:B0-----:R-:W-:Y:S01]  /*3190*/  IABS R8, R8 ;  /* 0x0000000800087213 */ /* 0x001fe20000000000 */
[----:B------:R-:W-:Y:S02]  /*31a0*/  IMAD.HI.U32 R2, R10, R60, RZ ;  /* 0x0000003c0a027227 */ /* 0x000fe400078e00ff */
[----:B------:R0:W-:Y:S02]  /*31b0*/  STL [R1+0x14e8], R12 ;  /* 0x0014e80c01007387 */ /* 0x0001e40000100800 */
[----:B------:R-:W-:Y:S02]  /*31c0*/  IMAD.MOV R2, RZ, RZ, -R2 ;  /* 0x000000ffff027224 */ /* 0x000fe400078e0a02 */
[----:B------:R2:W-:Y:S01]  /*31d0*/  STL [R1+0x14f0], R11 ;  /* 0x0014f00b01007387 */ /* 0x0005e20000100800 */
[----:B------:R-:W-:Y:S01]  /*31e0*/  IMAD.MOV R14, RZ, RZ, -R14 ;  /* 0x000000ffff0e7224 */ /* 0x000fe200078e0a0e */
[----:B-1----:R-:W-:Y:S01]  /*31f0*/  IABS R6, R6 ;  /* 0x0000000600067213 */ /* 0x002fe20000000000 */
[----:B------:R-:W-:-:S02]  /*3200*/  IMAD R60, R9, R2, R60 ;  /* 0x00000002093c7224 */ /* 0x000fc400078e023c */
[----:B------:R-:W-:Y:S02]  /*3210*/  IMAD R27, R9, R14, R27 ;  /* 0x0000000e091b7224 */ /* 0x000fe400078e021b */
[----:B0-----:R-:W-:-:S04]  /*3220*/  IMAD.HI.U32 R12, R10, R3, RZ ;  /* 0x000000030a0c7227 */ /* 0x001fc800078e00ff */
[----:B--2---:R-:W-:-:S04]  /*3230*/  IMAD.HI.U32 R11, R10, R8, RZ ;  /* 0x000000080a0b7227 */ /* 0x004fc800078e00ff */
        /* <DEDUP_REMOVED lines=8> */
[----:B------:R-:W-:-:S03]  /*32c0*/  VIADD R12, R64, 0x63 ;  /* 0x00000063400c7836 */ /* 0x000fc60000000000 */
[----:B------:R1:W-:Y:S02]  /*32d0*/  STL [R1+0x654], R8 ;  /* 0x0006540801007387 */ /* 0x0003e40000100800 */
[----:B------:R-:W-:Y:S02]  /*32e0*/  IABS R13, R12 ;  /* 0x0000000c000d7213 */ /* 0x000fe40000000000 */
[----:B------:R2:W-:Y:S01]  /*32f0*/  STL [R1+0x65c], R3 ;  /* 0x00065c0301007387 */ /* 0x0005e20000100800 */
[----:B0-----:R-:W-:-:S03]  /*3300*/  VIADD R11, R64, 0x64 ;  /* 0x00000064400b7836 */ /* 0x001fc60000000000 */
[----:B------:R0:W-:Y:S01]  /*3310*/  STL [R1+0x14e4], R28 ;  /* 0x0014e41c01007387 */ /* 0x0001e20000100800 */
[----:B------:R-:W-:-:S03]  /*3320*/  IMAD.HI.U32 R14, R10, R13, RZ ;  /* 0x0000000d0a0e7227 */ /* 0x000fc600078e00ff */
[----:B------:R-:W-:Y:S01]  /*3330*/  STL [R1+0x14ec], R12 ;  /* 0x0014ec0c01007387 */ /* 0x000fe20000100800 */
[C---:B-1----:R-:W-:Y:S02]  /*3340*/  VIADD R8, R64.reuse, 0x65 ;  /* 0x0000006540087836 */ /* 0x042fe40000000000 */
[----:B--2---:R-:W-:Y:S01]  /*3350*/  VIADD R3, R64, 0x66 ;  /* 0x0000006640037836 */ /* 0x004fe20000000000 */
[----:B------:R1:W-:Y:S01]  /*3360*/  STL [R1+0x14f4], R11 ;  /* 0x0014f40b01007387 */ /* 0x0003e20000100800 */
[----:B------:R-:W-:Y:S01]  /*3370*/  IMAD.MOV R14, RZ, RZ, -R14 ;  /* 0x000000ffff0e7224 */ /* 0x000fe200078e0a0e */
[----:B0-----:R-:W-:Y:S02]  /*3380*/  IABS R28, R28 ;  /* 0x0000001c001c7213 */ /* 0x001fe40000000000 */
[----:B------:R-:W-:Y:S01]  /*3390*/  STL [R1+0x14fc], R8 ;  /* 0x0014fc0801007387 */ /* 0x000fe20000100800 */
[----:B------:R-:W-:Y:S01]  /*33a0*/  IABS R2, R8 ;  /* 0x0000000800027213 */ /* 0x000fe20000000000 */
[----:B------:R-:W-:-:S02]  /*33b0*/  IMAD R13, R9, R14, R13 ;  /* 0x0000000e090d7224 */ /* 0x000fc400078e020d */
[----:B------:R0:W-:Y:S01]  /*33c0*/  STL [R1+0x1504], R3 ;  /* 0x0015040301007387 */ /* 0x0001e20000100800 */
[----:B------:R-:W-:Y:S01]  /*33d0*/  IMAD.HI.U32 R29, R10, R28, RZ ;  /* 0x0000001c0a1d7227 */ /* 0x000fe200078e00ff */
[----:B-1----:R-:W-:-:S03]  /*33e0*/  IABS R11, R11 ;  /* 0x0000000b000b7213 */ /* 0x002fc60000000000 */
[----:B------:R-:W-:-:S04]  /*33f0*/  IMAD.HI.U32 R6, R10, R2, RZ ;  /* 0x000000020a067227 */ /* 0x000fc800078e00ff */
[----:B------:R-:W-:Y:S01]  /*3400*/  IMAD.HI.U32 R12, R10, R11, RZ ;  /* 0x0000000b0a0c7227 */ /* 0x000fe200078e00ff */
[----:B0-----:R-:W-:-:S03]  /*3410*/  IABS R3, R3 ;  /* 0x0000000300037213 */ /* 0x001fc60000000000 */
[----:B------:R-:W-:Y:S02]  /*3420*/  IMAD.MOV R29, RZ, RZ, -R29 ;  /* 0x000000ffff1d7224 */ /* 0x000fe400078e0a1d */
[----:B------:R-:W-:-:S04]  /*3430*/  IMAD.HI.U32 R8, R10, R3, RZ ;  /* 0x000000030a087227 */ /* 0x000fc800078e00ff */
[----:B------:R-:W-:Y:S02]  /*3440*/  IMAD.MOV R12, RZ, RZ, -R12 ;  /* 0x000000ffff0c7224 */ /* 0x000fe400078e0a0c */
[----:B------:R-:W-:Y:S02]  /*3450*/  IMAD.MOV R6, RZ, RZ, -R6 ;  /* 0x000000ffff067224 */ /* 0x000fe400078e0a06 */
[C---:B------:R-:W-:Y:S02]  /*3460*/  IMAD R28, R9.reuse, R29, R28 ;  /* 0x0000001d091c7224 */ /* 0x040fe400078e021c */
[----:B------:R-:W-:Y:S02]  /*3470*/  IMAD.MOV R8, RZ, RZ, -R8 ;  /* 0x000000ffff087224 */ /* 0x000fe400078e0a08 */
[C---:B------:R-:W-:Y:S01]  /*3480*/  IMAD R11, R9.reuse, R12, R11 ;  /* 0x0000000c090b7224 */ /* 0x040fe200078e020b */
[----:B------:R-:W-:Y:S01]  /*3490*/  STL [R1+0xc], R28 ;  /* 0x00000c1c01007387 */ /* 0x000fe20000100800 */
[----:B------:R-:W-:-:S02]  /*34a0*/  IMAD R6, R9, R6, R2 ;  /* 0x0000000609067224 */ /* 0x000fc400078e0202 */
[----:B------:R-:W-:Y:S01]  /*34b0*/  IMAD R2, R9, R8, R3 ;  /* 0x0000000809027224 */ /* 0x000fe200078e0203 */
[----:B------:R0:W-:Y:S01]  /*34c0*/  STL [R1+0xa8], R13 ;  /* 0x0000a80d01007387 */ /* 0x0001e20000100800 */
[----:B------:R-:W-:-:S03]  /*34d0*/  VIADD R12, R64, 0x67 ;  /* 0x00000067400c7836 */ /* 0x000fc60000000000 */
[----:B------:R1:W-:Y:S04]  /*34e0*/  STL [R1+0x218], R11 ;  /* 0x0002180b01007387 */ /* 0x0003e80000100800 */
[----:B------:R2:W-:Y:S01]  /*34f0*/  STL [R1+0x664], R6 ;  /* 0x0006640601007387 */ /* 0x0005e20000100800 */
[----:B0-----:R-:W-:-:S03]  /*3500*/  VIADD R13, R64, 0x68 ;  /* 0x00000068400d7836 */ /* 0x001fc60000000000 */
[----:B------:R0:W-:Y:S01]  /*3510*/  STL [R1+0x694], R2 ;  /* 0x0006940201007387 */ /* 0x0001e20000100800 */
[C---:B-1----:R-:W-:Y:S01]  /*3520*/  VIADD R11, R64.reuse, 0x69 ;  /* 0x00000069400b7836 */ /* 0x042fe20000000000 */
[----:B------:R-:W-:Y:S02]  /*3530*/  IABS R28, R13 ;  /* 0x0000000d001c7213 */ /* 0x000fe40000000000 */
[----:B------:R1:W-:Y:S01]  /*3540*/  STL [R1+0x14f8], R12 ;  /* 0x0014f80c01007387 */ /* 0x0003e20000100800 */
[----:B--2---:R-:W-:Y:S01]  /*3550*/  VIADD R6, R64, 0x6a ;  /* 0x0000006a40067836 */ /* 0x004fe20000000000 */
[----:B------:R-:W-:Y:S02]  /*3560*/  IABS R62, R11 ;  /* 0x0000000b003e7213 */ /* 0x000fe40000000000 */
[----:B------:R2:W-:Y:S01]  /*3570*/  STL [R1+0x1500], R13 ;  /* 0x0015000d01007387 */ /* 0x0005e20000100800 */
[----:B------:R-:W-:-:S03]  /*3580*/  IMAD.HI.U32 R14, R10, R28, RZ ;  /* 0x0000001c0a0e7227 */ /* 0x000fc600078e00ff */
[----:B------:R4:W-:Y:S01]  /*3590*/  STL [R1+0x1508], R11 ;  /* 0x0015080b01007387 */ /* 0x0009e20000100800 */
[----:B0-----:R-:W-:Y:S01]  /*35a0*/  VIADD R2, R64, 0x6b ;  /* 0x0000006b40027836 */ /* 0x001fe20000000000 */
[----:B-1----:R-:W-:Y:S01]  /*35b0*/  IABS R12, R12 ;  /* 0x0000000c000c7213 */ /* 0x002fe20000000000 */
[----:B------:R-:W-:Y:S01]  /*35c0*/  IMAD.MOV R14, RZ, RZ, -R14 ;  /* 0x000000ffff0e7224 */ /* 0x000fe200078e0a0e */
[----:B------:R0:W-:Y:S03]  /*35d0*/  STL [R1+0x1510], R6 ;  /* 0x0015100601007387 */ /* 0x0001e60000100800 */
[----:B--2---:R-:W-:Y:S01]  /*35e0*/  IMAD.HI.U32 R13, R10, R12, RZ ;  /* 0x0000000c0a0d7227 */ /* 0x004fe200078e00ff */
[----:B------:R1:W-:Y:S03]  /*35f0*/  STL [R1+0x151c], R2 ;  /* 0x00151c0201007387 */ /* 0x0003e60000100800 */
[----:B------:R-:W-:-:S02]  /*3600*/  IMAD.MOV R13, RZ, RZ, -R13 ;  /* 0x000000ffff0d7224 */ /* 0x000fc400078e0a0d */
[----:B----4-:R-:W-:Y:S01]  /*3610*/  IMAD.HI.U32 R11, R10, R62, RZ ;  /* 0x0000003e0a0b7227 */ /* 0x010fe200078e00ff */
[----:B0-----:R-:W-:-:S03]  /*3620*/  IABS R6, R6 ;  /* 0x0000000600067213 */ /* 0x001fc60000000000 */
[----:B------:R-:W-:Y:S01]  /*3630*/  IMAD R12, R9, R13, R12 ;  /* 0x0000000d090c7224 */ /* 0x000fe200078e020c */
[----:B-1----:R-:W-:Y:S01]  /*3640*/  IABS R2, R2 ;  /* 0x0000000200027213 */ /* 0x002fe20000000000 */
[----:B------:R-:W-:-:S03]  /*3650*/  IMAD.HI.U32 R8, R10, R6, RZ ;  /* 0x000000060a087227 */ /* 0x000fc600078e00ff */
[----:B------:R0:W-:Y:S01]  /*3660*/  STL [R1+0x6a0], R12 ;  /* 0x0006a00c01007387 */ /* 0x0001e20000100800 */
[----:B------:R-:W-:-:S04]  /*3670*/  IMAD.HI.U32 R3, R10, R2, RZ ;  /* 0x000000020a037227 */ /* 0x000fc800078e00ff */
[----:B------:R-:W-:Y:S02]  /*3680*/  IMAD.MOV R8, RZ, RZ, -R8 ;  /* 0x000000ffff087224 */ /* 0x000fe400078e0a08 */
[----:B------:R-:W-:Y:S02]  /*3690*/  IMAD.MOV R3, RZ, RZ, -R3 ;  /* 0x000000ffff037224 */ /* 0x000fe400078e0a03 */
[----:B------:R-:W-:Y:S02]  /*36a0*/  IMAD.MOV R11, RZ, RZ, -R11 ;  /* 0x000000ffff0b7224 */ /* 0x000fe400078e0a0b */
[C---:B------:R-:W-:Y:S02]  /*36b0*/  IMAD R6, R9.reuse, R8, R6 ;  /* 0x0000000809067224 */ /* 0x040fe400078e0206 */
[C---:B------:R-:W-:Y:S02]  /*36c0*/  IMAD R2, R9.reuse, R3, R2 ;  /* 0x0000000309027224 */ /* 0x040fe400078e0202 */
[----:B------:R-:W-:Y:S01]  /*36d0*/  VIADD R13, R64, 0x6c ;  /* 0x0000006c400d7836 */ /* 0x000fe20000000000 */
[----:B------:R1:W-:Y:S01]  /*36e0*/  STL [R1+0x10], R6 ;  /* 0x0000100601007387 */ /* 0x0003e20000100800 */
[----:B------:R-:W-:-:S02]  /*36f0*/  IMAD R62, R9, R11, R62 ;  /* 0x0000000b093e7224 */ /* 0x000fc400078e023e */
[C---:B0-----:R-:W-:Y:S01]  /*3700*/  VIADD R12, R64.reuse, 0x6d ;  /* 0x0000006d400c7836 */ /* 0x041fe20000000000 */
[----:B------:R0:W-:Y:S01]  /*3710*/  STL [R1+0xb0], R2 ;  /* 0x0000b00201007387 */ /* 0x0001e20000100800 */
[C---:B------:R-:W-:Y:S02]  /*3720*/  VIADD R11, R64.reuse, 0x6e ;  /* 0x0000006e400b7836 */ /* 0x040fe40000000000 */
[----:B------:R-:W-:Y:S01]  /*3730*/  IMAD R28, R9, R14, R28 ;  /* 0x0000000e091c7224 */ /* 0x000fe200078e021c */
[----:B------:R-:W-:Y:S01]  /*3740*/  IABS R14, R13 ;  /* 0x0000000d000e7213 */ /* 0x000fe20000000000 */
[----:B------:R2:W-:Y:S01]  /*3750*/  STL [R1+0x150c], R13 ;  /* 0x00150c0d01007387 */ /* 0x0005e20000100800 */
[C---:B-1----:R-:W-:Y:S01]  /*3760*/  VIADD R6, R64.reuse, 0x6f ;  /* 0x0000006f40067836 */ /* 0x042fe20000000000 */
[----:B------:R-:W-:Y:S01]  /*3770*/  IABS R3, R11 ;  /* 0x0000000b00037213 */ /* 0x000fe20000000000 */
[----:B------:R-:W-:Y:S01]  /*3780*/  VIADD R8, R64, 0x70 ;  /* 0x0000007040087836 */ /* 0x000fe20000000000 */
[----:B------:R-:W-:Y:S01]  /*3790*/  STL [R1+0x1518], R12 ;  /* 0x0015180c01007387 */ /* 0x000fe20000100800 */
[----:B0-----:R-:W-:Y:S01]  /*37a0*/  IABS R2, R12 ;  /* 0x0000000c00027213 */ /* 0x001fe20000000000 */
[----:B------:R-:W-:-:S02]  /*37b0*/  IMAD.HI.U32 R30, R10, R14, RZ ;  /* 0x0000000e0a1e7227 */ /* 0x000fc400078e00ff */
[----:B------:R0:W-:Y:S01]  /*37c0*/  STL [R1+0x1520], R11 ;  /* 0x0015200b01007387 */ /* 0x0001e20000100800 */
[----:B------:R-:W-:Y:S01]  /*37d0*/  IABS R29, R8 ;  /* 0x00000008001d7213 */ /* 0x000fe20000000000 */
[----:B------:R-:W-:Y:S02]  /*37e0*/  IMAD.MOV R30, RZ, RZ, -R30 ;  /* 0x000000ffff1e7224 */ /* 0x000fe400078e0a1e */
[----:B------:R1:W-:Y:S02]  /*37f0*/  STL [R1+0x1528], R6 ;  /* 0x0015280601007387 */ /* 0x0003e40000100800 */
[----:B------:R-:W-:Y:S02]  /*3800*/  IMAD R14, R9, R30, R14 ;  /* 0x0000001e090e7224 */ /* 0x000fe400078e020e */
[----:B------:R4:W-:Y:S01]  /*3810*/  STL [R1+0x1530], R8 ;  /* 0x0015300801007387 */ /* 0x0009e20000100800 */
[----:B--2---:R-:W-:-:S03]  /*3820*/  IMAD.HI.U32 R13, R10, R29, RZ ;  /* 0x0000001d0a0d7227 */ /* 0x004fc600078e00ff */
[----:B------:R2:W-:Y:S01]  /*3830*/  STL [R1+0x22c], R14 ;  /* 0x00022c0e01007387 */ /* 0x0005e20000100800 */
[----:B0-----:R-:W-:Y:S01]  /*3840*/  IMAD.HI.U32 R11, R10, R3, RZ ;  /* 0x000000030a0b7227 */ /* 0x001fe200078e00ff */
[----:B-1----:R-:W-:-:S03]  /*3850*/  IABS R6, R6 ;  /* 0x0000000600067213 */ /* 0x002fc60000000000 */
[----:B------:R-:W-:Y:S02]  /*3860*/  IMAD.MOV R11, RZ, RZ, -R11 ;  /* 0x000000ffff0b7224 */ /* 0x000fe400078e0a0b */
[----:B----4-:R-:W-:-:S04]  /*3870*/  IMAD.HI.U32 R8, R10, R2, RZ ;  /* 0x000000020a087227 */ /* 0x010fc800078e00ff */
[----:B------:R-:W-:-:S04]  /*3880*/  IMAD.HI.U32 R12, R10, R6, RZ ;  /* 0x000000060a0c7227 */ /* 0x000fc800078e00ff */
[----:B------:R-:W-:Y:S02]  /*3890*/  IMAD.MOV R8, RZ, RZ, -R8 ;  /* 0x000000ffff087224 */ /* 0x000fe400078e0a08 */
[----:B------:R-:W-:Y:S02]  /*38a0*/  IMAD.MOV R12, RZ, RZ, -R12 ;  /* 0x000000ffff0c7224 */ /* 0x000fe400078e0a0c */
[C---:B------:R-:W-:Y:S02]  /*38b0*/  IMAD R8, R9.reuse, R8, R2 ;  /* 0x0000000809087224 */ /* 0x040fe400078e0202 */
[C---:B------:R-:W-:Y:S02]  /*38c0*/  IMAD R3, R9.reuse, R11, R3 ;  /* 0x0000000b09037224 */ /* 0x040fe400078e0203 */
[----:B------:R-:W-:Y:S01]  /*38d0*/  IMAD R2, R9, R12, R6 ;  /* 0x0000000c09027224 */ /* 0x000fe200078e0206 */
[----:B------:R0:W-:Y:S01]  /*38e0*/  STL [R1+0x69c], R8 ;  /* 0x00069c0801007387 */ /* 0x0001e20000100800 */
[----:B--2---:R-:W-:-:S02]  /*38f0*/  VIADD R14, R64, 0x71 ;  /* 0x00000071400e7836 */ /* 0x004fc40000000000 */
[----:B------:R-:W-:Y:S01]  /*3900*/  IMAD.MOV R13, RZ, RZ, -R13 ;  /* 0x000000ffff0d7224 */ /* 0x000fe200078e0a0d */
[----:B------:R1:W-:Y:S01]  /*3910*/  STL [R1+0x6d8], R3 ;  /* 0x0006d80301007387 */ /* 0x0003e20000100800 */
[C---:B------:R-:W-:Y:S01]  /*3920*/  VIADD R11, R64.reuse, 0x72 ;  /* 0x00000072400b7836 */ /* 0x040fe20000000000 */
[----:B------:R-:W-:Y:S01]  /*3930*/  IABS R61, R14 ;  /* 0x0000000e003d7213 */ /* 0x000fe20000000000 */
[----:B------:R-:W-:Y:S01]  /*3940*/  IMAD R29, R9, R13, R29 ;  /* 0x0000000d091d7224 */ /* 0x000fe200078e021d */
[----:B------:R2:W-:Y:S01]  /*3950*/  STL [R1+0x6d4], R2 ;  /* 0x0006d40201007387 */ /* 0x0005e20000100800 */
[----:B0-----:R-:W-:Y:S01]  /*3960*/  VIADD R8, R64, 0x73 ;  /* 0x0000007340087836 */ /* 0x001fe20000000000 */
[----:B------:R-:W-:Y:S02]  /*3970*/  IABS R13, R11 ;  /* 0x0000000b000d7213 */ /* 0x000fe40000000000 */
[----:B------:R0:W-:Y:S01]  /*3980*/  STL [R1+0x1524], R14 ;  /* 0x0015240e01007387 */ /* 0x0001e20000100800 */
[----:B------:R-:W-:-:S03]  /*3990*/  IMAD.HI.U32 R30, R10, R61, RZ ;  /* 0x0000003d0a1e7227 */ /* 0x000fc600078e00ff */
[----:B------:R4:W-:Y:S01]  /*39a0*/  STL [R1+0x152c], R11 ;  /* 0x00152c0b01007387 */ /* 0x0009e20000100800 */
[C---:B-1----:R-:W-:Y:S02]  /*39b0*/  VIADD R3, R64.reuse, 0x74 ;  /* 0x0000007440037836 */ /* 0x042fe40000000000 */
[----:B--2---:R-:W-:Y:S01]  /*39c0*/  VIADD R2, R64, 0x75 ;  /* 0x0000007540027836 */ /* 0x004fe20000000000 */
[----:B------:R1:W-:Y:S01]  /*39d0*/  STL [R1+0x1534], R8 ;  /* 0x0015340801007387 */ /* 0x0003e20000100800 */
[----:B------:R-:W-:Y:S01]  /*39e0*/  IMAD.MOV R30, RZ, RZ, -R30 ;  /* 0x000000ffff1e7224 */ /* 0x000fe200078e0a1e */
[----:B------:R-:W-:Y:S01]  /*39f0*/  IABS R6, R3 ;  /* 0x0000000300067213 */ /* 0x000fe20000000000 */
[----:B0-----:R-:W-:Y:S01]  /*3a00*/  IMAD.HI.U32 R14, R10, R13, RZ ;  /* 0x0000000d0a0e7227 */ /* 0x001fe200078e00ff */
[----:B------:R-:W-:Y:S01]  /*3a10*/  STL [R1+0x153c], R3 ;  /* 0x00153c0301007387 */ /* 0x000fe20000100800 */
[----:B----4-:R-:W-:Y:S02]  /*3a20*/  IABS R11, R8 ;  /* 0x00000008000b7213 */ /* 0x010fe40000000000 */
[----:B------:R-:W-:Y:S01]  /*3a30*/  IMAD.MOV R14, RZ, RZ, -R14 ;  /* 0x000000ffff0e7224 */ /* 0x000fe200078e0a0e */
[----:B------:R0:W-:Y:S01]  /*3a40*/  STL [R1+0x1544], R2 ;  /* 0x0015440201007387 */ /* 0x0001e20000100800 */
[----:B------:R-:W-:-:S02]  /*3a50*/  IMAD R61, R9, R30, R61 ;  /* 0x0000001e093d7224 */ /* 0x000fc400078e023d */
[----:B------:R-:W-:-:S04]  /*3a60*/  IMAD.HI.U32 R12, R10, R11, RZ ;  /* 0x0000000b0a0c7227 */ /* 0x000fc800078e00ff */
[----:B-1----:R-:W-:Y:S01]  /*3a70*/  IMAD.HI.U32 R8, R10, R6, RZ ;  /* 0x000000060a087227 */ /* 0x002fe200078e00ff */
[----:B0-----:R-:W-:-:S03]  /*3a80*/  IABS R2, R2 ;  /* 0x0000000200027213 */ /* 0x001fc60000000000 */
[----:B------:R-:W-:Y:S02]  /*3a90*/  IMAD.MOV R12, RZ, RZ, -R12 ;  /* 0x000000ffff0c7224 */ /* 0x000fe400078e0a0c */
[----:B------:R-:W-:Y:S02]  /*3aa0*/  IMAD.MOV R8, RZ, RZ, -R8 ;  /* 0x000000ffff087224 */ /* 0x000fe400078e0a08 */
[----:B------:R-:W-:-:S04]  /*3ab0*/  IMAD.HI.U32 R3, R10, R2, RZ ;  /* 0x000000020a037227 */ /* 0x000fc800078e00ff */
[C---:B------:R-:W-:Y:S02]  /*3ac0*/  IMAD R13, R9.reuse, R14, R13 ;  /* 0x0000000e090d7224 */ /* 0x040fe400078e020d */
[C---:B------:R-:W-:Y:S02]  /*3ad0*/  IMAD R11, R9.reuse, R12, R11 ;  /* 0x0000000c090b7224 */ /* 0x040fe400078e020b */
[----:B------:R-:W-:Y:S01]  /*3ae0*/  IMAD.MOV R3, RZ, RZ, -R3 ;  /* 0x000000ffff037224 */ /* 0x000fe200078e0a03 */
[----:B------:R0:W-:Y:S01]  /*3af0*/  STL [R1+0x1c], R13 ;  /* 0x00001c0d01007387 */ /* 0x0001e20000100800 */
[C---:B------:R-:W-:Y:S02]  /*3b00*/  IMAD R6, R9.reuse, R8, R6 ;  /* 0x0000000809067224 */ /* 0x040fe400078e0206 */
[----:B------:R-:W-:Y:S01]  /*3b10*/  IMAD R2, R9, R3, R2 ;  /* 0x0000000309027224 */ /* 0x000fe200078e0202 */
[----:B------:R1:W-:Y:S01]  /*3b20*/  STL [R1+0xb4], R11 ;  /* 0x0000b40b01007387 */ /* 0x0003e20000100800 */
[----:B------:R-:W-:-:S02]  /*3b30*/  VIADD R8, R64, 0x77 ;  /* 0x0000007740087836 */ /* 0x000fc40000000000 */
[C---:B------:R-:W-:Y:S01]  /*3b40*/  VIADD R12, R64.reuse, 0x79 ;  /* 0x00000079400c7836 */ /* 0x040fe20000000000 */
[----:B------:R2:W-:Y:S01]  /*3b50*/  STL [R1+0x230], R6 ;  /* 0x0002300601007387 */ /* 0x0005e20000100800 */
[----:B0-----:R-:W-:-:S03]  /*3b60*/  VIADD R13, R64, 0x78 ;  /* 0x00000078400d7836 */ /* 0x001fc60000000000 */
[----:B------:R0:W-:Y:S01]  /*3b70*/  STL [R1+0x6e4], R2 ;  /* 0x0006e40201007387 */ /* 0x0001e20000100800 */
[----:B------:R-:W-:Y:S01]  /*3b80*/  IABS R63, R12 ;  /* 0x0000000c003f7213 */ /* 0x000fe20000000000 */
[C---:B-1----:R-:W-:Y:S01]  /*3b90*/  VIADD R11, R64.reuse, 0x76 ;  /* 0x00000076400b7836 */ /* 0x042fe20000000000 */
[----:B------:R-:W-:Y:S01]  /*3ba0*/  IABS R30, R13 ;  /* 0x0000000d001e7213 */ /* 0x000fe20000000000 */
[----:B--2---:R-:W-:-:S03]  /*3bb0*/  VIADD R6, R64, 0x7a ;  /* 0x0000007a40067836 */ /* 0x004fc60000000000 */
[----:B------:R1:W-:Y:S01]  /*3bc0*/  STL [R1+0x1538], R11 ;  /* 0x0015380b01007387 */ /* 0x0003e20000100800 */
[----:B------:R-:W-:-:S03]  /*3bd0*/  IMAD.HI.U32 R14, R10, R30, RZ ;  /* 0x0000001e0a0e7227 */ /* 0x000fc600078e00ff */
[----:B------:R2:W-:Y:S01]  /*3be0*/  STL [R1+0x1540], R8 ;  /* 0x0015400801007387 */ /* 0x0005e20000100800 */
[----:B0-----:R-:W-:Y:S01]  /*3bf0*/  IABS R2, R6 ;  /* 0x0000000600027213 */ /* 0x001fe20000000000 */
[----:B------:R-:W-:Y:S02]  /*3c00*/  IMAD.MOV R14, RZ, RZ, -R14 ;  /* 0x000000ffff0e7224 */ /* 0x000fe400078e0a0e */
[----:B------:R0:W-:Y:S01]  /*3c10*/  STL [R1+0x1548], R13 ;  /* 0x0015480d01007387 */ /* 0x0001e20000100800 */
[----:B-1----:R-:W-:Y:S01]  /*3c20*/  IABS R11, R11 ;  /* 0x0000000b000b7213 */ /* 0x002fe20000000000 */
[----:B------:R-:W-:Y:S02]  /*3c30*/  IMAD.HI.U32 R3, R10, R2, RZ ;  /* 0x000000020a037227 */ /* 0x000fe400078e00ff */
[----:B------:R1:W-:Y:S01]  /*3c40*/  STL [R1+0x1550], R12 ;  /* 0x0015500c01007387 */ /* 0x0003e20000100800 */
[----:B--2---:R-:W-:Y:S01]  /*3c50*/  IABS R8, R8 ;  /* 0x0000000800087213 */ /* 0x004fe20000000000 */
[----:B------:R-:W-:-:S02]  /*3c60*/  IMAD.MOV R3, RZ, RZ, -R3 ;  /* 0x000000ffff037224 */ /* 0x000fc400078e0a03 */
[----:B------:R2:W-:Y:S01]  /*3c70*/  STL [R1+0x1558], R6 ;  /* 0x0015580601007387 */ /* 0x0005e20000100800 */
[----:B------:R-:W-:Y:S02]  /*3c80*/  IMAD R30, R9, R14, R30 ;  /* 0x0000000e091e7224 */ /* 0x000fe400078e021e */
[----:B0-----:R-:W-:-:S04]  /*3c90*/  IMAD.HI.U32 R13, R10, R8, RZ ;  /* 0x000000080a0d7227 */ /* 0x001fc800078e00ff */
[----:B-1----:R-:W-:-:S04]  /*3ca0*/  IMAD.HI.U32 R12, R10, R11, RZ ;  /* 0x0000000b0a0c7227 */ /* 0x002fc800078e00ff */
[----:B------:R-:W-:Y:S02]  /*3cb0*/  IMAD.MOV R12, RZ, RZ, -R12 ;  /* 0x000000ffff0c7224 */ /* 0x000fe400078e0a0c */
[----:B------:R-:W-:Y:S02]  /*3cc0*/  IMAD.MOV R13, RZ, RZ, -R13 ;  /* 0x000000ffff0d7224 */ /* 0x000fe400078e0a0d */
[----:B--2---:R-:W-:-:S04]  /*3cd0*/  IMAD.HI.U32 R6, R10, R63, RZ ;  /* 0x0000003f0a067227 */ /* 0x004fc800078e00ff */
[C---:B------:R-:W-:Y:S02]  /*3ce0*/  IMAD R11, R9.reuse, R12, R11 ;  /* 0x0000000c090b7224 */ /* 0x040fe400078e020b */
[C---:B------:R-:W-:Y:S02]  /*3cf0*/  IMAD R8, R9.reuse, R13, R8 ;  /* 0x0000000d09087224 */ /* 0x040fe400078e0208 */
[----:B------:R-:W-:Y:S01]  /*3d00*/  IMAD R2, R9, R3, R2 ;  /* 0x0000000309027224 */ /* 0x000fe200078e0202 */
[----:B------:R0:W-:Y:S01]  /*3d10*/  STL [R1+0x71c], R11 ;  /* 0x00071c0b01007387 */ /* 0x0001e20000100800 */
[----:B------:R-:W-:Y:S02]  /*3d20*/  IMAD.MOV R6, RZ, RZ, -R6 ;  /* 0x000000ffff067224 */ /* 0x000fe400078e0a06 */
[C---:B------:R-:W-:Y:S01]  /*3d30*/  VIADD R13, R64.reuse, 0x7b ;  /* 0x0000007b400d7836 */ /* 0x040fe20000000000 */
[----:B------:R1:W-:Y:S01]  /*3d40*/  STL [R1+0x724], R8 ;  /* 0x0007240801007387 */ /* 0x0003e20000100800 */
[----:B------:R-:W-:-:S02]  /*3d50*/  VIADD R12, R64, 0x7c ;  /* 0x0000007c400c7836 */ /* 0x000fc40000000000 */
[----:B------:R-:W-:Y:S01]  /*3d60*/  IMAD R63, R9, R6, R63 ;  /* 0x00000006093f7224 */ /* 0x000fe200078e023f */
[----:B------:R2:W-:Y:S01]  /*3d70*/  STL [R1+0x18], R2 ;  /* 0x0000180201007387 */ /* 0x0005e20000100800 */
[C---:B------:R-:W-:Y:S01]  /*3d80*/  VIADD R6, R64.reuse, 0x7f ;  /* 0x0000007f40067836 */ /* 0x040fe20000000000 */
[----:B------:R-:W-:Y:S01]  /*3d90*/  IABS R31, R13 ;  /* 0x0000000d001f7213 */ /* 0x000fe20000000000 */
[C---:B0-----:R-:W-:Y:S01]  /*3da0*/  VIADD R11, R64.reuse, 0x7d ;  /* 0x0000007d400b7836 */ /* 0x041fe20000000000 */
[----:B------:R0:W-:Y:S01]  /*3db0*/  STL [R1+0x154c], R13 ;  /* 0x00154c0d01007387 */ /* 0x0001e20000100800 */
[----:B-1----:R-:W-:-:S03]  /*3dc0*/  VIADD R8, R64, 0x7e ;  /* 0x0000007e40087836 */ /* 0x002fc60000000000 */
[----:B------:R-:W-:Y:S01]  /*3dd0*/  STL [R1+0x1554], R12 ;  /* 0x0015540c01007387 */ /* 0x000fe20000100800 */
[----:B------:R-:W-:Y:S01]  /*3de0*/  IMAD.HI.U32 R32, R10, R31, RZ ;  /* 0x0000001f0a207227 */ /* 0x000fe200078e00ff */
[----:B--2---:R-:W-:Y:S02]  /*3df0*/  IABS R2, R11 ;  /* 0x0000000b00027213 */ /* 0x004fe40000000000 */
[----:B------:R1:W-:Y:S01]  /*3e00*/  STL [R1+0x155c], R11 ;  /* 0x00155c0b01007387 */ /* 0x0003e20000100800 */
[----:B------:R-:W-:Y:S01]  /*3e10*/  IABS R3, R8 ;  /* 0x0000000800037213 */ /* 0x000fe20000000000 */
[----:B------:R-:W-:Y:S01]  /*3e20*/  IMAD.MOV R32, RZ, RZ, -R32 ;  /* 0x000000ffff207224 */ /* 0x000fe200078e0a20 */
[----:B0-----:R-:W-:Y:S01]  /*3e30*/  IABS R13, R12 ;  /* 0x0000000c000d7213 */ /* 0x001fe20000000000 */
[----:B------:R0:W-:Y:S02]  /*3e40*/  STL [R1+0x1564], R8 ;  /* 0x0015640801007387 */ /* 0x0001e40000100800 */
[----:B------:R-:W-:-:S02]  /*3e50*/  IMAD R31, R9, R32, R31 ;  /* 0x00000020091f7224 */ /* 0x000fc400078e021f */
[----:B------:R2:W-:Y:S01]  /*3e60*/  STL [R1+0x1568], R6 ;  /* 0x0015680601007387 */ /* 0x0005e20000100800 */
[----:B------:R-:W-:-:S03]  /*3e70*/  IMAD.HI.U32 R14, R10, R13, RZ ;  /* 0x0000000d0a0e7227 */ /* 0x000fc600078e00ff */
[----:B------:R-:W-:Y:S01]  /*3e80*/  STL [R1+0xb8], R31 ;  /* 0x0000b81f01007387 */ /* 0x000fe20000100800 */
[----:B-1----:R-:W-:-:S04]  /*3e90*/  IMAD.HI.U32 R11, R10, R3, RZ ;  /* 0x000000030a0b7227 */ /* 0x002fc800078e00ff */
[----:B0-----:R-:W-:Y:S01]  /*3ea0*/  IMAD.HI.U32 R8, R10, R2, RZ ;  /* 0x000000020a087227 */ /* 0x001fe200078e00ff */
[----:B--2---:R-:W-:-:S03]  /*3eb0*/  IABS R6, R6 ;  /* 0x0000000600067213 */ /* 0x004fc60000000000 */
[----:B------:R-:W-:Y:S02]  /*3ec0*/  IMAD.MOV R14, RZ, RZ, -R14 ;  /* 0x000000ffff0e7224 */ /* 0x000fe400078e0a0e */
[----:B------:R-:W-:-:S04]  /*3ed0*/  IMAD.HI.U32 R12, R10, R6, RZ ;  /* 0x000000060a0c7227 */ /* 0x000fc800078e00ff */
[----:B------:R-:W-:Y:S02]  /*3ee0*/  IMAD.MOV R8, RZ, RZ, -R8 ;  /* 0x000000ffff087224 */ /* 0x000fe400078e0a08 */
[----:B------:R-:W-:Y:S02]  /*3ef0*/  IMAD.MOV R11, RZ, RZ, -R11 ;  /* 0x000000ffff0b7224 */ /* 0x000fe400078e0a0b */
[C---:B------:R-:W-:Y:S02]  /*3f00*/  IMAD R13, R9.reuse, R14, R13 ;  /* 0x0000000e090d7224 */ /* 0x040fe400078e020d */
[----:B------:R-:W-:Y:S02]  /*3f10*/  IMAD.MOV R12, RZ, RZ, -R12 ;  /* 0x000000ffff0c7224 */ /* 0x000fe400078e0a0c */
[C---:B------:R-:W-:Y:S01]  /*3f20*/  IMAD R8, R9.reuse, R8, R2 ;  /* 0x0000000809087224 */ /* 0x040fe200078e0202 */
[----:B------:R0:W-:Y:S01]  /*3f30*/  STL [R1+0x220], R13 ;  /* 0x0002200d01007387 */ /* 0x0001e20000100800 */
[----:B------:R-:W-:-:S02]  /*3f40*/  IMAD R3, R9, R11, R3 ;  /* 0x0000000b09037224 */ /* 0x000fc400078e0203 */
[----:B------:R-:W-:Y:S01]  /*3f50*/  IMAD R2, R9, R12, R6 ;  /* 0x0000000c09027224 */ /* 0x000fe200078e0206 */
[----:B------:R1:W-:Y:S01]  /*3f60*/  STL [R1+0x72c], R8 ;  /* 0x00072c0801007387 */ /* 0x0003e20000100800 */
[----:B------:R-:W-:-:S03]  /*3f70*/  VIADD R11, R64, 0x81 ;  /* 0x00000081400b7836 */ /* 0x000fc60000000000 */
[----:B------:R2:W-:Y:S01]  /*3f80*/  STL [R1+0x418], R3 ;  /* 0x0004180301007387 */ /* 0x0005e20000100800 */
[C---:B0-----:R-:W-:Y:S01]  /*3f90*/  VIADD R13, R64.reuse, 0x80 ;  /* 0x00000080400d7836 */ /* 0x041fe20000000000 */
[----:B------:R-:W-:Y:S02]  /*3fa0*/  IABS R65, R11 ;  /* 0x0000000b00417213 */ /* 0x000fe40000000000 */
[----:B------:R0:W-:Y:S01]  /*3fb0*/  STL [R1+0x414], R2 ;  /* 0x0004140201007387 */ /* 0x0001e20000100800 */
[C---:B-1----:R-:W-:Y:S01]  /*3fc0*/  VIADD R8, R64.reuse, 0x82 ;  /* 0x0000008240087836 */ /* 0x042fe20000000000 */
[----:B------:R-:W-:Y:S02]  /*3fd0*/  IABS R31, R13 ;  /* 0x0000000d001f7213 */ /* 0x000fe40000000000 */
        /* <DEDUP_REMOVED lines=24> */
[----:B------:R-:W-:Y:S02]  /*4160*/  IMAD R65, R9, R13, R65 ;  /* 0x0000000d09417224 */ /* 0x000fe400078e0241 */
[C---:B------:R-:W-:Y:S01]  /*4170*/  VIADD R8, R64.reuse, 0x85 ;  /* 0x0000008540087836 */ /* 0x040fe20000000000 */
        /* <DEDUP_REMOVED lines=39> */
[----:B------:R-:W-:Y:S01]  /*43f0*/  IMAD.HI.U32 R14, R10, R13, RZ ;  /* 0x0000000d0a0e7227 */ /* 0x000fe200078e00ff */
[----:B------:R-:W-:Y:S02]  /*4400*/  IABS R2, R11 ;  /* 0x0000000b00027213 */ /* 0x000fe40000000000 */
[----:B------:R-:W-:Y:S01]  /*4410*/  STL [R1+0x15e8], R12 ;  /* 0x0015e80c01007387 */ /* 0x000fe20000100800 */
[C---:B-1----:R-:W-:Y:S02]  /*4420*/  VIADD R8, R64.reuse, 0x8e ;  /* 0x0000008e40087836 */ /* 0x042fe40000000000 */
[----:B--2---:R-:W-:Y:S01]  /*4430*/  VIADD R3, R64, 0x8d ;  /* 0x0000008d40037836 */ /* 0x004fe20000000000 */
[----:B------:R-:W-:Y:S01]  /*4440*/  STL [R1+0x15fc], R11 ;  /* 0x0015fc0b01007387 */ /* 0x000fe20000100800 */
[----:B------:R-:W-:Y:S01]  /*4450*/  IMAD.MOV R14, RZ, RZ, -R14 ;  /* 0x000000ffff0e7224 */ /* 0x000fe200078e0a0e */
[----:B0-----:R-:W-:-:S02]  /*4460*/  IABS R33, R33 ;  /* 0x0000002100217213 */ /* 0x001fc40000000000 */
[----:B------:R0:W-:Y:S01]  /*4470*/  STL [R1+0x1648], R3 ;  /* 0x0016480301007387 */ /* 0x0001e20000100800 */
[----:B------:R-:W-:Y:S01]  /*4480*/  IABS R6, R8 ;  /* 0x0000000800067213 */ /* 0x000fe20000000000 */
[----:B------:R-:W-:Y:S02]  /*4490*/  IMAD R13, R9, R14, R13 ;  /* 0x0000000e090d7224 */ /* 0x000fe400078e020d */
[C---:B------:R-:W-:Y:S01]  /*44a0*/  IMAD.HI.U32 R34, R10.reuse, R33, RZ ;  /* 0x000000210a227227 */ /* 0x040fe200078e00ff */
[----:B------:R1:W-:Y:S03]  /*44b0*/  STL [R1+0x1660], R8 ;  /* 0x0016600801007387 */ /* 0x0003e60000100800 */
[----:B------:R-:W-:Y:S01]  /*44c0*/  IMAD.MOV R34, RZ, RZ, -R34 ;  /* 0x000000ffff227224 */ /* 0x000fe200078e0a22 */
[----:B0-----:R-:W-:Y:S01]  /*44d0*/  IABS R3, R3 ;  /* 0x0000000300037213 */ /* 0x001fe20000000000 */
[----:B------:R-:W-:-:S04]  /*44e0*/  IMAD.HI.U32 R12, R10, R6, RZ ;  /* 0x000000060a0c7227 */ /* 0x000fc800078e00ff */
[----:B-1----:R-:W-:-:S04]  /*44f0*/  IMAD.HI.U32 R8, R10, R2, RZ ;  /* 0x000000020a087227 */ /* 0x002fc800078e00ff */
        /* <DEDUP_REMOVED lines=18> */
[----:B------:R4:W-:Y:S01]  /*4620*/  STL [R1+0x15bc], R13 ;  /* 0x0015bc0d01007387 */ /* 0x0009e20000100800 */
[C---:B-1----:R-:W-:Y:S02]  /*4630*/  VIADD R8, R64.reuse, 0x91 ;  /* 0x0000009140087836 */ /* 0x042fe40000000000 */
[C---:B--2---:R-:W-:Y:S01]  /*4640*/  VIADD R3, R64.reuse, 0x92 ;  /* 0x0000009240037836 */ /* 0x044fe20000000000 */
[----:B------:R1:W-:Y:S01]  /*4650*/  STL [R1+0x15d0], R11 ;  /* 0x0015d00b01007387 */ /* 0x0003e20000100800 */
[----:B------:R-:W-:Y:S01]  /*4660*/  IMAD.MOV R14, RZ, RZ, -R14 ;  /* 0x000000ffff0e7224 */ /* 0x000fe200078e0a0e */
[----:B------:R-:W-:Y:S01]  /*4670*/  IABS R67, R8 ;  /* 0x0000000800437213 */ /* 0x000fe20000000000 */
[----:B0-----:R-:W-:Y:S01]  /*4680*/  VIADD R2, R64, 0x93 ;  /* 0x0000009340027836 */ /* 0x001fe20000000000 */
[----:B------:R0:W-:Y:S01]  /*4690*/  STL [R1+0x161c], R8 ;  /* 0x00161c0801007387 */ /* 0x0001e20000100800 */
[----:B------:R-:W-:Y:S01]  /*46a0*/  IABS R6, R3 ;  /* 0x0000000300067213 */ /* 0x000fe20000000000 */
[----:B----4-:R-:W-:-:S02]  /*46b0*/  IMAD.HI.U32 R13, R10, R12, RZ ;  /* 0x0000000c0a0d7227 */ /* 0x010fc400078e00ff */
[----:B------:R-:W-:Y:S02]  /*46c0*/  STL [R1+0x1630], R3 ;  /* 0x0016300301007387 */ /* 0x000fe40000100800 */
[----:B------:R-:W-:Y:S02]  /*46d0*/  IMAD.MOV R13, RZ, RZ, -R13 ;  /* 0x000000ffff0d7224 */ /* 0x000fe400078e0a0d */
[----:B------:R2:W-:Y:S01]  /*46e0*/  STL [R1+0x1674], R2 ;  /* 0x0016740201007387 */ /* 0x0005e20000100800 */
[----:B-1----:R-:W-:-:S04]  /*46f0*/  IMAD.HI.U32 R11, R10, R67, RZ ;  /* 0x000000430a0b7227 */ /* 0x002fc800078e00ff */
[----:B0-----:R-:W-:-:S04]  /*4700*/  IMAD.HI.U32 R8, R10, R6, RZ ;  /* 0x000000060a087227 */ /* 0x001fc800078e00ff */
[----:B------:R-:W-:Y:S01]  /*4710*/  IMAD.MOV R8, RZ, RZ, -R8 ;  /* 0x000000ffff087224 */ /* 0x000fe200078e0a08 */
[----:B--2---:R-:W-:Y:S01]  /*4720*/  IABS R2, R2 ;  /* 0x0000000200027213 */ /* 0x004fe20000000000 */
[C---:B------:R-:W-:Y:S02]  /*4730*/  IMAD R12, R9.reuse, R13, R12 ;  /* 0x0000000d090c7224 */ /* 0x040fe400078e020c */
[----:B------:R-:W-:Y:S02]  /*4740*/  IMAD R6, R9, R8, R6 ;  /* 0x0000000809067224 */ /* 0x000fe400078e0206 */
[----:B------:R-:W-:Y:S01]  /*4750*/  IMAD.HI.U32 R3, R10, R2, RZ ;  /* 0x000000020a037227 */ /* 0x000fe200078e00ff */
[----:B------:R0:W-:Y:S03]  /*4760*/  STL [R1+0x2bc], R12 ;  /* 0x0002bc0c01007387 */ /* 0x0001e60000100800 */
[----:B------:R-:W-:Y:S01]  /*4770*/  IMAD.MOV R3, RZ, RZ, -R3 ;  /* 0x000000ffff037224 */ /* 0x000fe200078e0a03 */
[----:B------:R1:W-:Y:S01]  /*4780*/  STL [R1+0x2c], R6 ;  /* 0x00002c0601007387 */ /* 0x0003e20000100800 */
[----:B------:R-:W-:-:S02]  /*4790*/  VIADD R8, R64, 0x94 ;  /* 0x0000009440087836 */ /* 0x000fc40000000000 */
[C---:B------:R-:W-:Y:S02]  /*47a0*/  IMAD R2, R9.reuse, R3, R2 ;  /* 0x0000000309027224 */ /* 0x040fe400078e0202 */
[C---:B------:R-:W-:Y:S02]  /*47b0*/  VIADD R13, R64.reuse, 0x95 ;  /* 0x00000095400d7836 */ /* 0x040fe40000000000 */
[C---:B0-----:R-:W-:Y:S01]  /*47c0*/  VIADD R12, R64.reuse, 0x96 ;  /* 0x00000096400c7836 */ /* 0x041fe20000000000 */
[----:B------:R0:W-:Y:S01]  /*47d0*/  STL [R1+0x184], R2 ;  /* 0x0001840201007387 */ /* 0x0001e20000100800 */
[----:B------:R-:W-:Y:S02]  /*47e0*/  IMAD.MOV R11, RZ, RZ, -R11 ;  /* 0x000000ffff0b7224 */ /* 0x000fe400078e0a0b */
[----:B-1----:R-:W-:Y:S01]  /*47f0*/  VIADD R6, R64, 0x97 ;  /* 0x0000009740067836 */ /* 0x002fe20000000000 */
[----:B------:R1:W-:Y:S01]  /*4800*/  STL [R1+0x15a4], R8 ;  /* 0x0015a40801007387 */ /* 0x0003e20000100800 */
[----:B------:R-:W-:Y:S01]  /*4810*/  IABS R3, R12 ;  /* 0x0000000c00037213 */ /* 0x000fe20000000000 */
[----:B------:R-:W-:-:S02]  /*4820*/  IMAD R67, R9, R11, R67 ;  /* 0x0000000b09437224 */ /* 0x000fc400078e0243 */
[----:B------:R2:W-:Y:S01]  /*4830*/  STL [R1+0x15e4], R13 ;  /* 0x0015e40d01007387 */ /* 0x0005e20000100800 */
[----:B------:R-:W-:Y:S01]  /*4840*/  VIADD R11, R64, 0x98 ;  /* 0x00000098400b7836 */ /* 0x000fe20000000000 */
[----:B0-----:R-:W-:Y:S01]  /*4850*/  IABS R2, R13 ;  /* 0x0000000d00027213 */ /* 0x001fe20000000000 */
[----:B------:R-:W-:Y:S01]  /*4860*/  IMAD R34, R9, R14, R34 ;  /* 0x0000000e09227224 */ /* 0x000fe200078e0222 */
[----:B------:R0:W-:Y:S01]  /*4870*/  STL [R1+0x15f8], R12 ;  /* 0x0015f80c01007387 */ /* 0x0001e20000100800 */
[----:B------:R-:W-:Y:S01]  /*4880*/  IMAD.HI.U32 R35, R10, R3, RZ ;  /* 0x000000030a237227 */ /* 0x000fe200078e00ff */
[----:B-1----:R-:W-:Y:S02]  /*4890*/  IABS R8, R8 ;  /* 0x0000000800087213 */ /* 0x002fe40000000000 */
[----:B------:R1:W-:Y:S01]  /*48a0*/  STL [R1+0x1644], R6 ;  /* 0x0016440601007387 */ /* 0x0003e20000100800 */
[----:B------:R-:W-:Y:S01]  /*48b0*/  IABS R33, R11 ;  /* 0x0000000b00217213 */ /* 0x000fe20000000000 */
[----:B------:R-:W-:-:S02]  /*48c0*/  IMAD.MOV R35, RZ, RZ, -R35 ;  /* 0x000000ffff237224 */ /* 0x000fc400078e0a23 */
[C---:B--2---:R-:W-:Y:S01]  /*48d0*/  IMAD.HI.U32 R13, R10.reuse, R8, RZ ;  /* 0x000000080a0d7227 */ /* 0x044fe200078e00ff */
[----:B------:R2:W-:Y:S03]  /*48e0*/  STL [R1+0x165c], R11 ;  /* 0x00165c0b01007387 */ /* 0x0005e60000100800 */
[----:B0-----:R-:W-:Y:S01]  /*48f0*/  IMAD.HI.U32 R12, R10, R2, RZ ;  /* 0x000000020a0c7227 */ /* 0x001fe200078e00ff */
[----:B-1----:R-:W-:-:S03]  /*4900*/  IABS R6, R6 ;  /* 0x0000000600067213 */ /* 0x002fc60000000000 */
[----:B------:R-:W-:Y:S02]  /*4910*/  IMAD.MOV R13, RZ, RZ, -R13 ;  /* 0x000000ffff0d7224 */ /* 0x000fe400078e0a0d */
[----:B------:R-:W-:Y:S02]  /*4920*/  IMAD.MOV R12, RZ, RZ, -R12 ;  /* 0x000000ffff0c7224 */ /* 0x000fe400078e0a0c */
[----:B------:R-:W-:-:S04]  /*4930*/  IMAD.HI.U32 R14, R10, R6, RZ ;  /* 0x000000060a0e7227 */ /* 0x000fc800078e00ff */
[C---:B------:R-:W-:Y:S02]  /*4940*/  IMAD R13, R9.reuse, R13, R8 ;  /* 0x0000000d090d7224 */ /* 0x040fe400078e0208 */
[----:B------:R-:W-:Y:S02]  /*4950*/  IMAD.MOV R14, RZ, RZ, -R14 ;  /* 0x000000ffff0e7224 */ /* 0x000fe400078e0a0e */
[----:B------:R-:W-:Y:S01]  /*4960*/  IMAD R8, R9, R12, R2 ;  /* 0x0000000c09087224 */ /* 0x000fe200078e0202 */
[----:B------:R0:W-:Y:S01]  /*4970*/  STL [R1+0x2a8], R13 ;  /* 0x0002a80d01007387 */ /* 0x0001e20000100800 */
[----:B--2---:R-:W-:-:S03]  /*4980*/  IMAD.HI.U32 R11, R10, R33, RZ ;  /* 0x000000210a0b7227 */ /* 0x004fc600078e00ff */
[----:B------:R1:W-:Y:S01]  /*4990*/  STL [R1+0x2a4], R8 ;  /* 0x0002a40801007387 */ /* 0x0003e20000100800 */
[C---:B------:R-:W-:Y:S02]  /*49a0*/  IMAD R3, R9.reuse, R35, R3 ;  /* 0x0000002309037224 */ /* 0x040fe400078e0203 */
[C---:B------:R-:W-:Y:S02]  /*49b0*/  IMAD R2, R9.reuse, R14, R6 ;  /* 0x0000000e09027224 */ /* 0x040fe400078e0206 */
[C---:B------:R-:W-:Y:S01]  /*49c0*/  VIADD R12, R64.reuse, 0x9a ;  /* 0x0000009a400c7836 */ /* 0x040fe20000000000 */
[----:B------:R2:W-:Y:S01]  /*49d0*/  STL [R1+0x2ac], R3 ;  /* 0x0002ac0301007387 */ /* 0x0005e20000100800 */
[C---:B0-----:R-:W-:Y:S02]  /*49e0*/  VIADD R13, R64.reuse, 0x99 ;  /* 0x00000099400d7836 */ /* 0x041fe40000000000 */
[----:B------:R-:W-:Y:S01]  /*49f0*/  IMAD.MOV R11, RZ, RZ, -R11 ;  /* 0x000000ffff0b7224 */ /* 0x000fe200078e0a0b */
[----:B------:R0:W-:Y:S01]  /*4a00*/  STL [R1+0x2b0], R2 ;  /* 0x0002b00201007387 */ /* 0x0001e20000100800 */
[C---:B-1----:R-:W-:Y:S01]  /*4a10*/  VIADD R8, R64.reuse, 0x9b ;  /* 0x0000009b40087836 */ /* 0x042fe20000000000 */
[----:B------:R-:W-:Y:S01]  /*4a20*/  IABS R68, R13 ;  /* 0x0000000d00447213 */ /* 0x000fe20000000000 */
[----:B------:R-:W-:Y:S01]  /*4a30*/  IMAD R33, R9, R11, R33 ;  /* 0x0000000b09217224 */ /* 0x000fe200078e0221 */
[----:B------:R1:W-:Y:S01]  /*4a40*/  STL [R1+0x15b8], R13 ;  /* 0x0015b80d01007387 */ /* 0x0003e20000100800 */
[----:B--2---:R-:W-:Y:S01]  /*4a50*/  VIADD R3, R64, 0x9d ;  /* 0x0000009d40037836 */ /* 0x004fe20000000000 */
[----:B------:R-:W-:-:S02]  /*4a60*/  IABS R11, R8 ;  /* 0x00000008000b7213 */ /* 0x000fc40000000000 */
[----:B------:R2:W-:Y:S01]  /*4a70*/  STL [R1+0x15cc], R12 ;  /* 0x0015cc0c01007387 */ /* 0x0005e20000100800 */
[----:B------:R-:W-:-:S03]  /*4a80*/  IMAD.HI.U32 R35, R10, R68, RZ ;  /* 0x000000440a237227 */ /* 0x000fc600078e00ff */
[----:B------:R-:W-:Y:S01]  /*4a90*/  STL [R1+0x1618], R8 ;  /* 0x0016180801007387 */ /* 0x000fe20000100800 */
[----:B0-----:R-:W-:Y:S01]  /*4aa0*/  VIADD R2, R64, 0x9c ;  /* 0x0000009c40027836 */ /* 0x001fe20000000000 */
[----:B-1----:R-:W-:Y:S01]  /*4ab0*/  IABS R13, R12 ;  /* 0x0000000c000d7213 */ /* 0x002fe20000000000 */
[----:B------:R-:W-:-:S03]  /*4ac0*/  IMAD.MOV R35, RZ, RZ, -R35 ;  /* 0x000000ffff237224 */ /* 0x000fc600078e0a23 */
[----:B------:R0:W-:Y:S01]  /*4ad0*/  STL [R1+0x162c], R2 ;  /* 0x00162c0201007387 */ /* 0x0001e20000100800 */
[----:B------:R-:W-:-:S03]  /*4ae0*/  IMAD.HI.U32 R14, R10, R13, RZ ;  /* 0x0000000d0a0e7227 */ /* 0x000fc600078e00ff */
[----:B------:R1:W-:Y:S01]  /*4af0*/  STL [R1+0x1670], R3 ;  /* 0x0016700301007387 */ /* 0x0003e20000100800 */
[----:B--2---:R-:W-:-:S04]  /*4b00*/  IMAD.HI.U32 R12, R10, R11, RZ ;  /* 0x0000000b0a0c7227 */ /* 0x004fc800078e00ff */
[----:B------:R-:W-:Y:S01]  /*4b10*/  IMAD.MOV R14, RZ, RZ, -R14 ;  /* 0x000000ffff0e7224 */ /* 0x000fe200078e0a0e */
[----:B0-----:R-:W-:Y:S01]  /*4b20*/  IABS R2, R2 ;  /* 0x0000000200027213 */ /* 0x001fe20000000000 */
[----:B------:R-:W-:Y:S02]  /*4b30*/  IMAD.MOV R12, RZ, RZ, -R12 ;  /* 0x000000ffff0c7224 */ /* 0x000fe400078e0a0c */
[----:B------:R-:W-:Y:S01]  /*4b40*/  IMAD R13, R9, R14, R13 ;  /* 0x0000000e090d7224 */ /* 0x000fe200078e020d */
[----:B-1----:R-:W-:Y:S01]  /*4b50*/  IABS R3, R3 ;  /* 0x0000000300037213 */ /* 0x002fe20000000000 */
[----:B------:R-:W-:-:S03]  /*4b60*/  IMAD.HI.U32 R6, R10, R2, RZ ;  /* 0x000000020a067227 */ /* 0x000fc600078e00ff */
[----:B------:R0:W-:Y:S01]  /*4b70*/  STL [R1+0x28], R13 ;  /* 0x0000280d01007387 */ /* 0x0001e20000100800 */
[----:B------:R-:W-:-:S04]  /*4b80*/  IMAD.HI.U32 R8, R10, R3, RZ ;  /* 0x000000030a087227 */ /* 0x000fc800078e00ff */
[----:B------:R-:W-:Y:S02]  /*4b90*/  IMAD.MOV R6, RZ, RZ, -R6 ;  /* 0x000000ffff067224 */ /* 0x000fe400078e0a06 */
[C---:B------:R-:W-:Y:S02]  /*4ba0*/  IMAD R11, R9.reuse, R12, R11 ;  /* 0x0000000c090b7224 */ /* 0x040fe400078e020b */
[----:B------:R-:W-:Y:S02]  /*4bb0*/  IMAD.MOV R8, RZ, RZ, -R8 ;  /* 0x000000ffff087224 */ /* 0x000fe400078e0a08 */
[C---:B------:R-:W-:Y:S01]  /*4bc0*/  IMAD R6, R9.reuse, R6, R2 ;  /* 0x0000000609067224 */ /* 0x040fe200078e0202 */
[----:B------:R1:W-:Y:S01]  /*4bd0*/  STL [R1+0x160], R11 ;  /* 0x0001600b01007387 */ /* 0x0003e20000100800 */
[----:B------:R-:W-:Y:S02]  /*4be0*/  IMAD R2, R9, R8, R3 ;  /* 0x0000000809027224 */ /* 0x000fe400078e0203 */
[C---:B0-----:R-:W-:Y:S01]  /*4bf0*/  VIADD R13, R64.reuse, 0x9f ;  /* 0x0000009f400d7836 */ /* 0x041fe20000000000 */
[----:B------:R0:W-:Y:S01]  /*4c00*/  STL [R1+0x294], R6 ;  /* 0x0002940601007387 */ /* 0x0001e20000100800 */
[----:B------:R-:W-:-:S02]  /*4c10*/  VIADD R12, R64, 0xa0 ;  /* 0x000000a0400c7836 */ /* 0x000fc40000000000 */
[----:B------:R-:W-:Y:S01]  /*4c20*/  IMAD R68, R9, R35, R68 ;  /* 0x0000002309447224 */ /* 0x000fe200078e0244 */
[----:B------:R2:W-:Y:S01]  /*4c30*/  STL [R1+0x298], R2 ;  /* 0x0002980201007387 */ /* 0x0005e20000100800 */
[----:B------:R-:W-:Y:S01]  /*4c40*/  IABS R8, R13 ;  /* 0x0000000d00087213 */ /* 0x000fe20000000000 */
[C---:B-1----:R-:W-:Y:S01]  /*4c50*/  VIADD R11, R64.reuse, 0x9e ;  /* 0x0000009e400b7836 */ /* 0x042fe20000000000 */
[----:B------:R-:W-:Y:S01]  /*4c60*/  IABS R35, R12 ;  /* 0x0000000c00237213 */ /* 0x000fe20000000000 */
[----:B0-----:R-:W-:-:S03]  /*4c70*/  VIADD R6, R64, 0xa1 ;  /* 0x000000a140067836 */ /* 0x001fc60000000000 */
[----:B------:R0:W-:Y:S01]  /*4c80*/  STL [R1+0x15a0], R11 ;  /* 0x0015a00b01007387 */ /* 0x0001e20000100800 */
[----:B------:R-:W-:-:S03]  /*4c90*/  IMAD.HI.U32 R14, R10, R35, RZ ;  /* 0x000000230a0e7227 */ /* 0x000fc600078e00ff */
[----:B------:R1:W-:Y:S01]  /*4ca0*/  STL [R1+0x15e0], R13 ;  /* 0x0015e00d01007387 */ /* 0x0003e20000100800 */
[----:B--2---:R-:W-:Y:S01]  /*4cb0*/  VIADD R2, R64, 0xa2 ;  /* 0x000000a240027836 */ /* 0x004fe20000000000 */
[----:B------:R-:W-:Y:S01]  /*4cc0*/  IABS R69, R6 ;  /* 0x0000000600457213 */ /* 0x000fe20000000000 */
[----:B------:R-:W-:Y:S01]  /*4cd0*/  IMAD.MOV R14, RZ, RZ, -R14 ;  /* 0x000000ffff0e7224 */ /* 0x000fe200078e0a0e */
[----:B------:R2:W-:Y:S01]  /*4ce0*/  STL [R1+0x15f4], R12 ;  /* 0x0015f40c01007387 */ /* 0x0005e20000100800 */
[----:B0-----:R-:W-:Y:S02]  /*4cf0*/  IABS R11, R11 ;  /* 0x0000000b000b7213 */ /* 0x001fe40000000000 */
[----:B------:R-:W-:Y:S01]  /*4d00*/  IMAD R35, R9, R14, R35 ;  /* 0x0000000e09237224 */ /* 0x000fe200078e0223 */
[----:B------:R-:W-:Y:S01]  /*4d10*/  STL [R1+0x1640], R6 ;  /* 0x0016400601007387 */ /* 0x000fe20000100800 */
[----:B-1----:R-:W-:-:S03]  /*4d20*/  IMAD.HI.U32 R13, R10, R8, RZ ;  /* 0x000000080a0d7227 */ /* 0x002fc600078e00ff */
[----:B------:R0:W-:Y:S01]  /*4d30*/  STL [R1+0x1658], R2 ;  /* 0x0016580201007387 */ /* 0x0001e20000100800 */
[----:B--2---:R-:W-:-:S04]  /*4d40*/  IMAD.HI.U32 R12, R10, R11, RZ ;  /* 0x0000000b0a0c7227 */ /* 0x004fc800078e00ff */
[----:B------:R-:W-:Y:S02]  /*4d50*/  IMAD.MOV R12, RZ, RZ, -R12 ;  /* 0x000000ffff0c7224 */ /* 0x000fe400078e0a0c */
[----:B------:R-:W-:Y:S01]  /*4d60*/  IMAD.MOV R13, RZ, RZ, -R13 ;  /* 0x000000ffff0d7224 */ /* 0x000fe200078e0a0d */
[----:B0-----:R-:W-:Y:S01]  /*4d70*/  IABS R2, R2 ;  /* 0x0000000200027213 */ /* 0x001fe20000000000 */
[----:B------:R-:W-:Y:S02]  /*4d80*/  IMAD R11, R9, R12, R11 ;  /* 0x0000000c090b7224 */ /* 0x000fe400078e020b */
[----:B------:R-:W-:-:S03]  /*4d90*/  IMAD.HI.U32 R6, R10, R69, RZ ;  /* 0x000000450a067227 */ /* 0x000fc600078e00ff */
[----:B------:R0:W-:Y:S01]  /*4da0*/  STL [R1+0x28c], R11 ;  /* 0x00028c0b01007387 */ /* 0x0001e20000100800 */
[----:B------:R-:W-:-:S04]  /*4db0*/  IMAD.HI.U32 R3, R10, R2, RZ ;  /* 0x000000020a037227 */ /* 0x000fc800078e00ff */
[----:B------:R-:W-:Y:S02]  /*4dc0*/  IMAD.MOV R3, RZ, RZ, -R3 ;  /* 0x000000ffff037224 */ /* 0x000fe400078e0a03 */
[C---:B------:R-:W-:Y:S02]  /*4dd0*/  IMAD R8, R9.reuse, R13, R8 ;  /* 0x0000000d09087224 */ /* 0x040fe400078e0208 */
[C---:B------:R-:W-:Y:S02]  /*4de0*/  IMAD R2, R9.reuse, R3, R2 ;  /* 0x0000000309027224 */ /* 0x040fe400078e0202 */
[----:B------:R-:W-:Y:S01]  /*4df0*/  IMAD.MOV R6, RZ, RZ, -R6 ;  /* 0x000000ffff067224 */ /* 0x000fe200078e0a06 */
[----:B------:R1:W-:Y:S01]  /*4e00*/  STL [R1+0x288], R8 ;  /* 0x0002880801007387 */ /* 0x0003e20000100800 */
[C---:B0-----:R-:W-:Y:S02]  /*4e10*/  VIADD R11, R64.reuse, 0xa3 ;  /* 0x000000a3400b7836 */ /* 0x041fe40000000000 */
[----:B------:R-:W-:Y:S01]  /*4e20*/  VIADD R13, R64, 0xa4 ;  /* 0x000000a4400d7836 */ /* 0x000fe20000000000 */
[----:B------:R0:W-:Y:S01]  /*4e30*/  STL [R1+0x30], R2 ;  /* 0x0000300201007387 */ /* 0x0001e20000100800 */
[----:B------:R-:W-:-:S02]  /*4e40*/  IMAD R69, R9, R6, R69 ;  /* 0x0000000609457224 */ /* 0x000fc400078e0245 */
[C---:B------:R-:W-:Y:S01]  /*4e50*/  VIADD R12, R64.reuse, 0xa5 ;  /* 0x000000a5400c7836 */ /* 0x040fe20000000000 */
[----:B------:R2:W-:Y:S01]  /*4e60*/  STL [R1+0x15b4], R11 ;  /* 0x0015b40b01007387 */ /* 0x0005e20000100800 */
[C---:B------:R-:W-:Y:S02]  /*4e70*/  VIADD R6, R64.reuse, 0xa6 ;  /* 0x000000a640067836 */ /* 0x040fe40000000000 */
[----:B-1----:R-:W-:Y:S01]  /*4e80*/  VIADD R8, R64, 0xa7 ;  /* 0x000000a740087836 */ /* 0x002fe20000000000 */
[----:B------:R1:W-:Y:S01]  /*4e90*/  STL [R1+0x15c8], R13 ;  /* 0x0015c80d01007387 */ /* 0x0003e20000100800 */
[----:B------:R-:W-:Y:S02]  /*4ea0*/  IABS R3, R12 ;  /* 0x0000000c00037213 */ /* 0x000fe40000000000 */
[----:B0-----:R-:W-:Y:S01]  /*4eb0*/  IABS R2, R13 ;  /* 0x0000000d00027213 */ /* 0x001fe20000000000 */
[----:B------:R-:W-:Y:S01]  /*4ec0*/  STL [R1+0x1614], R12 ;  /* 0x0016140c01007387 */ /* 0x000fe20000100800 */
[----:B--2---:R-:W-:Y:S01]  /*4ed0*/  IABS R11, R11 ;  /* 0x0000000b000b7213 */ /* 0x004fe20000000000 */
[----:B------:R-:W-:-:S02]  /*4ee0*/  IMAD.HI.U32 R37, R10, R3, RZ ;  /* 0x000000030a257227 */ /* 0x000fc400078e00ff */
[----:B------:R0:W-:Y:S02]  /*4ef0*/  STL [R1+0x1628], R6 ;  /* 0x0016280601007387 */ /* 0x0001e40000100800 */
[C---:B------:R-:W-:Y:S02]  /*4f00*/  IMAD.HI.U32 R14, R10.reuse, R11, RZ ;  /* 0x0000000b0a0e7227 */ /* 0x040fe400078e00ff */
[----:B------:R2:W-:Y:S02]  /*4f10*/  STL [R1+0x166c], R8 ;  /* 0x00166c0801007387 */ /* 0x0005e40000100800 */
[----:B-1----:R-:W-:Y:S01]  /*4f20*/  IMAD.HI.U32 R13, R10, R2, RZ ;  /* 0x000000020a0d7227 */ /* 0x002fe200078e00ff */
[----:B0-----:R-:W-:-:S03]  /*4f30*/  IABS R6, R6 ;  /* 0x0000000600067213 */ /* 0x001fc60000000000 */
[----:B------:R-:W-:Y:S02]  /*4f40*/  IMAD.MOV R14, RZ, RZ, -R14 ;  /* 0x000000ffff0e7224 */ /* 0x000fe400078e0a0e */
[----:B------:R-:W-:Y:S01]  /*4f50*/  IMAD.MOV R13, RZ, RZ, -R13 ;  /* 0x000000ffff0d7224 */ /* 0x000fe200078e0a0d */
[----:B--2---:R-:W-:Y:S01]  /*4f60*/  IABS R8, R8 ;  /* 0x0000000800087213 */ /* 0x004fe20000000000 */
[----:B------:R-:W-:-:S04]  /*4f70*/  IMAD.HI.U32 R36, R10, R6, RZ ;  /* 0x000000060a247227 */ /* 0x000fc800078e00ff */
[----:B------:R-:W-:-:S04]  /*4f80*/  IMAD.HI.U32 R12, R10, R8, RZ ;  /* 0x000000080a0c7227 */ /* 0x000fc800078e00ff */
[----:B------:R-:W-:Y:S02]  /*4f90*/  IMAD.MOV R37, RZ, RZ, -R37 ;  /* 0x000000ffff257224 */ /* 0x000fe400078e0a25 */
[C---:B------:R-:W-:Y:S02]  /*4fa0*/  IMAD R14, R9.reuse, R14, R11 ;  /* 0x0000000e090e7224 */ /* 0x040fe400078e020b */
[----:B------:R-:W-:Y:S02]  /*4fb0*/  IMAD.MOV R36, RZ, RZ, -R36 ;  /* 0x000000ffff247224 */ /* 0x000fe400078e0a24 */
[C---:B------:R-:W-:Y:S01]  /*4fc0*/  IMAD R2, R9.reuse, R13, R2 ;  /* 0x0000000d09027224 */ /* 0x040fe200078e0202 */
[----:B------:R-:W-:Y:S01]  /*4fd0*/  STL [R1+0xbc], R14 ;  /* 0x0000bc0e01007387 */ /* 0x000fe20000100800 */
[----:B------:R-:W-:Y:S02]  /*4fe0*/  IMAD.MOV R12, RZ, RZ, -R12 ;  /* 0x000000ffff0c7224 */ /* 0x000fe400078e0a0c */
[C---:B------:R-:W-:Y:S01]  /*4ff0*/  IMAD R11, R9.reuse, R37, R3 ;  /* 0x00000025090b7224 */ /* 0x040fe200078e0203 */
[----:B------:R0:W-:Y:S01]  /*5000*/  STL [R1+0x268], R2 ;  /* 0x0002680201007387 */ /* 0x0001e20000100800 */
[----:B------:R-:W-:-:S02]  /*5010*/  IMAD R3, R9, R36, R6 ;  /* 0x0000002409037224 */ /* 0x000fc400078e0206 */
[C---:B------:R-:W-:Y:S01]  /*5020*/  VIADD R13, R64.reuse, 0xa8 ;  /* 0x000000a8400d7836 */ /* 0x040fe20000000000 */
[----:B------:R1:W-:Y:S01]  /*5030*/  STL [R1+0x264], R11 ;  /* 0x0002640b01007387 */ /* 0x0003e20000100800 */
[----:B------:R-:W-:-:S03]  /*5040*/  VIADD R6, R64, 0xaa ;  /* 0x000000aa40067836 */ /* 0x000fc60000000000 */
[----:B------:R2:W-:Y:S01]  /*5050*/  STL [R1+0x26c], R3 ;  /* 0x00026c0301007387 */ /* 0x0005e20000100800 */
[----:B------:R-:W-:Y:S01]  /*5060*/  IABS R36, R13 ;  /* 0x0000000d00247213 */ /* 0x000fe20000000000 */
[----:B0-----:R-:W-:Y:S02]  /*5070*/  IMAD R2, R9, R12, R8 ;  /* 0x0000000c09027224 */ /* 0x001fe400078e0208 */
[----:B-1----:R-:W-:-:S03]  /*5080*/  VIADD R11, R64, 0xa9 ;  /* 0x000000a9400b7836 */ /* 0x002fc60000000000 */
[----:B------:R0:W-:Y:S01]  /*5090*/  STL [R1+0x270], R2 ;  /* 0x0002700201007387 */ /* 0x0001e20000100800 */
[----:B------:R-:W-:-:S03]  /*50a0*/  IMAD.HI.U32 R14, R10, R36, RZ ;  /* 0x000000240a0e7227 */ /* 0x000fc600078e00ff */
[----:B------:R1:W-:Y:S01]  /*50b0*/  STL [R1+0x159c], R13 ;  /* 0x00159c0d01007387 */ /* 0x0003e20000100800 */
[C---:B--2---:R-:W-:Y:S01]  /*50c0*/  VIADD R3, R64.reuse, 0xab ;  /* 0x000000ab40037836 */ /* 0x044fe20000000000 */
[----:B------:R-:W-:Y:S01]  /*50d0*/  IABS R70, R11 ;  /* 0x0000000b00467213 */ /* 0x000fe20000000000 */
[----:B------:R-:W-:Y:S01]  /*50e0*/  IMAD.MOV R14, RZ, RZ, -R14 ;  /* 0x000000ffff0e7224 */ /* 0x000fe200078e0a0e */
[----:B------:R2:W-:Y:S01]  /*50f0*/  STL [R1+0x15dc], R11 ;  /* 0x0015dc0b01007387 */ /* 0x0005e20000100800 */
[----:B0-----:R-:W-:-:S03]  /*5100*/  VIADD R2, R64, 0xac ;  /* 0x000000ac40027836 */ /* 0x001fc60000000000 */
[----:B------:R0:W-:Y:S01]  /*5110*/  STL [R1+0x15f0], R6 ;  /* 0x0015f00601007387 */ /* 0x0001e20000100800 */
[----:B------:R-:W-:Y:S02]  /*5120*/  IMAD R36, R9, R14, R36 ;  /* 0x0000000e09247224 */ /* 0x000fe400078e0224 */
[C---:B-1----:R-:W-:Y:S01]  /*5130*/  IMAD.HI.U32 R13, R10.reuse, R70, RZ ;  /* 0x000000460a0d7227 */ /* 0x042fe200078e00ff */
[----:B------:R-:W-:Y:S01]  /*5140*/  STL [R1+0x163c], R3 ;  /* 0x00163c0301007387 */ /* 0x000fe20000100800 */
[----:B--2---:R-:W-:Y:S02]  /*5150*/  IABS R11, R6 ;  /* 0x00000006000b7213 */ /* 0x004fe40000000000 */
[----:B------:R-:W-:Y:S01]  /*5160*/  IMAD.MOV R13, RZ, RZ, -R13 ;  /* 0x000000ffff0d7224 */ /* 0x000fe200078e0a0d */
[----:B------:R1:W-:Y:S01]  /*5170*/  STL [R1+0x1654], R2 ;  /* 0x0016540201007387 */ /* 0x0003e20000100800 */
[----:B0-----:R-:W-:Y:S01]  /*5180*/  IABS R6, R3 ;  /* 0x0000000300067213 */ /* 0x001fe20000000000 */
[----:B------:R-:W-:-:S04]  /*5190*/  IMAD.HI.U32 R12, R10, R11, RZ ;  /* 0x0000000b0a0c7227 */ /* 0x000fc800078e00ff */
[----:B------:R-:W-:Y:S01]  /*51a0*/  IMAD.HI.U32 R8, R10, R6, RZ ;  /* 0x000000060a087227 */ /* 0x000fe200078e00ff */
[----:B-1----:R-:W-:-:S03]  /*51b0*/  IABS R2, R2 ;  /* 0x0000000200027213 */ /* 0x002fc60000000000 */
        /* <DEDUP_REMOVED lines=14> */
[C---:B0-----:R-:W-:Y:S01]  /*52a0*/  VIADD R11, R64.reuse, 0xb1 ;  /* 0x000000b1400b7836 */ /* 0x041fe20000000000 */
[----:B------:R-:W-:Y:S02]  /*52b0*/  IABS R3, R13 ;  /* 0x0000000d00037213 */ /* 0x000fe40000000000 */
[----:B------:R0:W-:Y:S01]  /*52c0*/  STL [R1+0x15b0], R8 ;  /* 0x0015b00801007387 */ /* 0x0001e20000100800 */
[----:B------:R-:W-:Y:S01]  /*52d0*/  IABS R37, R12 ;  /* 0x0000000c00257213 */ /* 0x000fe20000000000 */
[----:B-1----:R-:W-:Y:S01]  /*52e0*/  VIADD R6, R64, 0xaf ;  /* 0x000000af40067836 */ /* 0x002fe20000000000 */
[----:B------:R-:W-:Y:S01]  /*52f0*/  IABS R71, R11 ;  /* 0x0000000b00477213 */ /* 0x000fe20000000000 */
[----:B------:R-:W-:Y:S02]  /*5300*/  STL [R1+0x15c4], R13 ;  /* 0x0015c40d01007387 */ /* 0x000fe40000100800 */
        /* <DEDUP_REMOVED lines=27> */
[C---:B-1----:R-:W-:Y:S01]  /*54c0*/  VIADD R8, R64.reuse, 0xb6 ;  /* 0x000000b640087836 */ /* 0x042fe20000000000 */
[----:B------:R-:W-:Y:S02]  /*54d0*/  IABS R6, R11 ;  /* 0x0000000b00067213 */ /* 0x000fe40000000000 */
[----:B------:R-:W-:Y:S01]  /*54e0*/  STL [R1+0x15d8], R12 ;  /* 0x0015d80c01007387 */ /* 0x000fe20000100800 */
[----:B--2---:R-:W-:Y:S02]  /*54f0*/  VIADD R3, R64, 0xb4 ;  /* 0x000000b440037836 */ /* 0x004fe40000000000 */
[----:B------:R-:W-:Y:S01]  /*5500*/  IMAD.HI.U32 R13, R10, R6, RZ ;  /* 0x000000060a0d7227 */ /* 0x000fe200078e00ff */
[----:B0-----:R-:W-:Y:S02]  /*5510*/  IABS R38, R38 ;  /* 0x0000002600267213 */ /* 0x001fe40000000000 */
[----:B------:R0:W-:Y:S01]  /*5520*/  STL [R1+0x15ec], R3 ;  /* 0x0015ec0301007387 */ /* 0x0001e20000100800 */
[----:B------:R-:W-:-:S03]  /*5530*/  IMAD.MOV R13, RZ, RZ, -R13 ;  /* 0x000000ffff0d7224 */ /* 0x000fc600078e0a0d */
[----:B------:R1:W-:Y:S01]  /*5540*/  STL [R1+0x1638], R11 ;  /* 0x0016380b01007387 */ /* 0x0003e20000100800 */
[----:B------:R-:W-:-:S03]  /*5550*/  IMAD.HI.U32 R39, R10, R38, RZ ;  /* 0x000000260a277227 */ /* 0x000fc600078e00ff */
[----:B------:R2:W-:Y:S01]  /*5560*/  STL [R1+0x1650], R8 ;  /* 0x0016500801007387 */ /* 0x0005e20000100800 */
[----:B------:R-:W-:Y:S01]  /*5570*/  IMAD.MOV R39, RZ, RZ, -R39 ;  /* 0x000000ffff277224 */ /* 0x000fe200078e0a27 */
[----:B0-----:R-:W-:-:S03]  /*5580*/  IABS R3, R3 ;  /* 0x0000000300037213 */ /* 0x001fc60000000000 */
[----:B------:R-:W-:Y:S02]  /*5590*/  IMAD R38, R9, R39, R38 ;  /* 0x0000002709267224 */ /* 0x000fe400078e0226 */
[----:B-1----:R-:W-:Y:S01]  /*55a0*/  IMAD.HI.U32 R11, R10, R2, RZ ;  /* 0x000000020a0b7227 */ /* 0x002fe200078e00ff */
[----:B--2---:R-:W-:-:S03]  /*55b0*/  IABS R8, R8 ;  /* 0x0000000800087213 */ /* 0x004fc60000000000 */
[C---:B------:R-:W-:Y:S01]  /*55c0*/  IMAD.HI.U32 R12, R10.reuse, R3, RZ ;  /* 0x000000030a0c7227 */ /* 0x040fe200078e00ff */
[----:B------:R-:W-:Y:S03]  /*55d0*/  STL [R1+0x3c], R38 ;  /* 0x00003c2601007387 */ /* 0x000fe60000100800 */
[----:B------:R-:W-:Y:S02]  /*55e0*/  IMAD.MOV R11, RZ, RZ, -R11 ;  /* 0x000000ffff0b7224 */ /* 0x000fe400078e0a0b */
[----:B------:R-:W-:-:S04]  /*55f0*/  IMAD.HI.U32 R14, R10, R8, RZ ;  /* 0x000000080a0e7227 */ /* 0x000fc800078e00ff */
[----:B------:R-:W-:Y:S02]  /*5600*/  IMAD.MOV R12, RZ, RZ, -R12 ;  /* 0x000000ffff0c7224 */ /* 0x000fe400078e0a0c */
[C---:B------:R-:W-:Y:S02]  /*5610*/  IMAD R2, R9.reuse, R11, R2 ;  /* 0x0000000b09027224 */ /* 0x040fe400078e0202 */
[----:B------:R-:W-:Y:S02]  /*5620*/  IMAD.MOV R14, RZ, RZ, -R14 ;  /* 0x000000ffff0e7224 */ /* 0x000fe400078e0a0e */
[C---:B------:R-:W-:Y:S01]  /*5630*/  IMAD R11, R9.reuse, R12, R3 ;  /* 0x0000000c090b7224 */ /* 0x040fe200078e0203 */
[----:B------:R0:W-:Y:S01]  /*5640*/  STL [R1+0x98], R2 ;  /* 0x0000980201007387 */ /* 0x0001e20000100800 */
[----:B------:R-:W-:Y:S02]  /*5650*/  IMAD R3, R9, R13, R6 ;  /* 0x0000000d09037224 */ /* 0x000fe400078e0206 */
[C---:B------:R-:W-:Y:S01]  /*5660*/  VIADD R12, R64.reuse, 0xb7 ;  /* 0x000000b7400c7836 */ /* 0x040fe20000000000 */
[----:B------:R1:W-:Y:S01]  /*5670*/  STL [R1+0x23c], R11 ;  /* 0x00023c0b01007387 */ /* 0x0003e20000100800 */
[----:B------:R-:W-:-:S03]  /*5680*/  VIADD R6, R64, 0xb9 ;  /* 0x000000b940067836 */ /* 0x000fc60000000000 */
[----:B------:R2:W-:Y:S01]  /*5690*/  STL [R1+0x238], R3 ;  /* 0x0002380301007387 */ /* 0x0005e20000100800 */
[----:B0-----:R-:W-:Y:S01]  /*56a0*/  IMAD R2, R9, R14, R8 ;  /* 0x0000000e09027224 */ /* 0x001fe200078e0208 */
[----:B------:R-:W-:Y:S01]  /*56b0*/  IABS R76, R6 ;  /* 0x00000006004c7213 */ /* 0x000fe20000000000 */
[----:B-1----:R-:W-:-:S03]  /*56c0*/  VIADD R11, R64, 0xb8 ;  /* 0x000000b8400b7836 */ /* 0x002fc60000000000 */
[----:B------:R0:W-:Y:S01]  /*56d0*/  STL [R1+0x240], R2 ;  /* 0x0002400201007387 */ /* 0x0001e20000100800 */
[----:B--2---:R-:W-:-:S03]  /*56e0*/  VIADD R3, R64, 0xba ;  /* 0x000000ba40037836 */ /* 0x004fc60000000000 */
[----:B------:R1:W-:Y:S01]  /*56f0*/  STL [R1+0x15ac], R12 ;  /* 0x0015ac0c01007387 */ /* 0x0003e20000100800 */
[----:B------:R-:W-:-:S03]  /*5700*/  IABS R38, R11 ;  /* 0x0000000b00267213 */ /* 0x000fc60000000000 */
[----:B------:R-:W-:Y:S01]  /*5710*/  STL [R1+0x15c0], R11 ;  /* 0x0015c00b01007387 */ /* 0x000fe20000100800 */
[----:B0-----:R-:W-:-:S03]  /*5720*/  VIADD R2, R64, 0xbb ;  /* 0x000000bb40027836 */ /* 0x001fc60000000000 */
[----:B------:R0:W-:Y:S01]  /*5730*/  STL [R1+0x160c], R6 ;  /* 0x00160c0601007387 */ /* 0x0001e20000100800 */
[C---:B------:R-:W-:Y:S01]  /*5740*/  IMAD.HI.U32 R14, R10.reuse, R38, RZ ;  /* 0x000000260a0e7227 */ /* 0x040fe200078e00ff */
[----:B-1----:R-:W-:Y:S02]  /*5750*/  IABS R12, R12 ;  /* 0x0000000c000c7213 */ /* 0x002fe40000000000 */
[----:B------:R-:W-:Y:S01]  /*5760*/  STL [R1+0x1620], R3 ;  /* 0x0016200301007387 */ /* 0x000fe20000100800 */
[----:B------:R-:W-:Y:S02]  /*5770*/  IMAD.MOV R14, RZ, RZ, -R14 ;  /* 0x000000ffff0e7224 */ /* 0x000fe400078e0a0e */
[C---:B------:R-:W-:Y:S01]  /*5780*/  IMAD.HI.U32 R13, R10.reuse, R12, RZ ;  /* 0x0000000c0a0d7227 */ /* 0x040fe200078e00ff */
[----:B------:R1:W-:Y:S01]  /*5790*/  STL [R1+0x1664], R2 ;  /* 0x0016640201007387 */ /* 0x0003e20000100800 */
[----:B0-----:R-:W-:Y:S02]  /*57a0*/  IABS R6, R3 ;  /* 0x0000000300067213 */ /* 0x001fe40000000000 */
[----:B------:R-:W-:-:S04]  /*57b0*/  IMAD.HI.U32 R11, R10, R76, RZ ;  /* 0x0000004c0a0b7227 */ /* 0x000fc800078e00ff */
[----:B------:R-:W-:Y:S01]  /*57c0*/  IMAD.HI.U32 R8, R10, R6, RZ ;  /* 0x000000060a087227 */ /* 0x000fe200078e00ff */
[----:B-1----:R-:W-:-:S03]  /*57d0*/  IABS R2, R2 ;  /* 0x0000000200027213 */ /* 0x002fc60000000000 */
[----:B------:R-:W-:Y:S02]  /*57e0*/  IMAD.MOV R13, RZ, RZ, -R13 ;  /* 0x000000ffff0d7224 */ /* 0x000fe400078e0a0d */
[----:B------:R-:W-:Y:S02]  /*57f0*/  IMAD.MOV R8, RZ, RZ, -R8 ;  /* 0x000000ffff087224 */ /* 0x000fe400078e0a08 */
[----:B------:R-:W-:-:S04]  /*5800*/  IMAD.HI.U32 R3, R10, R2, RZ ;  /* 0x000000020a037227 */ /* 0x000fc800078e00ff */
[----:B------:R-:W-:Y:S02]  /*5810*/  IMAD.MOV R11, RZ, RZ, -R11 ;  /* 0x000000ffff0b7224 */ /* 0x000fe400078e0a0b */
[----:B------:R-:W-:Y:S02]  /*5820*/  IMAD.MOV R3, RZ, RZ, -R3 ;  /* 0x000000ffff037224 */ /* 0x000fe400078e0a03 */
[C---:B------:R-:W-:Y:S02]  /*5830*/  IMAD R12, R9.reuse, R13, R12 ;  /* 0x0000000d090c7224 */ /* 0x040fe400078e020c */
[C---:B------:R-:W-:Y:S02]  /*5840*/  IMAD R6, R9.reuse, R8, R6 ;  /* 0x0000000809067224 */ /* 0x040fe400078e0206 */
[C---:B------:R-:W-:Y:S01]  /*5850*/  IMAD R76, R9.reuse, R11, R76 ;  /* 0x0000000b094c7224 */ /* 0x040fe200078e024c */
[----:B------:R0:W-:Y:S01]  /*5860*/  STL [R1+0x234], R12 ;  /* 0x0002340c01007387 */ /* 0x0001e20000100800 */
[----:B------:R-:W-:-:S02]  /*5870*/  IMAD R2, R9, R3, R2 ;  /* 0x0000000309027224 */ /* 0x000fc400078e0202 */
[C---:B------:R-:W-:Y:S01]  /*5880*/  VIADD R11, R64.reuse, 0xbc ;  /* 0x000000bc400b7836 */ /* 0x040fe20000000000 */
[----:B------:R1:W-:Y:S01]  /*5890*/  STL [R1+0x44], R6 ;  /* 0x0000440601007387 */ /* 0x0003e20000100800 */
[C---:B------:R-:W-:Y:S02]  /*58a0*/  VIADD R8, R64.reuse, 0xbd ;  /* 0x000000bd40087836 */ /* 0x040fe40000000000 */
[C---:B------:R-:W-:Y:S01]  /*58b0*/  VIADD R13, R64.reuse, 0xc0 ;  /* 0x000000c0400d7836 */ /* 0x040fe20000000000 */
[----:B------:R2:W-:Y:S01]  /*58c0*/  STL [R1+0x90], R2 ;  /* 0x0000900201007387 */ /* 0x0005e20000100800 */
[----:B------:R-:W-:Y:S02]  /*58d0*/  IMAD R38, R9, R14, R38 ;  /* 0x0000000e09267224 */ /* 0x000fe400078e0226 */
[C---:B0-----:R-:W-:Y:S01]  /*58e0*/  VIADD R12, R64.reuse, 0xc1 ;  /* 0x000000c1400c7836 */ /* 0x041fe20000000000 */
[----:B------:R0:W-:Y:S01]  /*58f0*/  STL [R1+0x1594], R11 ;  /* 0x0015940b01007387 */ /* 0x0001e20000100800 */
[----:B------:R-:W-:Y:S01]  /*5900*/  IABS R39, R13 ;  /* 0x0000000d00277213 */ /* 0x000fe20000000000 */
[----:B-1----:R-:W-:-:S02]  /*5910*/  VIADD R6, R64, 0xc2 ;  /* 0x000000c240067836 */ /* 0x002fc40000000000 */
[----:B------:R1:W-:Y:S01]  /*5920*/  STL [R1+0x15d4], R8 ;  /* 0x0015d40801007387 */ /* 0x0003e20000100800 */
[----:B------:R-:W-:Y:S01]  /*5930*/  IABS R74, R12 ;  /* 0x0000000c004a7213 */ /* 0x000fe20000000000 */
[C---:B------:R-:W-:Y:S01]  /*5940*/  IMAD.HI.U32 R14, R10.reuse, R39, RZ ;  /* 0x000000270a0e7227 */ /* 0x040fe200078e00ff */
[----:B--2---:R-:W-:Y:S01]  /*5950*/  IABS R2, R6 ;  /* 0x0000000600027213 */ /* 0x004fe20000000000 */
[----:B------:R2:W-:Y:S01]  /*5960*/  STL [R1+0x164c], R13 ;  /* 0x00164c0d01007387 */ /* 0x0005e20000100800 */
[----:B0-----:R-:W-:Y:S01]  /*5970*/  IABS R11, R11 ;  /* 0x0000000b000b7213 */ /* 0x001fe20000000000 */
[----:B------:R-:W-:Y:S02]  /*5980*/  IMAD.MOV R14, RZ, RZ, -R14 ;  /* 0x000000ffff0e7224 */ /* 0x000fe400078e0a0e */
[----:B------:R0:W-:Y:S01]  /*5990*/  STL [R1+0x167c], R12 ;  /* 0x00167c0c01007387 */ /* 0x0001e20000100800 */
[----:B------:R-:W-:Y:S01]  /*59a0*/  IMAD.HI.U32 R3, R10, R2, RZ ;  /* 0x000000020a037227 */ /* 0x000fe200078e00ff */
[----:B-1----:R-:W-:-:S02]  /*59b0*/  IABS R8, R8 ;  /* 0x0000000800087213 */ /* 0x002fc40000000000 */
[----:B------:R1:W-:Y:S01]  /*59c0*/  STL [R1+0x1680], R6 ;  /* 0x0016800601007387 */ /* 0x0003e20000100800 */
[----:B------:R-:W-:Y:S02]  /*59d0*/  IMAD.MOV R3, RZ, RZ, -R3 ;  /* 0x000000ffff037224 */ /* 0x000fe400078e0a03 */
[----:B--2---:R-:W-:-:S04]  /*59e0*/  IMAD.HI.U32 R13, R10, R8, RZ ;  /* 0x000000080a0d7227 */ /* 0x004fc800078e00ff */
[----:B0-----:R-:W-:-:S04]  /*59f0*/  IMAD.HI.U32 R12, R10, R11, RZ ;  /* 0x0000000b0a0c7227 */ /* 0x001fc800078e00ff */
[----:B------:R-:W-:Y:S02]  /*5a00*/  IMAD.MOV R12, RZ, RZ, -R12 ;  /* 0x000000ffff0c7224 */ /* 0x000fe400078e0a0c */
[----:B-1----:R-:W-:-:S04]  /*5a10*/  IMAD.HI.U32 R6, R10, R74, RZ ;  /* 0x0000004a0a067227 */ /* 0x002fc800078e00ff */
        /* <DEDUP_REMOVED lines=8> */
[----:B------:R-:W-:-:S02]  /*5aa0*/  VIADD R13, R64, 0xc8 ;  /* 0x000000c8400d7836 */ /* 0x000fc40000000000 */
[C---:B------:R-:W-:Y:S01]  /*5ab0*/  IMAD R74, R9.reuse, R6, R74 ;  /* 0x00000006094a7224 */ /* 0x040fe200078e024a */
[----:B------:R2:W-:Y:S01]  /*5ac0*/  STL [R1+0x4c], R2 ;  /* 0x00004c0201007387 */ /* 0x0005e20000100800 */
[C---:B------:R-:W-:Y:S01]  /*5ad0*/  VIADD R6, R64.reuse, 0xca ;  /* 0x000000ca40067836 */ /* 0x040fe20000000000 */
[----:B------:R-:W-:Y:S01]  /*5ae0*/  IABS R40, R13 ;  /* 0x0000000d00287213 */ /* 0x000fe20000000000 */
[C---:B0-----:R-:W-:Y:S01]  /*5af0*/  VIADD R11, R64.reuse, 0xc9 ;  /* 0x000000c9400b7836 */ /* 0x041fe20000000000 */
[----:B------:R0:W-:Y:S01]  /*5b00*/  STL [R1+0x1608], R12 ;  /* 0x0016080c01007387 */ /* 0x0001e20000100800 */
[----:B------:R-:W-:Y:S02]  /*5b10*/  IMAD R39, R9, R14, R39 ;  /* 0x0000000e09277224 */ /* 0x000fe400078e0227 */
[----:B-1----:R-:W-:Y:S01]  /*5b20*/  VIADD R8, R64, 0xcb ;  /* 0x000000cb40087836 */ /* 0x002fe20000000000 */
[----:B------:R1:W-:Y:S01]  /*5b30*/  STL [R1+0x1684], R13 ;  /* 0x0016840d01007387 */ /* 0x0003e20000100800 */
[----:B------:R-:W-:Y:S01]  /*5b40*/  IABS R73, R11 ;  /* 0x0000000b00497213 */ /* 0x000fe20000000000 */
[----:B------:R-:W-:-:S02]  /*5b50*/  IMAD.HI.U32 R14, R10, R40, RZ ;  /* 0x000000280a0e7227 */ /* 0x000fc400078e00ff */
[----:B------:R-:W-:Y:S01]  /*5b60*/  STL [R1+0x1688], R11 ;  /* 0x0016880b01007387 */ /* 0x000fe20000100800 */
[----:B--2---:R-:W-:Y:S01]  /*5b70*/  IABS R2, R8 ;  /* 0x0000000800027213 */ /* 0x004fe20000000000 */
[----:B------:R-:W-:Y:S01]  /*5b80*/  IMAD.MOV R14, RZ, RZ, -R14 ;  /* 0x000000ffff0e7224 */ /* 0x000fe200078e0a0e */
[----:B0-----:R-:W-:Y:S01]  /*5b90*/  IABS R12, R12 ;  /* 0x0000000c000c7213 */ /* 0x001fe20000000000 */
[----:B------:R0:W-:Y:S02]  /*5ba0*/  STL [R1+0x168c], R6 ;  /* 0x00168c0601007387 */ /* 0x0001e40000100800 */
[C---:B------:R-:W-:Y:S02]  /*5bb0*/  IMAD.HI.U32 R3, R10.reuse, R2, RZ ;  /* 0x000000020a037227 */ /* 0x040fe400078e00ff */
[----:B------:R2:W-:Y:S02]  /*5bc0*/  STL [R1+0x1694], R8 ;  /* 0x0016940801007387 */ /* 0x0005e40000100800 */
[----:B-1----:R-:W-:Y:S01]  /*5bd0*/  IMAD.HI.U32 R13, R10, R12, RZ ;  /* 0x0000000c0a0d7227 */ /* 0x002fe200078e00ff */
[----:B0-----:R-:W-:-:S03]  /*5be0*/  IABS R6, R6 ;  /* 0x0000000600067213 */ /* 0x001fc60000000000 */
[----:B------:R-:W-:Y:S02]  /*5bf0*/  IMAD.MOV R13, RZ, RZ, -R13 ;  /* 0x000000ffff0d7224 */ /* 0x000fe400078e0a0d */
[----:B------:R-:W-:-:S04]  /*5c00*/  IMAD.HI.U32 R11, R10, R73, RZ ;  /* 0x000000490a0b7227 */ /* 0x000fc800078e00ff */
[----:B--2---:R-:W-:-:S04]  /*5c10*/  IMAD.HI.U32 R8, R10, R6, RZ ;  /* 0x000000060a087227 */ /* 0x004fc800078e00ff */
[----:B------:R-:W-:Y:S02]  /*5c20*/  IMAD.MOV R8, RZ, RZ, -R8 ;  /* 0x000000ffff087224 */ /* 0x000fe400078e0a08 */
[----:B------:R-:W-:Y:S02]  /*5c30*/  IMAD.MOV R3, RZ, RZ, -R3 ;  /* 0x000000ffff037224 */ /* 0x000fe400078e0a03 */
[C---:B------:R-:W-:Y:S02]  /*5c40*/  IMAD R12, R9.reuse, R13, R12 ;  /* 0x0000000d090c7224 */ /* 0x040fe400078e020c */
[C---:B------:R-:W-:Y:S02]  /*5c50*/  IMAD R6, R9.reuse, R8, R6 ;  /* 0x0000000809067224 */ /* 0x040fe400078e0206 */
[----:B------:R-:W-:Y:S01]  /*5c60*/  IMAD.MOV R11, RZ, RZ, -R11 ;  /* 0x000000ffff0b7224 */ /* 0x000fe200078e0a0b */
[----:B------:R0:W-:Y:S01]  /*5c70*/  STL [R1+0x84], R12 ;  /* 0x0000840c01007387 */ /* 0x0001e20000100800 */
[----:B------:R-:W-:-:S02]  /*5c80*/  IMAD R2, R9, R3, R2 ;  /* 0x0000000309027224 */ /* 0x000fc400078e0202 */
[C---:B------:R-:W-:Y:S01]  /*5c90*/  VIADD R13, R64.reuse, 0xd0 ;  /* 0x000000d0400d7836 */ /* 0x040fe20000000000 */
[----:B------:R1:W-:Y:S01]  /*5ca0*/  STL [R1+0x50], R6 ;  /* 0x0000500601007387 */ /* 0x0003e20000100800 */
[C---:B------:R-:W-:Y:S02]  /*5cb0*/  VIADD R8, R64.reuse, 0xd2 ;  /* 0x000000d240087836 */ /* 0x040fe40000000000 */
[C---:B------:R-:W-:Y:S01]  /*5cc0*/  IMAD R73, R9.reuse, R11, R73 ;  /* 0x0000000b09497224 */ /* 0x040fe200078e0249 */
[----:B------:R2:W-:Y:S01]  /*5cd0*/  STL [R1+0x80], R2 ;  /* 0x0000800201007387 */ /* 0x0005e20000100800 */
[C---:B------:R-:W-:Y:S01]  /*5ce0*/  VIADD R11, R64.reuse, 0xd3 ;  /* 0x000000d3400b7836 */ /* 0x040fe20000000000 */
[----:B------:R-:W-:Y:S01]  /*5cf0*/  IABS R41, R13 ;  /* 0x0000000d00297213 */ /* 0x000fe20000000000 */
[----:B0-----:R-:W-:Y:S01]  /*5d00*/  VIADD R12, R64, 0xd1 ;  /* 0x000000d1400c7836 */ /* 0x001fe20000000000 */
[----:B------:R0:W-:Y:S01]  /*5d10*/  STL [R1+0x1690], R13 ;  /* 0x0016900d01007387 */ /* 0x0001e20000100800 */
[----:B------:R-:W-:-:S02]  /*5d20*/  IMAD R40, R9, R14, R40 ;  /* 0x0000000e09287224 */ /* 0x000fc400078e0228 */
[C---:B-1----:R-:W-:Y:S01]  /*5d30*/  VIADD R6, R64.reuse, 0xd8 ;  /* 0x000000d840067836 */ /* 0x042fe20000000000 */
[----:B------:R-:W-:Y:S01]  /*5d40*/  STL [R1+0x1698], R12 ;  /* 0x0016980c01007387 */ /* 0x000fe20000100800 */
[----:B------:R-:W-:Y:S01]  /*5d50*/  IABS R77, R12 ;  /* 0x0000000c004d7213 */ /* 0x000fe20000000000 */
[----:B------:R-:W-:Y:S01]  /*5d60*/  VIADD R14, R64, 0xd9 ;  /* 0x000000d9400e7836 */ /* 0x000fe20000000000 */
[----:B--2---:R-:W-:Y:S01]  /*5d70*/  IABS R2, R11 ;  /* 0x0000000b00027213 */ /* 0x004fe20000000000 */
[----:B------:R1:W-:Y:S01]  /*5d80*/  STL [R1+0x169c], R8 ;  /* 0x00169c0801007387 */ /* 0x0003e20000100800 */
[----:B------:R-:W-:Y:S01]  /*5d90*/  IABS R43, R6 ;  /* 0x00000006002b7213 */ /* 0x000fe20000000000 */
[C---:B0-----:R-:W-:Y:S01]  /*5da0*/  IMAD.HI.U32 R13, R10.reuse, R41, RZ ;  /* 0x000000290a0d7227 */ /* 0x041fe200078e00ff */
[----:B------:R-:W-:Y:S01]  /*5db0*/  IABS R79, R14 ;  /* 0x0000000e004f7213 */ /* 0x000fe20000000000 */
[----:B------:R0:W-:Y:S02]  /*5dc0*/  STL [R1+0x16a0], R11 ;  /* 0x0016a00b01007387 */ /* 0x0001e40000100800 */
[----:B------:R-:W-:-:S02]  /*5dd0*/  IMAD.HI.U32 R3, R10, R2, RZ ;  /* 0x000000020a037227 */ /* 0x000fc400078e00ff */
[----:B------:R2:W-:Y:S01]  /*5de0*/  STL [R1+0x16b4], R6 ;  /* 0x0016b40601007387 */ /* 0x0005e20000100800 */
[----:B-1----:R-:W-:Y:S01]  /*5df0*/  IABS R8, R8 ;  /* 0x0000000800087213 */ /* 0x002fe20000000000 */
[----:B------:R-:W-:-:S04]  /*5e00*/  IMAD.HI.U32 R12, R10, R77, RZ ;  /* 0x0000004d0a0c7227 */ /* 0x000fc800078e00ff */
[----:B0-----:R-:W-:-:S04]  /*5e10*/  IMAD.HI.U32 R11, R10, R8, RZ ;  /* 0x000000080a0b7227 */ /* 0x001fc800078e00ff */
[----:B------:R-:W-:Y:S02]  /*5e20*/  IMAD.MOV R11, RZ, RZ, -R11 ;  /* 0x000000ffff0b7224 */ /* 0x000fe400078e0a0b */
[----:B------:R-:W-:Y:S02]  /*5e30*/  IMAD.MOV R13, RZ, RZ, -R13 ;  /* 0x000000ffff0d7224 */ /* 0x000fe400078e0a0d */
[----:B------:R-:W-:Y:S02]  /*5e40*/  IMAD.MOV R3, RZ, RZ, -R3 ;  /* 0x000000ffff037224 */ /* 0x000fe400078e0a03 */
[----:B------:R-:W-:Y:S02]  /*5e50*/  IMAD.MOV R12, RZ, RZ, -R12 ;  /* 0x000000ffff0c7224 */ /* 0x000fe400078e0a0c */
[----:B--2---:R-:W-:-:S04]  /*5e60*/  IMAD.HI.U32 R6, R10, R43, RZ ;  /* 0x0000002b0a067227 */ /* 0x004fc800078e00ff */
[C---:B------:R-:W-:Y:S02]  /*5e70*/  IMAD R8, R9.reuse, R11, R8 ;  /* 0x0000000b09087224 */ /* 0x040fe400078e0208 */
[C---:B------:R-:W-:Y:S02]  /*5e80*/  IMAD R41, R9.reuse, R13, R41 ;  /* 0x0000000d09297224 */ /* 0x040fe400078e0229 */
[C---:B------:R-:W-:Y:S01]  /*5e90*/  IMAD R2, R9.reuse, R3, R2 ;  /* 0x0000000309027224 */ /* 0x040fe200078e0202 */
[----:B------:R0:W-:Y:S01]  /*5ea0*/  STL [R1+0x48], R8 ;  /* 0x0000480801007387 */ /* 0x0001e20000100800 */
[C---:B------:R-:W-:Y:S02]  /*5eb0*/  VIADD R13, R64.reuse, 0xda ;  /* 0x000000da400d7836 */ /* 0x040fe40000000000 */
[----:B------:R-:W-:Y:S01]  /*5ec0*/  IMAD R77, R9, R12, R77 ;  /* 0x0000000c094d7224 */ /* 0x000fe200078e024d */
[----:B------:R-:W-:Y:S01]  /*5ed0*/  STL [R1+0x70], R2 ;  /* 0x0000700201007387 */ /* 0x000fe20000100800 */
[----:B------:R-:W-:Y:S01]  /*5ee0*/  IMAD.MOV R6, RZ, RZ, -R6 ;  /* 0x000000ffff067224 */ /* 0x000fe200078e0a06 */
[----:B------:R-:W-:Y:S01]  /*5ef0*/  IABS R3, R13 ;  /* 0x0000000d00037213 */ /* 0x000fe20000000000 */
[C---:B------:R-:W-:Y:S01]  /*5f00*/  VIADD R12, R64.reuse, 0xdb ;  /* 0x000000db400c7836 */ /* 0x040fe20000000000 */
[----:B------:R-:W-:Y:S01]  /*5f10*/  STL [R1+0x16a4], R14 ;  /* 0x0016a40e01007387 */ /* 0x000fe20000100800 */
[----:B------:R-:W-:-:S02]  /*5f20*/  VIADD R11, R64, 0xe0 ;  /* 0x000000e0400b7836 */ /* 0x000fc40000000000 */
[----:B0-----:R-:W-:Y:S01]  /*5f30*/  VIADD R8, R64, 0xe1 ;  /* 0x000000e140087836 */ /* 0x001fe20000000000 */
[----:B------:R0:W-:Y:S01]  /*5f40*/  STL [R1+0x16a8], R13 ;  /* 0x0016a80d01007387 */ /* 0x0001e20000100800 */
[----:B------:R-:W-:Y:S01]  /*5f50*/  IMAD R43, R9, R6, R43 ;  /* 0x00000006092b7224 */ /* 0x000fe200078e022b */
[----:B------:R-:W-:Y:S02]  /*5f60*/  IABS R6, R12 ;  /* 0x0000000c00067213 */ /* 0x000fe40000000000 */
[----:B------:R-:W-:Y:S01]  /*5f70*/  STL [R1+0x16ac], R12 ;  /* 0x0016ac0c01007387 */ /* 0x000fe20000100800 */
[----:B------:R-:W-:Y:S02]  /*5f80*/  IABS R80, R8 ;  /* 0x0000000800507213 */ /* 0x000fe40000000000 */
[----:B------:R-:W-:Y:S01]  /*5f90*/  IABS R46, R11 ;  /* 0x0000000b002e7213 */ /* 0x000fe20000000000 */
[----:B------:R1:W-:Y:S01]  /*5fa0*/  STL [R1+0x16c4], R11 ;  /* 0x0016c40b01007387 */ /* 0x0003e20000100800 */
[----:B0-----:R-:W-:-:S03]  /*5fb0*/  IMAD.HI.U32 R13, R10, R79, RZ ;  /* 0x0000004f0a0d7227 */ /* 0x001fc600078e00ff */
[----:B------:R0:W-:Y:S01]  /*5fc0*/  STL [R1+0x16cc], R8 ;  /* 0x0016cc0801007387 */ /* 0x0001e20000100800 */
[----:B------:R-:W-:Y:S02]  /*5fd0*/  IMAD.MOV R13, RZ, RZ, -R13 ;  /* 0x000000ffff0d7224 */ /* 0x000fe400078e0a0d */
[----:B------:R-:W-:-:S04]  /*5fe0*/  IMAD.HI.U32 R2, R10, R80, RZ ;  /* 0x000000500a027227 */ /* 0x000fc800078e00ff */
        /* <DEDUP_REMOVED lines=8> */
[----:B------:R-:W-:-:S02]  /*6070*/  VIADD R13, R64, 0xe2 ;  /* 0x000000e2400d7836 */ /* 0x000fc40000000000 */
[----:B------:R-:W-:Y:S01]  /*6080*/  IMAD.MOV R2, RZ, RZ, -R2 ;  /* 0x000000ffff027224 */ /* 0x000fe200078e0a02 */
[----:B------:R1:W-:Y:S01]  /*6090*/  STL [R1+0x68], R3 ;  /* 0x0000680301007387 */ /* 0x0003e20000100800 */
[----:B------:R-:W-:Y:S01]  /*60a0*/  IMAD.HI.U32 R12, R10, R46, RZ ;  /* 0x0000002e0a0c7227 */ /* 0x000fe200078e00ff */
[----:B------:R-:W-:Y:S02]  /*60b0*/  IABS R11, R13 ;  /* 0x0000000d000b7213 */ /* 0x000fe40000000000 */
[----:B------:R-:W-:Y:S01]  /*60c0*/  STL [R1+0x16b0], R13 ;  /* 0x0016b00d01007387 */ /* 0x000fe20000100800 */
[----:B------:R-:W-:Y:S01]  /*60d0*/  IMAD R80, R9, R2, R80 ;  /* 0x0000000209507224 */ /* 0x000fe200078e0250 */
[----:B------:R-:W-:Y:S01]  /*60e0*/  IABS R2, R75 ;  /* 0x0000004b00027213 */ /* 0x000fe20000000000 */
[----:B0-----:R-:W-:Y:S02]  /*60f0*/  VIADD R8, R64, 0xe3 ;  /* 0x000000e340087836 */ /* 0x001fe40000000000 */
[----:B------:R-:W-:-:S02]  /*6100*/  IMAD.MOV R12, RZ, RZ, -R12 ;  /* 0x000000ffff0c7224 */ /* 0x000fc400078e0a0c */
[----:B-1----:R-:W-:Y:S01]  /*6110*/  VIADD R3, R64, 0xe8 ;  /* 0x000000e840037836 */ /* 0x002fe20000000000 */
[----:B------:R0:W-:Y:S01]  /*6120*/  STL [R1+0x16b8], R8 ;  /* 0x0016b80801007387 */ /* 0x0001e20000100800 */
[----:B------:R-:W-:-:S03]  /*6130*/  IMAD.HI.U32 R6, R7, R2, RZ ;  /* 0x0000000207067227 */ /* 0x000fc600078e00ff */
[----:B------:R-:W-:Y:S01]  /*6140*/  STL [R1+0x700], R75 ;  /* 0x0007004b01007387 */ /* 0x000fe20000100800 */
[----:B------:R-:W-:Y:S01]  /*6150*/  IABS R45, R3 ;  /* 0x00000003002d7213 */ /* 0x000fe20000000000 */
[----:B------:R-:W-:Y:S02]  /*6160*/  IMAD R46, R9, R12, R46 ;  /* 0x0000000c092e7224 */ /* 0x000fe400078e022e */
[----:B------:R1:W-:Y:S01]  /*6170*/  STL [R1+0x16d0], R3 ;  /* 0x0016d00301007387 */ /* 0x0003e20000100800 */
[C---:B------:R-:W-:Y:S01]  /*6180*/  IMAD.HI.U32 R12, R10.reuse, R11, RZ ;  /* 0x0000000b0a0c7227 */ /* 0x040fe200078e00ff */
[----:B0-----:R-:W-:Y:S02]  /*6190*/  IABS R8, R8 ;  /* 0x0000000800087213 */ /* 0x001fe40000000000 */
[----:B------:R-:W-:Y:S01]  /*61a0*/  STL [R1+0x704], R72 ;  /* 0x0007044801007387 */ /* 0x000fe20000100800 */
[----:B------:R-:W-:Y:S02]  /*61b0*/  IMAD.MOV R12, RZ, RZ, -R12 ;  /* 0x000000ffff0c7224 */ /* 0x000fe400078e0a0c */
        /* <DEDUP_REMOVED lines=10> */
[----:B------:R-:W-:Y:S01]  /*6260*/  IMAD R8, R9, R13, R8 ;  /* 0x0000000d09087224 */ /* 0x000fe200078e0208 */
[----:B------:R-:W-:Y:S01]  /*6270*/  ISETP.GT.U32.AND P1, PT, R0, R3, PT ;  /* 0x000000030000720c */ /* 0x000fe20003f24070 */
[----:B------:R-:W-:Y:S01]  /*6280*/  VIADD R12, R64, 0xea ;  /* 0x000000ea400c7836 */ /* 0x000fe20000000000 */
[----:B------:R-:W-:Y:S01]  /*6290*/  ISETP.GT.U32.AND P0, PT, R0, R2, PT ;  /* 0x000000020000720c */ /* 0x000fe20003f04070 */
[----:B------:R-:W-:Y:S01]  /*62a0*/  VIADD R13, R64, 0xf1 ;  /* 0x000000f1400d7836 */ /* 0x000fe20000000000 */
[----:B------:R1:W-:Y:S01]  /*62b0*/  STL [R1+0x5c], R8 ;  /* 0x00005c0801007387 */ /* 0x0003e20000100800 */
[----:B------:R-:W-:Y:S01]  /*62c0*/  IMAD.HI.U32 R14, R10, R45, RZ ;  /* 0x0000002d0a0e7227 */ /* 0x000fe200078e00ff */
[----:B------:R-:W-:-:S02]  /*62d0*/  IABS R6, R12 ;  /* 0x0000000c00067213 */ /* 0x000fc40000000000 */
[----:B------:R2:W-:Y:S01]  /*62e0*/  STL [R1+0x16bc], R44 ;  /* 0x0016bc2c01007387 */ /* 0x0005e20000100800 */
[C---:B0-----:R-:W-:Y:S02]  /*62f0*/  VIADD R11, R64.reuse, 0xeb ;  /* 0x000000eb400b7836 */ /* 0x041fe40000000000 */
[----:B------:R-:W-:Y:S01]  /*6300*/  IMAD.MOV R14, RZ, RZ, -R14 ;  /* 0x000000ffff0e7224 */ /* 0x000fe200078e0a0e */
[----:B------:R0:W-:Y:S01]  /*6310*/  STL [R1+0x16c0], R12 ;  /* 0x0016c00c01007387 */ /* 0x0001e20000100800 */
[--C-:B------:R-:W-:Y:S01]  /*6320*/  @!P1 IMAD.IADD R3, R3, 0x1, -R0.reuse ;  /* 0x0000000103039824 */ /* 0x100fe200078e0a00 */
[----:B------:R-:W-:Y:S01]  /*6330*/  IABS R7, R11 ;  /* 0x0000000b00077213 */ /* 0x000fe20000000000 */
[----:B-1----:R-:W-:Y:S01]  /*6340*/  VIADD R8, R64, 0xf0 ;  /* 0x000000f040087836 */ /* 0x002fe20000000000 */
[----:B------:R1:W-:Y:S01]  /*6350*/  STL [R1+0x16c8], R11 ;  /* 0x0016c80b01007387 */ /* 0x0003e20000100800 */
[----:B------:R-:W-:Y:S01]  /*6360*/  @!P0 IMAD.IADD R2, R2, 0x1, -R0 ;  /* 0x0000000102028824 */ /* 0x000fe200078e0a00 */
[----:B------:R-:W-:Y:S01]  /*6370*/  ISETP.GT.U32.AND P2, PT, R0, R3, PT ;  /* 0x000000030000720c */ /* 0x000fe20003f44070 */
[----:B------:R-:W-:Y:S01]  /*6380*/  IMAD R45, R9, R14, R45 ;  /* 0x0000000e092d7224 */ /* 0x000fe200078e022d */
[----:B------:R4:W-:Y:S01]  /*6390*/  STL [R1+0x16d4], R8 ;  /* 0x0016d40801007387 */ /* 0x0009e20000100800 */
[----:B--2---:R-:W-:Y:S01]  /*63a0*/  IABS R44, R8 ;  /* 0x00000008002c7213 */ /* 0x004fe20000000000 */
[----:B0-----:R-:W-:Y:S01]  /*63b0*/  IMAD.HI.U32 R12, R10, R82, RZ ;  /* 0x000000520a0c7227 */ /* 0x001fe200078e00ff */
[----:B------:R-:W-:Y:S01]  /*63c0*/  ISETP.GT.U32.AND P0, PT, R0, R2, PT ;  /* 0x000000020000720c */ /* 0x000fe20003f04070 */
[----:B------:R-:W-:Y:S01]  /*63d0*/  STL [R1+0x16d8], R13 ;  /* 0x0016d80d01007387 */ /* 0x000fe20000100800 */
[----:B------:R-:W-:Y:S01]  /*63e0*/  ISETP.GE.AND P1, PT, R75, RZ, PT ;  /* 0x000000ff4b00720c */ /* 0x000fe20003f26270 */
[----:B-1----:R-:W-:-:S04]  /*63f0*/  IMAD.HI.U32 R11, R10, R7, RZ ;  /* 0x000000070a0b7227 */ /* 0x002fc800078e00ff */
[----:B----4-:R-:W-:-:S04]  /*6400*/  IMAD.HI.U32 R8, R10, R6, RZ ;  /* 0x000000060a087227 */ /* 0x010fc800078e00ff */
[----:B------:R-:W-:Y:S02]  /*6410*/  IMAD.MOV R8, RZ, RZ, -R8 ;  /* 0x000000ffff087224 */ /* 0x000fe400078e0a08 */
[----:B------:R-:W-:Y:S02]  /*6420*/  IMAD.MOV R11, RZ, RZ, -R11 ;  /* 0x000000ffff0b7224 */ /* 0x000fe400078e0a0b */
[----:B------:R-:W-:Y:S02]  /*6430*/  IMAD R8, R9, R8, R6 ;  /* 0x0000000809087224 */ /* 0x000fe400078e0206 */
[----:B------:R-:W-:-:S03]  /*6440*/  IMAD.HI.U32 R6, R10, R44, RZ ;  /* 0x0000002c0a067227 */ /* 0x000fc600078e00ff */
[----:B------:R0:W-:Y:S01]  /*6450*/  STL [R1+0x24], R8 ;  /* 0x0000240801007387 */ /* 0x0001e20000100800 */
[----:B------:R-:W-:Y:S02]  /*6460*/  IMAD R7, R9, R11, R7 ;  /* 0x0000000b09077224 */ /* 0x000fe400078e0207 */
[----:B------:R-:W-:Y:S02]  /*6470*/  IMAD.MOV R12, RZ, RZ, -R12 ;  /* 0x000000ffff0c7224 */ /* 0x000fe400078e0a0c */
[----:B------:R-:W-:Y:S01]  /*6480*/  @!P2 IMAD.IADD R3, R3, 0x1, -R0 ;  /* 0x000000010303a824 */ /* 0x000fe200078e0a00 */
[----:B------:R1:W-:Y:S01]  /*6490*/  STL [R1+0x54], R7 ;  /* 0x0000540701007387 */ /* 0x0003e20000100800 */
[----:B------:R-:W-:Y:S01]  /*64a0*/  IMAD R82, R9, R12, R82 ;  /* 0x0000000c09527224 */ /* 0x000fe200078e0252 */
[----:B------:R-:W-:Y:S01]  /*64b0*/  IABS R12, R13 ;  /* 0x0000000d000c7213 */ /* 0x000fe20000000000 */
[----:B------:R-:W-:Y:S01]  /*64c0*/  @!P0 IMAD.IADD R2, R2, 0x1, -R0 ;  /* 0x0000000102028824 */ /* 0x000fe200078e0a00 */
[----:B------:R-:W-:Y:S01]  /*64d0*/  ISETP.NE.AND P0, PT, R4, RZ, PT ;  /* 0x000000ff0400720c */ /* 0x000fe20003f05270 */
[----:B0-----:R-:W-:Y:S01]  /*64e0*/  IMAD.MOV R8, RZ, RZ, -R6 ;  /* 0x000000ffff087224 */ /* 0x001fe200078e0a06 */
[----:B------:R-:W-:Y:S01]  /*64f0*/  LOP3.LUT R4, RZ, R4, RZ, 0x33, !PT ;  /* 0x00000004ff047212 */ /* 0x000fe200078e33ff */
[----:B------:R-:W-:-:S02]  /*6500*/  @!P1 IMAD.MOV R2, RZ, RZ, -R2 ;  /* 0x000000ffff029224 */ /* 0x000fc400078e0a02 */
[----:B------:R-:W-:Y:S01]  /*6510*/  IMAD R44, R9, R8, R44 ;  /* 0x00000008092c7224 */ /* 0x000fe200078e022c */
[----:B-1----:R-:W0:Y:S01]  /*6520*/  LDC.64 R6, c[0x0][0x3a8] ;  /* 0x0000ea00ff067b82 */ /* 0x002e220000000a00 */
[----:B------:R-:W-:Y:S01]  /*6530*/  IMAD.MOV.U32 R8, RZ, RZ, R3 ;  /* 0x000000ffff087224 */ /* 0x000fe200078e0003 */
[----:B------:R-:W-:Y:S01]  /*6540*/  SEL R3, R4, R2, !P0 ;  /* 0x0000000204037207 */ /* 0x000fe20004000000 */
[----:B------:R-:W-:-:S04]  /*6550*/  IMAD.HI.U32 R0, R10, R12, RZ ;  /* 0x0000000c0a007227 */ /* 0x000fc800078e00ff */
[----:B------:R-:W-:Y:S02]  /*6560*/  @!P3 IMAD.MOV R8, RZ, RZ, -R8 ;  /* 0x000000ffff08b224 */ /* 0x000fe400078e0a08 */
[----:B------:R-:W-:Y:S02]  /*6570*/  IMAD.MOV R0, RZ, RZ, -R0 ;  /* 0x000000ffff007224 */ /* 0x000fe400078e0a00 */
[----:B------:R-:W-:Y:S01]  /*6580*/  VIADD R11, R42, 0xffffffff ;  /* 0xffffffff2a0b7836 */ /* 0x000fe20000000000 */
[----:B------:R-:W-:Y:S01]  /*6590*/  SEL R4, R4, R8, !P0 ;  /* 0x0000000804047207 */ /* 0x000fe20004000000 */
[C---:B------:R-:W-:Y:S02]  /*65a0*/  VIADD R8, R42.reuse, 0xfffffff7 ;  /* 0xfffffff72a087836 */ /* 0x040fe40000000000 */
[----:B------:R-:W-:Y:S01]  /*65b0*/  IMAD R81, R9, R0, R12 ;  /* 0x0000000009517224 */ /* 0x000fe200078e020c */
[----:B------:R-:W-:Y:S01]  /*65c0*/  ISETP.GE.U32.AND P1, PT, R11, 0x7fffff80, PT ;  /* 0x7fffff800b00780c */ /* 0x000fe20003f26070 */
[----:B------:R-:W-:Y:S01]  /*65d0*/  VIADD R2, R42, 0xffffffef ;  /* 0xffffffef2a027836 */ /* 0x000fe20000000000 */
[----:B------:R-:W-:Y:S01]  /*65e0*/  ISETP.GE.U32.AND P6, PT, R8, 0x7fffff78, PT ;  /* 0x7fffff780800780c */ /* 0x000fe20003fc6070 */
[----:B------:R-:W-:-:S02]  /*65f0*/  VIADD R0, R42, 0xffffffe7 ;  /* 0xffffffe72a007836 */ /* 0x000fc40000000000 */
[----:B---3--:R-:W-:Y:S01]  /*6600*/  IMAD R3, R3, UR6, RZ ;  /* 0x0000000603037c24 */ /* 0x008fe2000f8e02ff */
[----:B------:R-:W-:Y:S01]  /*6610*/  ISETP.GE.U32.AND P5, PT, R2, 0x7fffff70, PT ;  /* 0x7fffff700200780c */ /* 0x000fe20003fa6070 */
[----:B------:R-:W-:Y:S01]  /*6620*/  IMAD R4, R4, UR6, RZ ;  /* 0x0000000604047c24 */ /* 0x000fe2000f8e02ff */
[----:B------:R-:W-:Y:S01]  /*6630*/  ISETP.GE.U32.AND P3, PT, R0, 0x7fffff68, PT ;  /* 0x7fffff680000780c */ /* 0x000fe20003f66070 */
[C---:B0-----:R-:W-:Y:S02]  /*6640*/  IMAD.SHL.U32 R42, R6.reuse, 0x2, RZ ;  /* 0x00000002062a7824 */ /* 0x041fe400078e00ff */
[C---:B------:R-:W-:Y:S02]  /*6650*/  IMAD R11, R6.reuse, 0x9, RZ ;  /* 0x00000009060b7824 */ /* 0x040fe400078e02ff */
[C---:B------:R-:W-:Y:S02]  /*6660*/  IMAD.SHL.U32 R87, R6.reuse, 0x8, RZ ;  /* 0x0000000806577824 */ /* 0x040fe400078e00ff */
[C---:B------:R-:W-:Y:S01]  /*6670*/  IMAD.SHL.U32 R13, R6.reuse, 0x10, RZ ;  /* 0x00000010060d7824 */ /* 0x040fe200078e00ff */
[----:B------:R-:W-:Y:S01]  /*6680*/  SHF.R.S32.HI R72, RZ, 0x1f, R11 ;  /* 0x0000001fff487819 */ /* 0x000fe2000001140b */
[C---:B------:R-:W-:Y:S01]  /*6690*/  IMAD R8, R6.reuse, 0x11, RZ ;  /* 0x0000001106087824 */ /* 0x040fe200078e02ff */
[----:B------:R-:W-:Y:S01]  /*66a0*/  SHF.R.S32.HI R84, RZ, 0x1f, R87 ;  /* 0x0000001fff547819 */ /* 0x000fe20000011457 */
[C---:B------:R-:W-:Y:S01]  /*66b0*/  IMAD R75, R6.reuse, 0x18, RZ ;  /* 0x00000018064b7824 */ /* 0x040fe200078e02ff */
[----:B------:R-:W-:Y:S01]  /*66c0*/  SHF.R.S32.HI R78, RZ, 0x1f, R13 ;  /* 0x0000001fff4e7819 */ /* 0x000fe2000001140d */
[----:B------:R-:W-:-:S02]  /*66d0*/  IMAD R0, R6, 0x19, RZ ;  /* 0x0000001906007824 */ /* 0x000fc400078e02ff */
[C---:B------:R-:W-:Y:S01]  /*66e0*/  IMAD R2, R6.reuse, 0x21, RZ ;  /* 0x0000002106027824 */ /* 0x040fe200078e02ff */
[----:B------:R-:W-:Y:S01]  /*66f0*/  SHF.R.S32.HI R2, RZ, 0x1f, R42 ;  /* 0x0000001fff027819 */ /* 0x000fe2000001142a */
[C---:B------:R-:W-:Y:S01]  /*6700*/  IMAD R0, R6.reuse, 0x29, RZ ;  /* 0x0000002906007824 */ /* 0x040fe200078e02ff */
[----:B-----5:R-:W-:Y:S01]  /*6710*/  IADD3 R0, P2, PT, R3, UR16, RZ ;  /* 0x0000001003007c10 */ /* 0x020fe2000ff5e0ff */
[C---:B------:R-:W-:Y:S01]  /*6720*/  IMAD.SHL.U32 R47, R6.reuse, 0x20, RZ ;  /* 0x00000020062f7824 */ /* 0x040fe200078e00ff */
[----:B------:R-:W-:Y:S01]  /*6730*/  SHF.R.S32.HI R2, RZ, 0x1f, R8 ;  /* 0x0000001fff027819 */ /* 0x000fe20000011408 */
[C---:B------:R-:W-:Y:S01]  /*6740*/  IMAD R14, R6.reuse, 0x28, RZ ;  /* 0x00000028060e7824 */ /* 0x040fe200078e02ff */
[----:B------:R-:W-:Y:S01]  /*6750*/  SHF.R.S32.HI R72, RZ, 0x1f, R75 ;  /* 0x0000001fff487819 */ /* 0x000fe2000001144b */
[----:B------:R-:W-:Y:S01]  /*6760*/  IMAD R12, R6, 0x30, RZ ;  /* 0x00000030060c7824 */ /* 0x000fe200078e02ff */
[----:B------:R-:W-:Y:S07]  /*6770*/  BRA.U UP0, `(.L_x_5) ;  /* 0x0000000100187547 */ /* 0x000fee000b800000 */
[----:B------:R-:W-:Y:S01]  /*6780*/  ELECT P0, URZ, PT ;  /* 0x0000000000ff782f */ /* 0x000fe20003800000 */
[----:B------:R-:W-:Y:S01]  /*6790*/  IMAD.MOV.U32 R2, RZ, RZ, 0x1 ;  /* 0x00000001ff027424 */ /* 0x000fe200078e00ff */
[----:B------:R-:W-:Y:S01]  /*67a0*/  UMOV UR6, 0x40 ;  /* 0x0000004000067882 */ /* 0x000fe20000000000 */
[----:B------:R-:W-:Y:S01]  /*67b0*/  UVIRTCOUNT.DEALLOC.SMPOOL 0x80 ;  /* 0x000000800000784c */ /* 0x000fe20000000000 */
[----:B------:R-:W-:-:S09]  /*67c0*/  ULEA UR6, UR5, UR6, 0x18 ;  /* 0x0000000605067291 */ /* 0x000fd2000f8ec0ff */
[----:B------:R0:W-:Y:S03]  /*67d0*/  @P0 STS.U8 [UR6], R2 ;  /* 0x00000002ff000988 */ /* 0x0001e60008000006 */
.L_x_5:
[----:B------:R-:W-:Y:S01]  /*67e0*/  STL [R1+0x16e0], R7 ;  /* 0x0016e00701007387 */ /* 0x000fe20000100800 */
[----:B------:R-:W-:Y:S02]  /*67f0*/  LEA.HI.X.SX32 R3, R3, UR17, 0x1, P2 ;  /* 0x0000001103037c11 */ /* 0x000fe400090f0eff */
[----:B0-----:R-:W-:Y:S01]  /*6800*/  IADD3 R2, P0, PT, R4, UR16, RZ ;  /* 0x0000001004027c10 */ /* 0x001fe2000ff1e0ff */
[----:B------:R0:W-:Y:S01]  /*6810*/  STL [R1+0x16dc], R5 ;  /* 0x0016dc0501007387 */ /* 0x0001e20000100800 */
[-C--:B------:R-:W-:Y:S01]  /*6820*/  IADD3 R42, P2, PT, R42, R0.reuse, RZ ;  /* 0x000000002a2a7210 */ /* 0x080fe20007f5e0ff */
[----:B------:R-:W-:Y:S01]  /*6830*/  ULOP3.LUT UR4, UR4, 0x600000, URZ, 0xc0, !UPT ;  /* 0x0060000004047892 */ /* 0x000fe2000f8ec0ff */
[----:B------:R-:W-:Y:S01]  /*6840*/  LEA.HI.X.SX32 R4, R4, UR17, 0x1, P0 ;  /* 0x0000001104047c11 */ /* 0x000fe200080f0eff */
[----:B------:R-:W-:Y:S01]  /*6850*/  VOTEU.ALL UP1, P4 ;  /* 0x0000000000ff7886 */ /* 0x000fe20002020000 */
[----:B------:R-:W-:Y:S01]  /*6860*/  VOTEU.ALL UP2, P4 ;  /* 0x0000000000ff7886 */ /* 0x000fe20002040000 */
[----:B------:R1:W-:Y:S01]  /*6870*/  STL [R1+0x2f0], R42 ;  /* 0x0002f02a01007387 */ /* 0x0003e20000100800 */
[----:B------:R-:W2:Y:S01]  /*6880*/  LDCU.64 UR20, c[0x0][0x358] ;  /* 0x00006b00ff1477ac */ /* 0x000ea20008000a00 */
[C---:B0-----:R-:W-:Y:S01]  /*6890*/  IMAD R5, R6.reuse, 0x19, RZ ;  /* 0x0000001906057824 */ /* 0x041fe200078e02ff */
[----:B------:R-:W0:Y:S04]  /*68a0*/  LDCU UR6, c[0x0][0x3b0] ;  /* 0x00007600ff0677ac */ /* 0x000e280008000800 */
[----:B------:R-:W-:Y:S01]  /*68b0*/  SHF.R.S32.HI R7, RZ, 0x1f, R5 ;  /* 0x0000001fff077819 */ /* 0x000fe20000011405 */
[----:B------:R-:W-:Y:S01]  /*68c0*/  IMAD.SHL.U32 R7, R6, 0x2, RZ ;  /* 0x0000000206077824 */ /* 0x000fe200078e00ff */
[----:B-1----:R-:W-:-:S04]  /*68d0*/  IADD3 R42, P0, PT, R87, R0, RZ ;  /* 0x00000000572a7210 */ /* 0x002fc80007f1e0ff */
[----:B------:R-:W-:Y:S01]  /*68e0*/  SHF.R.S32.HI R7, RZ, 0x1f, R7 ;  /* 0x0000001fff077819 */ /* 0x000fe20000011407 */
[----:B------:R1:W-:Y:S04]  /*68f0*/  STL [R1+0xb58], R42 ;  /* 0x000b582a01007387 */ /* 0x0003e80000100800 */
[----:B------:R-:W-:-:S05]  /*6900*/  IMAD.X R7, R7, 0x1, R3, P2 ;  /* 0x0000000107077824 */ /* 0x000fca00010e0603 */
[----:B------:R3:W-:Y:S01]  /*6910*/  STL [R1+0x2ec], R7 ;  /* 0x0002ec0701007387 */ /* 0x0007e20000100800 */
[----:B-1----:R-:W-:Y:S02]  /*6920*/  SHF.R.S32.HI R42, RZ, 0x1f, R47 ;  /* 0x0000001fff2a7819 */ /* 0x002fe4000001142f */
[----:B---3--:R-:W-:Y:S01]  /*6930*/  IADD3 R7, P2, PT, R87, R2, RZ ;  /* 0x0000000257077210 */ /* 0x008fe20007f5e0ff */
[----:B------:R-:W-:-:S04]  /*6940*/  IMAD R87, R6, 0x21, RZ ;  /* 0x0000002106577824 */ /* 0x000fc800078e02ff */
[----:B------:R1:W-:Y:S01]  /*6950*/  STL [R1+0xb60], R7 ;  /* 0x000b600701007387 */ /* 0x0003e20000100800 */
[----:B------:R-:W-:Y:S01]  /*6960*/  SHF.R.S32.HI R87, RZ, 0x1f, R87 ;  /* 0x0000001fff577819 */ /* 0x000fe20000011457 */
[C---:B-1----:R-:W-:Y:S02]  /*6970*/  IMAD.X R7, R84.reuse, 0x1, R3, P0 ;  /* 0x0000000154077824 */ /* 0x042fe400000e0603 */
[----:B------:R-:W-:-:S03]  /*6980*/  IMAD.X R84, R84, 0x1, R4, P2 ;  /* 0x0000000154547824 */ /* 0x000fc600010e0604 */
[----:B------:R1:W-:Y:S02]  /*6990*/  STL [R1+0xb54], R7 ;  /* 0x000b540701007387 */ /* 0x0003e40000100800 */
[----:B-1----:R-:W-:-:S05]  /*69a0*/  IADD3 R7, P0, PT, R11, R0, RZ ;  /* 0x000000000b077210 */ /* 0x002fca0007f1e0ff */
[----:B------:R1:W-:Y:S04]  /*69b0*/  STL [R1+0xb68], R7 ;  /* 0x000b680701007387 */ /* 0x0003e80000100800 */
[----:B------:R3:W-:Y:S01]  /*69c0*/  STL [R1+0xb5c], R84 ;  /* 0x000b5c5401007387 */ /* 0x0007e20000100800 */
[----:B-1----:R-:W-:Y:S02]  /*69d0*/  SHF.R.S32.HI R7, RZ, 0x1f, R11 ;  /* 0x0000001fff077819 */ /* 0x002fe4000001140b */
[----:B---3--:R-:W-:-:S03]  /*69e0*/  IADD3 R84, P2, PT, R13, R0, RZ ;  /* 0x000000000d547210 */ /* 0x008fc60007f5e0ff */
[--C-:B------:R-:W-:Y:S02]  /*69f0*/  IMAD.X R7, R7, 0x1, R3.reuse, P0 ;  /* 0x0000000107077824 */ /* 0x100fe400000e0603 */
[----:B------:R1:W-:Y:S04]  /*6a00*/  STL [R1+0xbd8], R84 ;  /* 0x000bd85401007387 */ /* 0x0003e80000100800 */
[----:B------:R3:W-:Y:S01]  /*6a10*/  STL [R1+0xb64], R7 ;  /* 0x000b640701007387 */ /* 0x0007e20000100800 */
[----:B-1----:R-:W-:Y:S02]  /*6a20*/  IADD3 R84, P0, PT, R13, R2, RZ ;  /* 0x000000020d547210 */ /* 0x002fe40007f1e0ff */
[----:B------:R-:W-:Y:S01]  /*6a30*/  SHF.R.S32.HI R13, RZ, 0x1f, R14 ;  /* 0x0000001fff0d7819 */ /* 0x000fe2000001140e */
[----:B---3--:R-:W-:-:S02]  /*6a40*/  IMAD.X R7, R78, 0x1, R3, P2 ;  /* 0x000000014e077824 */ /* 0x008fc400010e0603 */
[----:B------:R1:W-:Y:S01]  /*6a50*/  STL [R1+0xbe0], R84 ;  /* 0x000be05401007387 */ /* 0x0003e20000100800 */
[----:B------:R-:W-:-:S03]  /*6a60*/  IMAD.X R78, R78, 0x1, R4, P0 ;  /* 0x000000014e4e7824 */ /* 0x000fc600000e0604 */
[----:B------:R3:W-:Y:S01]  /*6a70*/  STL [R1+0xbd4], R7 ;  /* 0x000bd40701007387 */ /* 0x0007e20000100800 */
[----:B-1----:R-:W-:Y:S01]  /*6a80*/  IMAD R84, R6, 0x29, RZ ;  /* 0x0000002906547824 */ /* 0x002fe200078e02ff */
[----:B---3--:R-:W-:-:S05]  /*6a90*/  IADD3 R7, P2, PT, R8, R0, RZ ;  /* 0x0000000008077210 */ /* 0x008fca0007f5e0ff */
[----:B------:R1:W-:Y:S04]  /*6aa0*/  STL [R1+0xbe8], R7 ;  /* 0x000be80701007387 */ /* 0x0003e80000100800 */
[----:B------:R3:W-:Y:S01]  /*6ab0*/  STL [R1+0xbdc], R78 ;  /* 0x000bdc4e01007387 */ /* 0x0007e20000100800 */
[----:B-1----:R-:W-:Y:S02]  /*6ac0*/  SHF.R.S32.HI R7, RZ, 0x1f, R8 ;  /* 0x0000001fff077819 */ /* 0x002fe40000011408 */
[----:B---3--:R-:W-:-:S03]  /*6ad0*/  IADD3 R78, P0, PT, R75, R0, RZ ;  /* 0x000000004b4e7210 */ /* 0x008fc60007f1e0ff */
[----:B------:R-:W-:Y:S01]  /*6ae0*/  IMAD.X R7, R7, 0x1, R3, P2 ;  /* 0x0000000107077824 */ /* 0x000fe200010e0603 */
[----:B------:R-:W-:Y:S01]  /*6af0*/  IADD3 R75, P2, PT, R75, R2, RZ ;  /* 0x000000024b4b7210 */ /* 0x000fe20007f5e0ff */
[----:B------:R1:W-:Y:S04]  /*6b00*/  STL [R1+0xc58], R78 ;  /* 0x000c584e01007387 */ /* 0x0003e80000100800 */
[----:B------:R3:W-:Y:S01]  /*6b10*/  STL [R1+0xbe4], R7 ;  /* 0x000be40701007387 */ /* 0x0007e20000100800 */
[----:B-1----:R-:W-:-:S03]  /*6b20*/  SHF.R.S32.HI R78, RZ, 0x1f, R84 ;  /* 0x0000001fff4e7819 */ /* 0x002fc60000011454 */
[----:B---3--:R-:W3:Y:S04]  /*6b30*/  LDL.LU R7, [R1+0x16e0] ;  /* 0x0016e00001077983 */ /* 0x008ee80000300800 */
[----:B------:R1:W-:Y:S02]  /*6b40*/  STL [R1+0xc60], R75 ;  /* 0x000c604b01007387 */ /* 0x0003e40000100800 */
[----:B-1----:R-:W-:Y:S01]  /*6b50*/  IMAD.X R75, R72, 0x1, R3, P0 ;  /* 0x00000001484b7824 */ /* 0x002fe200000e0603 */
[----:B------:R-:W-:-:S04]  /*6b60*/  IADD3 R5, P0, PT, R5, R0, RZ ;  /* 0x0000000005057210 */ /* 0x000fc80007f1e0ff */
[----:B------:R1:W-:Y:S04]  /*6b70*/  STL [R1+0xc54], R75 ;  /* 0x000c544b01007387 */ /* 0x0003e80000100800 */
[----:B------:R4:W-:Y:S01]  /*6b80*/  STL [R1+0xc68], R5 ;  /* 0x000c680501007387 */ /* 0x0009e20000100800 */
[----:B-1----:R-:W-:Y:S01]  /*6b90*/  SHF.R.S32.HI R75, RZ, 0x1f, R12 ;  /* 0x0000001fff4b7819 */ /* 0x002fe2000001140c */
[----:B----4-:R-:W-:Y:S02]  /*6ba0*/  IMAD.X R5, R72, 0x1, R4, P2 ;  /* 0x0000000148057824 */ /* 0x010fe400010e0604 */
[----:B------:R-:W-:-:S03]  /*6bb0*/  IMAD R72, R6, 0x19, RZ ;  /* 0x0000001906487824 */ /* 0x000fc600078e02ff */
[----:B------:R1:W-:Y:S02]  /*6bc0*/  STL [R1+0xc5c], R5 ;  /* 0x000c5c0501007387 */ /* 0x0003e40000100800 */
[----:B------:R-:W-:Y:S02]  /*6bd0*/  SHF.R.S32.HI R72, RZ, 0x1f, R72 ;  /* 0x0000001fff487819 */ /* 0x000fe40000011448 */
[----:B-1----:R-:W-:-:S05]  /*6be0*/  IADD3 R5, P2, PT, R47, R0, RZ ;  /* 0x000000002f057210 */ /* 0x002fca0007f5e0ff */
[----:B------:R1:W-:Y:S04]  /*6bf0*/  STL [R1+0xcd8], R5 ;  /* 0x000cd80501007387 */ /* 0x0003e80000100800 */
[----:B-1----:R-:W4:Y:S01]  /*6c00*/  LDL.LU R5, [R1+0x16dc] ;  /* 0x0016dc0001057983 */ /* 0x002f220000300800 */
[----:B------:R-:W-:Y:S01]  /*6c10*/  IMAD.X R72, R72, 0x1, R3, P0 ;  /* 0x0000000148487824 */ /* 0x000fe200000e0603 */
[----:B------:R-:W-:Y:S01]  /*6c20*/  IADD3 R47, P0, PT, R47, R2, RZ ;  /* 0x000000022f2f7210 */ /* 0x000fe20007f1e0ff */
[----:B------:R-:W-:-:S03]  /*6c30*/  UIADD3 UR10, UPT, UPT, UR8, UR4, URZ ;  /* 0x00000004080a7290 */ /* 0x000fc6000fffe0ff */
[----:B------:R1:W-:Y:S04]  /*6c40*/  STL [R1+0xc64], R72 ;  /* 0x000c644801007387 */ /* 0x0003e80000100800 */
[----:B------:R0:W-:Y:S01]  /*6c50*/  STL [R1+0x11f0], R47 ;  /* 0x0011f02f01007387 */ /* 0x0001e20000100800 */
[----:B-1----:R-:W-:Y:S02]  /*6c60*/  IMAD R72, R6, 0x21, RZ ;  /* 0x0000002106487824 */ /* 0x002fe400078e02ff */
[----:B0-----:R-:W-:-:S03]  /*6c70*/  IMAD.X R47, R42, 0x1, R3, P2 ;  /* 0x000000012a2f7824 */ /* 0x001fc600010e0603 */
[-C--:B------:R-:W-:Y:S02]  /*6c80*/  IADD3 R72, P2, PT, R72, R0.reuse, RZ ;  /* 0x0000000048487210 */ /* 0x080fe40007f5e0ff */
[----:B------:R0:W-:Y:S04]  /*6c90*/  STL [R1+0xcd4], R47 ;  /* 0x000cd42f01007387 */ /* 0x0001e80000100800 */
[----:B------:R1:W-:Y:S01]  /*6ca0*/  STL [R1+0x124c], R72 ;  /* 0x00124c4801007387 */ /* 0x0003e20000100800 */
[----:B0-----:R-:W-:Y:S01]  /*6cb0*/  IMAD.X R47, R42, 0x1, R4, P0 ;  /* 0x000000012a2f7824 */ /* 0x001fe200000e0604 */
[----:B------:R-:W-:Y:S01]  /*6cc0*/  IADD3 R42, P0, PT, R14, R0, RZ ;  /* 0x000000000e2a7210 */ /* 0x000fe20007f1e0ff */
[----:B-1----:R-:W-:-:S03]  /*6cd0*/  IMAD.X R72, R87, 0x1, R3, P2 ;  /* 0x0000000157487824 */ /* 0x002fc600010e0603 */
[----:B------:R0:W-:Y:S04]  /*6ce0*/  STL [R1+0x11ec], R47 ;  /* 0x0011ec2f01007387 */ /* 0x0001e80000100800 */
[----:B------:R1:W-:Y:S04]  /*6cf0*/  STL [R1+0x127c], R42 ;  /* 0x00127c2a01007387 */ /* 0x0003e80000100800 */
[----:B------:R-:W-:Y:S01]  /*6d00*/  STL [R1+0x1204], R72 ;  /* 0x0012044801007387 */ /* 0x000fe20000100800 */
[----:B0-----:R-:W-:Y:S01]  /*6d10*/  IADD3 R47, P2, PT, R14, R2, RZ ;  /* 0x000000020e2f7210 */ /* 0x001fe20007f5e0ff */
[----:B-1----:R-:W-:Y:S01]  /*6d20*/  IMAD.X R42, R13, 0x1, R3, P0 ;  /* 0x000000010d2a7824 */ /* 0x002fe200000e0603 */
[----:B------:R-:W-:-:S03]  /*6d30*/  IADD3 R14, P0, PT, R84, R0, RZ ;  /* 0x00000000540e7210 */ /* 0x000fc60007f1e0ff */
[----:B------:R-:W-:Y:S04]  /*6d40*/  STL [R1+0x1284], R47 ;  /* 0x0012842f01007387 */ /* 0x000fe80000100800 */
[----:B------:R-:W-:Y:S04]  /*6d50*/  STL [R1+0x1264], R42 ;  /* 0x0012642a01007387 */ /* 0x000fe80000100800 */
[----:B------:R0:W-:Y:S04]  /*6d60*/  STL [R1+0x12ac], R14 ;  /* 0x0012ac0e01007387 */ /* 0x0001e80000100800 */
[----:B------:R-:W2:Y:S04]  /*6d70*/  LDL.LU R84, [R1+0x5dc] ;  /* 0x0005dc0001547983 */ /* 0x000ea80000300800 */
[----:B------:R-:W-:Y:S01]  /*6d80*/  STL [R1+0x1cd0], R6 ;  /* 0x001cd00601007387 */ /* 0x000fe20000100800 */
[----:B------:R-:W-:-:S04]  /*6d90*/  @!UP1 UIADD3 UR4, UPT, UPT, -UR7, 0x100000, URZ ;  /* 0x0010000007049890 */ /* 0x000fc8000fffe1ff */
[----:B------:R-:W-:Y:S02]  /*6da0*/  @!UP1 USHF.L.U32 UR5, UR4, 0xb, URZ ;  /* 0x0000000b04059899 */ /* 0x000fe400080006ff */
[----:B------:R-:W-:Y:S01]  /*6db0*/  @!UP1 USHF.L.U32 UR4, UR4, 0x1, URZ ;  /* 0x0000000104049899 */ /* 0x000fe200080006ff */
[----:B0-----:R-:W0:Y:S01]  /*6dc0*/  LDC R14, c[0x0][0x3a0] ;  /* 0x0000e800ff0e7b82 */ /* 0x001e220000000800 */
[----:B------:R-:W-:Y:S04]  /*6dd0*/  STL [R1+0x1ccc], R47 ;  /* 0x001ccc2f01007387 */ /* 0x000fe80000100800 */
[----:B------:R-:W-:Y:S04]  /*6de0*/  STL [R1+0x1cc8], R11 ;  /* 0x001cc80b01007387 */ /* 0x000fe80000100800 */
[----:B------:R-:W-:Y:S04]  /*6df0*/  STL [R1+0x1cc4], R8 ;  /* 0x001cc40801007387 */ /* 0x000fe80000100800 */
[----:B------:R-:W-:Y:S04]  /*6e00*/  STL [R1+0x1cc0], R87 ;  /* 0x001cc05701007387 */ /* 0x000fe80000100800 */
[----:B------:R-:W-:Y:S04]  /*6e10*/  STL [R1+0x1b94], R64 ;  /* 0x001b944001007387 */ /* 0x000fe80000100800 */
[----:B------:R-:W-:Y:S04]  /*6e20*/  STL [R1+0x1bb8], R64 ;  /* 0x001bb84001007387 */ /* 0x000fe80000100800 */
[----:B------:R1:W-:Y:S04]  /*6e30*/  STL [R1+0x1bd0], R64 ;  /* 0x001bd04001007387 */ /* 0x0003e80000100800 */
[----:B------:R-:W-:Y:S04]  /*6e40*/  STL [R1+0x1b90], R10 ;  /* 0x001b900a01007387 */ /* 0x000fe80000100800 */
[----:B------:R-:W-:Y:S01]  /*6e50*/  STL [R1+0x1bd4], R10 ;  /* 0x001bd40a01007387 */ /* 0x000fe20000100800 */
[----:B-1----:R-:W-:Y:S01]  /*6e60*/  IMAD.X R64, R13, 0x1, R4, P2 ;  /* 0x000000010d407824 */ /* 0x002fe200010e0604 */
[----:B------:R-:W-:-:S02]  /*6e70*/  IADD3 R72, P2, PT, R12, R0, RZ ;  /* 0x000000000c487210 */ /* 0x000fc40007f5e0ff */
[----:B------:R-:W-:Y:S04]  /*6e80*/  STL [R1+0x1c2c], R10 ;  /* 0x001c2c0a01007387 */ /* 0x000fe80000100800 */
        /* <DEDUP_REMOVED lines=8> */
[----:B----4-:R-:W-:Y:S04]  /*6f10*/  STL [R1+0x1a18], R5 ;  /* 0x001a180501007387 */ /* 0x010fe80000100800 */
[----:B------:R-:W-:Y:S04]  /*6f20*/  STL [R1+0x1a38], R5 ;  /* 0x001a380501007387 */ /* 0x000fe80000100800 */
[----:B------:R-:W-:Y:S04]  /*6f30*/  STL [R1+0x1a94], R5 ;  /* 0x001a940501007387 */ /* 0x000fe80000100800 */
[----:B------:R-:W-:Y:S04]  /*6f40*/  STL [R1+0x1b9c], R5 ;  /* 0x001b9c0501007387 */ /* 0x000fe80000100800 */
[----:B------:R-:W-:Y:S04]  /*6f50*/  STL [R1+0x1bdc], R5 ;  /* 0x001bdc0501007387 */ /* 0x000fe80000100800 */
[----:B------:R-:W-:Y:S04]  /*6f60*/  STL [R1+0x1c34], R5 ;  /* 0x001c340501007387 */ /* 0x000fe80000100800 */
[----:B------:R-:W-:Y:S04]  /*6f70*/  STL [R1+0x1c78], R5 ;  /* 0x001c780501007387 */ /* 0x000fe80000100800 */
[----:B------:R-:W-:Y:S04]  /*6f80*/  STL [R1+0x1c7c], R5 ;  /* 0x001c7c0501007387 */ /* 0x000fe80000100800 */
[----:B---3--:R-:W-:Y:S04]  /*6f90*/  STL [R1+0x1a08], R7 ;  /* 0x001a080701007387 */ /* 0x008fe80000100800 */
        /* <DEDUP_REMOVED lines=23> */
[----:B------:R-:W-:Y:S04]  /*7110*/  STL.64 [R1+0x1940], R16 ;  /* 0x0019401001007387 */ /* 0x000fe80000100a00 */
[----:B------:R-:W-:Y:S04]  /*7120*/  STL [R1+0x1be8], R17 ;  /* 0x001be81101007387 */ /* 0x000fe80000100800 */
[----:B------:R-:W-:Y:S04]  /*7130*/  STL [R1+0x1c88], R17 ;  /* 0x001c881101007387 */ /* 0x000fe80000100800 */
[----:B------:R-:W-:Y:S04]  /*7140*/  STL [R1+0x1aa0], R16 ;  /* 0x001aa01001007387 */ /* 0x000fe80000100800 */
[----:B------:R-:W-:Y:S04]  /*7150*/  STL [R1+0x1ba8], R16 ;  /* 0x001ba81001007387 */ /* 0x000fe80000100800 */
[----:B------:R-:W-:Y:S04]  /*7160*/  STL [R1+0x1bec], R16 ;  /* 0x001bec1001007387 */ /* 0x000fe80000100800 */
[----:B------:R-:W-:Y:S04]  /*7170*/  STL [R1+0x1c40], R16 ;  /* 0x001c401001007387 */ /* 0x000fe80000100800 */
[----:B------:R-:W-:Y:S04]  /*7180*/  STL.64 [R1+0x1928], R18 ;  /* 0x0019281201007387 */ /* 0x000fe80000100a00 */
        /* <DEDUP_REMOVED lines=8> */
[----:B------:R1:W-:Y:S04]  /*7210*/  STL [R1+0x19d0], R19 ;  /* 0x0019d01301007387 */ /* 0x0003e80000100800 */
[----:B------:R0:W-:Y:S04]  /*7220*/  STL [R1+0x1920], R21 ;  /* 0x0019201501007387 */ /* 0x0001e80000100800 */
[----:B------:R-:W-:Y:S04]  /*7230*/  STL [R1+0x1918], R22 ;  /* 0x0019181601007387 */ /* 0x000fe80000100800 */
[----:B------:R-:W-:Y:S01]  /*7240*/  STL [R1+0x1914], R23 ;  /* 0x0019141701007387 */ /* 0x000fe20000100800 */
[----:B------:R-:W-:Y:S03]  /*7250*/  STTM.x64 tmem[UR10], RZ ;  /* 0x000000ff000079ed */ /* 0x000fe6000834000a */
[----:B------:R-:W-:Y:S01]  /*7260*/  STL [R1+0x1950], R23 ;  /* 0x0019501701007387 */ /* 0x000fe20000100800 */
[----:B-1----:R-:W-:Y:S01]  /*7270*/  PRMT R19, RZ, 0x7610, R19 ;  /* 0x00007610ff137816 */ /* 0x002fe20000000013 */
[----:B------:R-:W-:-:S02]  /*7280*/  @!P1 IMAD.MOV.U32 R13, RZ, RZ, R3 ;  /* 0x000000ffff0d9224 */ /* 0x000fc400078e0003 */
[----:B------:R-:W-:Y:S01]  /*7290*/  STL.64 [R1+0x1970], R22 ;  /* 0x0019701601007387 */ /* 0x000fe20000100a00 */
[----:B------:R-:W-:Y:S01]  /*72a0*/  PRMT R18, RZ, 0x7610, R18 ;  /* 0x00007610ff127816 */ /* 0x000fe20000000012 */
[----:B0-----:R-:W-:Y:S02]  /*72b0*/  VIADD R21, R14, 0xffffffdf ;  /* 0xffffffdf0e157836 */ /* 0x001fe40000000000 */
[----:B------:R-:W-:Y:S01]  /*72c0*/  STL.64 [R1+0x1980], R22 ;  /* 0x0019801601007387 */ /* 0x000fe20000100a00 */
[----:B------:R-:W-:Y:S01]  /*72d0*/  PRMT R6, RZ, 0x7610, R6 ;  /* 0x00007610ff067816 */ /* 0x000fe20000000006 */
[----:B------:R-:W0:Y:S02]  /*72e0*/  LDC R14, c[0x0][0x3a0] ;  /* 0x0000e800ff0e7b82 */ /* 0x000e240000000800 */
[----:B------:R-:W-:Y:S04]  /*72f0*/  STL.64 [R1+0x1990], R22 ;  /* 0x0019901601007387 */ /* 0x000fe80000100a00 */
[----:B------:R-:W-:Y:S04]  /*7300*/  STL.64 [R1+0x19a0], R22 ;  /* 0x0019a01601007387 */ /* 0x000fe80000100a00 */
[----:B------:R-:W-:Y:S04]  /*7310*/  STL.64 [R1+0x19b0], R22 ;  /* 0x0019b01601007387 */ /* 0x000fe80000100a00 */
[----:B------:R-:W-:Y:S04]  /*7320*/  STL.64 [R1+0x19c0], R22 ;  /* 0x0019c01601007387 */ /* 0x000fe80000100a00 */
[----:B------:R-:W-:Y:S04]  /*7330*/  STL.64 [R1+0x19d8], R22 ;  /* 0x0019d81601007387 */ /* 0x000fe80000100a00 */
[----:B------:R-:W-:Y:S04]  /*7340*/  STL [R1+0x1910], R24 ;  /* 0x0019101801007387 */ /* 0x000fe80000100800 */
[----:B------:R-:W-:Y:S04]  /*7350*/  STL [R1+0x190c], R26 ;  /* 0x00190c1a01007387 */ /* 0x000fe80000100800 */
[----:B------:R-:W-:Y:S04]  /*7360*/  STL [R1+0x1908], R25 ;  /* 0x0019081901007387 */ /* 0x000fe80000100800 */
[----:B------:R-:W-:Y:S04]  /*7370*/  STL [R1+0x1930], R25 ;  /* 0x0019301901007387 */ /* 0x000fe80000100800 */
[----:B------:R-:W-:Y:S04]  /*7380*/  STL.64 [R1+0x1948], R24 ;  /* 0x0019481801007387 */ /* 0x000fe80000100a00 */
[----:B------:R-:W-:Y:S04]  /*7390*/  STL.64 [R1+0x19e0], R24 ;  /* 0x0019e01801007387 */ /* 0x000fe80000100a00 */
        /* <DEDUP_REMOVED lines=40> */
[----:B------:R-:W-:Y:S02]  /*7620*/  STTM.x64 tmem[UR10+0x40], RZ ;  /* 0x000040ff000079ed */ /* 0x000fe4000834000a */
[----:B------:R-:W-:Y:S01]  /*7630*/  STL [R1+0x1cb4], R32 ;  /* 0x001cb42001007387 */ /* 0x000fe20000100800 */
[----:B------:R-:W-:-:S02]  /*7640*/  PRMT R22, RZ, 0x7610, R22 ;  /* 0x00007610ff167816 */ /* 0x000fc40000000016 */
[----:B------:R-:W-:Y:S01]  /*7650*/  PRMT R23, RZ, 0x7610, R23 ;  /* 0x00007610ff177816 */ /* 0x000fe20000000017 */
[----:B------:R-:W-:Y:S01]  /*7660*/  STL [R1+0x18ec], R34 ;  /* 0x0018ec2201007387 */ /* 0x000fe20000100800 */
[----:B------:R-:W-:Y:S02]  /*7670*/  PRMT R47, RZ, 0x7610, R47 ;  /* 0x00007610ff2f7816 */ /* 0x000fe4000000002f */
[----:B------:R-:W-:Y:S01]  /*7680*/  PRMT R11, RZ, 0x7610, R11 ;  /* 0x00007610ff0b7816 */ /* 0x000fe2000000000b */
[----:B------:R-:W-:Y:S01]  /*7690*/  STL [R1+0x18e8], R33 ;  /* 0x0018e82101007387 */ /* 0x000fe20000100800 */
[----:B------:R-:W-:Y:S02]  /*76a0*/  ISETP.GE.U32.AND P2, PT, R21, 0x7fffff60, PT ;  /* 0x7fffff601500780c */ /* 0x000fe40003f46070 */
[----:B------:R-:W-:Y:S01]  /*76b0*/  PRMT R8, RZ, 0x7610, R8 ;  /* 0x00007610ff087816 */ /* 0x000fe20000000008 */
[----:B------:R-:W-:Y:S01]  /*76c0*/  STL [R1+0x1aa8], R33 ;  /* 0x001aa82101007387 */ /* 0x000fe20000100800 */
[----:B------:R-:W1:Y:S03]  /*76d0*/  LDC R21, c[0x0][0x3a0] ;  /* 0x0000e800ff157b82 */ /* 0x000e660000000800 */
        /* <DEDUP_REMOVED lines=17> */
[----:B------:R3:W-:Y:S04]  /*77f0*/  STL.64 [R1+0x1a10], R38 ;  /* 0x001a102601007387 */ /* 0x0007e80000100a00 */
[----:B------:R-:W-:Y:S04]  /*7800*/  STL [R1+0x18d0], R40 ;  /* 0x0018d02801007387 */ /* 0x000fe80000100800 */
[----:B------:R-:W-:Y:S04]  /*7810*/  STL [R1+0x18cc], R41 ;  /* 0x0018cc2901007387 */ /* 0x000fe80000100800 */
[----:B------:R-:W-:Y:S01]  /*7820*/  STL.64 [R1+0x1a20], R40 ;  /* 0x001a202801007387 */ /* 0x000fe20000100a00 */
[----:B---3--:R-:W-:Y:S01]  /*7830*/  IMAD.X R39, R78, 0x1, R3, P0 ;  /* 0x000000014e277824 */ /* 0x008fe200000e0603 */
[----:B------:R-:W-:-:S02]  /*7840*/  IADD3 R42, P0, PT, R12, R2, RZ ;  /* 0x000000020c2a7210 */ /* 0x000fc40007f1e0ff */
        /* <DEDUP_REMOVED lines=81> */
[----:B------:R-:W-:Y:S01]  /*7d60*/  STL [R1+0x12c8], R72 ;  /* 0x0012c84801007387 */ /* 0x000fe20000100800 */
[----:B------:R-:W-:-:S03]  /*7d70*/  IMAD.X R29, R75, 0x1, R4, P0 ;  /* 0x000000014b1d7824 */ /* 0x000fc600000e0604 */
[----:B------:R-:W-:Y:S04]  /*7d80*/  STL [R1+0x1294], R39 ;  /* 0x0012942701007387 */ /* 0x000fe80000100800 */
[----:B------:R-:W-:Y:S04]  /*7d90*/  STL [R1+0x12d0], R42 ;  /* 0x0012d02a01007387 */ /* 0x000fe80000100800 */
[----:B---3--:R-:W3:Y:S01]  /*7da0*/  LDL R89, [R1+0xb58] ;  /* 0x000b580001597983 */ /* 0x008ee20000100800 */
[----:B0-----:R-:W-:-:S03]  /*7db0*/  VIADD R14, R14, 0xffffffd7 ;  /* 0xffffffd70e0e7836 */ /* 0x001fc60000000000 */
[----:B------:R-:W-:Y:S04]  /*7dc0*/  STL [R1+0x12c4], R31 ;  /* 0x0012c41f01007387 */ /* 0x000fe80000100800 */
[----:B------:R-:W4:Y:S01]  /*7dd0*/  LDL R75, [R1+0xb54] ;  /* 0x000b5400014b7983 */ /* 0x000f220000100800 */
[----:B------:R-:W-:Y:S01]  /*7de0*/  @!P1 IMAD.MOV.U32 R12, RZ, RZ, R0 ;  /* 0x000000ffff0c9224 */ /* 0x000fe200078e0000 */
[----:B------:R-:W-:Y:S01]  /*7df0*/  STTM.x64 tmem[UR10+0x80], RZ ;  /* 0x000080ff000079ed */ /* 0x000fe2000834000a */
[----:B------:R-:W-:Y:S01]  /*7e00*/  STTM.x64 tmem[UR10+0xc0], RZ ;  /* 0x0000c0ff000079ed */ /* 0x000fe2000834000a */
[----:B------:R-:W-:Y:S01]  /*7e10*/  STTM.x64 tmem[UR10+0x100], RZ ;  /* 0x000100ff000079ed */ /* 0x000fe2000834000a */
[----:B------:R-:W-:Y:S01]  /*7e20*/  STTM.x64 tmem[UR10+0x140], RZ ;  /* 0x000140ff000079ed */ /* 0x000fe2000834000a */
[----:B------:R-:W-:Y:S01]  /*7e30*/  STTM.x64 tmem[UR10+0x180], RZ ;  /* 0x000180ff000079ed */ /* 0x000fe2000834000a */
[----:B------:R-:W-:Y:S01]  /*7e40*/  STTM.x64 tmem[UR10+0x1c0], RZ ;  /* 0x0001c0ff000079ed */ /* 0x000fe2000834000a */
[----:B------:R-:W0:Y:S02]  /*7e50*/  FENCE.VIEW.ASYNC.T ;  /* 0x00000000000073c6 */ /* 0x000e240000000200 */
[----:B0-----:R-:W-:Y:S01]  /*7e60*/  BAR.SYNC.DEFER_BLOCKING 0x0 ;  /* 0x0000000000007b1d */ /* 0x001fe20000010000 */
[----:B------:R-:W-:-:S02]  /*7e70*/  PRMT R53, RZ, 0x7610, R53 ;  /* 0x00007610ff357816 */ /* 0x000fc40000000035 */
[----:B------:R-:W-:-:S03]  /*7e80*/  ISETP.GE.U32.AND P0, PT, R14, 0x7fffff58, PT ;  /* 0x7fffff580e00780c */ /* 0x000fc60003f06070 */
[----:B------:R-:W-:Y:S04]  /*7e90*/  STL [R1+0x12cc], R29 ;  /* 0x0012cc1d01007387 */ /* 0x000fe80000100800 */
[----:B------:R-:W0:Y:S02]  /*7ea0*/  FENCE.VIEW.ASYNC.S ;  /* 0x00000000000073c6 */ /* 0x000e240000000000 */
[----:B0-----:R0:W0:Y:S02]  /*7eb0*/  @!UP2 SYNCS.EXCH.64 URZ, [UR11], UR4 ;  /* 0x000000040bffa5b2 */ /* 0x0010240008000100 */
[----:B0-----:R-:W-:Y:S06]  /*7ec0*/  BAR.SYNC.DEFER_BLOCKING 0x0 ;  /* 0x0000000000007b1d */ /* 0x001fec0000010000 */
[----:B--2---:R0:W2:Y:S01]  /*7ed0*/  @!P1 LDG.E.U8 R19, desc[UR20][R12.64] ;  /* 0x000000140c139981 */ /* 0x0040a2000c1e1100 */
[----:B-1----:R-:W-:-:S02]  /*7ee0*/  VIADD R14, R21, 0xffffffcf ;  /* 0xffffffcf150e7836 */ /* 0x002fc40000000000 */
[----:B0-----:R-:W-:Y:S02]  /*7ef0*/  @!P1 IMAD.MOV.U32 R12, RZ, RZ, R2 ;  /* 0x000000ffff0c9224 */ /* 0x001fe400078e0002 */
[----:B------:R-:W-:-:S05]  /*7f00*/  @!P1 IMAD.MOV.U32 R13, RZ, RZ, R4 ;  /* 0x000000ffff0d9224 */ /* 0x000fca00078e0004 */
[----:B------:R3:W2:Y:S01]  /*7f10*/  @!P1 LDG.E.U8 R22, desc[UR20][R12.64] ;  /* 0x000000140c169981 */ /* 0x0006a2000c1e1100 */
[----:B------:R-:W-:Y:S01]  /*7f20*/  ISETP.GE.U32.AND P1, PT, R14, 0x7fffff50, PT ;  /* 0x7fffff500e00780c */ /* 0x000fe20003f26070 */
[----:B---3--:R-:W-:Y:S02]  /*7f30*/  @!P6 IMAD.MOV.U32 R12, RZ, RZ, R89 ;  /* 0x000000ffff0ce224 */ /* 0x008fe400078e0059 */
[----:B------:R-:W3:Y:S01]  /*7f40*/  LDL R89, [R1+0x127c] ;  /* 0x00127c0001597983 */ /* 0x000ee20000100800 */
[----:B----4-:R-:W-:-:S03]  /*7f50*/  @!P6 IMAD.MOV.U32 R13, RZ, RZ, R75 ;  /* 0x000000ffff0de224 */ /* 0x010fc600078e004b */
[----:B------:R-:W4:Y:S04]  /*7f60*/  LDL R75, [R1+0x1264] ;  /* 0x00126400014b7983 */ /* 0x000f280000100800 */
[----:B------:R0:W2:Y:S04]  /*7f70*/  @!P6 LDG.E.U8 R18, desc[UR20][R12.64] ;  /* 0x000000140c12e981 */ /* 0x0000a8000c1e1100 */
[----:B------:R-:W0:Y:S04]  /*7f80*/  LDL R12, [R1+0xb5c] ;  /* 0x000b5c00010c7983 */ /* 0x000e280000100800 */
[----:B------:R-:W0:Y:S02]  /*7f90*/  LDL R13, [R1+0xb60] ;  /* 0x000b6000010d7983 */ /* 0x000e240000100800 */
[----:B0-----:R-:W-:-:S04]  /*7fa0*/  @!P6 LOP3.LUT R13, R13, R12, RZ, 0x3c, !PT ;  /* 0x0000000c0d0de212 */ /* 0x001fc800078e3cff */
[----:B------:R-:W-:-:S04]  /*7fb0*/  @!P6 LOP3.LUT R12, R13, R12, RZ, 0x3c, !PT ;  /* 0x0000000c0d0ce212 */ /* 0x000fc800078e3cff */
[----:B------:R-:W-:-:S05]  /*7fc0*/  @!P6 LOP3.LUT R13, R13, R12, RZ, 0x3c, !PT ;  /* 0x0000000c0d0de212 */ /* 0x000fca00078e3cff */
        /* <DEDUP_REMOVED lines=12> */
[----:B------:R-:W2:Y:S04]  /*8090*/  @!P5 LDG.E.U8 R6, desc[UR20][R12.64] ;  /* 0x000000140c06d981 */ /* 0x000ea8000c1e1100 */
[----:B--2---:R0:W-:Y:S04]  /*80a0*/  STL [R1+0x578], R6 ;  /* 0x0005780601007387 */ /* 0x0041e80000100800 */
[----:B0-----:R-:W2:Y:S04]  /*80b0*/  LDL.LU R6, [R1+0x1cd0] ;  /* 0x001cd00001067983 */ /* 0x001ea80000300800 */
[----:B------:R-:W2:Y:S04]  /*80c0*/  LDL R12, [R1+0xc54] ;  /* 0x000c5400010c7983 */ /* 0x000ea80000100800 */
[----:B------:R-:W2:Y:S02]  /*80d0*/  LDL R13, [R1+0xc58] ;  /* 0x000c5800010d7983 */ /* 0x000ea40000100800 */
[----:B--2---:R-:W-:-:S04]  /*80e0*/  @!P3 LOP3.LUT R13, R13, R12, RZ, 0x3c, !PT ;  /* 0x0000000c0d0db212 */ /* 0x004fc800078e3cff */
        /* <DEDUP_REMOVED lines=22> */
[----:B------:R-:W2:Y:S01]  /*8250*/  LDL R13, [R1+0x11f0] ;  /* 0x0011f000010d7983 */ /* 0x000ea20000100800 */
[----:B------:R-:W-:Y:S01]  /*8260*/  VIADD R14, R21, 0xffffffc7 ;  /* 0xffffffc7150e7836 */ /* 0x000fe20000000000 */
[----:B------:R-:W-:-:S04]  /*8270*/  PRMT R87, RZ, 0x7610, R87 ;  /* 0x00007610ff577816 */ /* 0x000fc80000000057 */
[----:B------:R-:W-:Y:S01]  /*8280*/  ISETP.GE.U32.AND P6, PT, R14, 0x7fffff48, PT ;  /* 0x7fffff480e00780c */ /* 0x000fe20003fc6070 */
[----:B------:R-:W-:Y:S01]  /*8290*/  VIADD R14, R21, 0xffffffbf ;  /* 0xffffffbf150e7836 */ /* 0x000fe20000000000 */
[----:B------:R-:W-:-:S04]  /*82a0*/  PRMT R33, RZ, 0x7610, R33 ;  /* 0x00007610ff217816 */ /* 0x000fc80000000021 */
[----:B------:R-:W-:Y:S01]  /*82b0*/  ISETP.GE.U32.AND P5, PT, R14, 0x7fffff40, PT ;  /* 0x7fffff400e00780c */ /* 0x000fe20003fa6070 */
[----:B------:R-:W-:Y:S01]  /*82c0*/  VIADD R14, R21, 0xffffffb7 ;  /* 0xffffffb7150e7836 */ /* 0x000fe20000000000 */
[----:B------:R-:W-:-:S04]  /*82d0*/  PRMT R25, RZ, 0x7610, R25 ;  /* 0x00007610ff197816 */ /* 0x000fc80000000019 */
[----:B------:R-:W-:Y:S01]  /*82e0*/  ISETP.GE.U32.AND P3, PT, R14, 0x7fffff38, PT ;  /* 0x7fffff380e00780c */ /* 0x000fe20003f66070 */
[----:B------:R-:W-:Y:S01]  /*82f0*/  VIADD R14, R21, 0xffffffaf ;  /* 0xffffffaf150e7836 */ /* 0x000fe20000000000 */
[----:B--2---:R-:W-:-:S04]  /*8300*/  @!P2 LOP3.LUT R13, R13, R12, RZ, 0x3c, !PT ;  /* 0x0000000c0d0da212 */ /* 0x004fc800078e3cff */
[----:B------:R-:W-:-:S04]  /*8310*/  @!P2 LOP3.LUT R12, R13, R12, RZ, 0x3c, !PT ;  /* 0x0000000c0d0ca212 */ /* 0x000fc800078e3cff */
[----:B------:R-:W-:-:S05]  /*8320*/  @!P2 LOP3.LUT R13, R13, R12, RZ, 0x3c, !PT ;  /* 0x0000000c0d0da212 */ /* 0x000fca00078e3cff */
[----:B------:R3:W2:Y:S02]  /*8330*/  @!P2 LDG.E.U8 R87, desc[UR20][R12.64] ;  /* 0x000000140c57a981 */ /* 0x0006a4000c1e1100 */
[----:B---3--:R-:W-:Y:S02]  /*8340*/  @!P0 IMAD.MOV.U32 R12, RZ, RZ, R89 ;  /* 0x000000ffff0c8224 */ /* 0x008fe400078e0059 */
[----:B----4-:R-:W-:-:S05]  /*8350*/  @!P0 IMAD.MOV.U32 R13, RZ, RZ, R75 ;  /* 0x000000ffff0d8224 */ /* 0x010fca00078e004b */
[----:B------:R0:W3:Y:S01]  /*8360*/  @!P0 LDG.E.U8 R33, desc[UR20][R12.64] ;  /* 0x000000140c218981 */ /* 0x0000e2000c1e1100 */
[----:B------:R-:W-:Y:S02]  /*8370*/  ISETP.GE.U32.AND P2, PT, R14, 0x7fffff30, PT ;  /* 0x7fffff300e00780c */ /* 0x000fe40003f46070 */
[----:B------:R-:W-:Y:S01]  /*8380*/  PRMT R14, RZ, 0x7610, R14 ;  /* 0x00007610ff0e7816 */ /* 0x000fe2000000000e */
[----:B0-----:R-:W-:Y:S02]  /*8390*/  @!P1 IMAD.MOV.U32 R12, RZ, RZ, R72 ;  /* 0x000000ffff0c9224 */ /* 0x001fe400078e0048 */
[----:B------:R-:W-:-:S05]  /*83a0*/  @!P1 IMAD.MOV.U32 R13, RZ, RZ, R31 ;  /* 0x000000ffff0d9224 */ /* 0x000fca00078e001f */
[----:B------:R0:W4:Y:S02]  /*83b0*/  @!P1 LDG.E.U8 R25, desc[UR20][R12.64] ;  /* 0x000000140c199981 */ /* 0x000124000c1e1100 */
[----:B0-----:R-:W-:Y:S02]  /*83c0*/  @!P0 IMAD.MOV.U32 R12, RZ, RZ, R47 ;  /* 0x000000ffff0c8224 */ /* 0x001fe400078e002f */
[----:B------:R-:W-:-:S05]  /*83d0*/  @!P0 IMAD.MOV.U32 R13, RZ, RZ, R64 ;  /* 0x000000ffff0d8224 */ /* 0x000fca00078e0040 */
[----:B------:R0:W3:Y:S01]  /*83e0*/  @!P0 LDG.E.U8 R14, desc[UR20][R12.64] ;  /* 0x000000140c0e8981 */ /* 0x0000e2000c1e1100 */
[C---:B------:R-:W-:Y:S01]  /*83f0*/  IMAD R72, R6.reuse, 0x31, RZ ;  /* 0x0000003106487824 */ /* 0x040fe200078e02ff */
[----:B------:R-:W-:Y:S01]  /*8400*/  PRMT R24, RZ, 0x7610, R24 ;  /* 0x00007610ff187816 */ /* 0x000fe20000000018 */
[----:B------:R-:W-:Y:S02]  /*8410*/  IMAD R47, R6, 0x38, RZ ;  /* 0x00000038062f7824 */ /* 0x000fe400078e02ff */
[----:B0-----:R-:W-:Y:S02]  /*8420*/  @!P1 IMAD.MOV.U32 R12, RZ, RZ, R42 ;  /* 0x000000ffff0c9224 */ /* 0x001fe400078e002a */
[----:B------:R-:W-:Y:S01]  /*8430*/  @!P1 IMAD.MOV.U32 R13, RZ, RZ, R29 ;  /* 0x000000ffff0d9224 */ /* 0x000fe200078e001d */
[----:B------:R-:W-:-:S04]  /*8440*/  SHF.R.S32.HI R42, RZ, 0x1f, R47 ;  /* 0x0000001fff2a7819 */ /* 0x000fc8000001142f */
[----:B------:R0:W4:Y:S01]  /*8450*/  @!P1 LDG.E.U8 R24, desc[UR20][R12.64] ;  /* 0x000000140c189981 */ /* 0x000122000c1e1100 */
[----:B------:R-:W-:Y:S01]  /*8460*/  IMAD.MOV.U32 R64, RZ, RZ, R84 ;  /* 0x000000ffff407224 */ /* 0x000fe200078e0054 */
[----:B------:R-:W-:Y:S02]  /*8470*/  PRMT R28, RZ, 0x7610, R28 ;  /* 0x00007610ff1c7816 */ /* 0x000fe4000000001c */
[----:B0-----:R-:W-:Y:S01]  /*8480*/  IADD3 R13, P1, PT, R47, R0, RZ ;  /* 0x000000002f0d7210 */ /* 0x001fe20007f3e0ff */
[----:B------:R-:W-:-:S04]  /*8490*/  VIADD R12, R21, 0xffffffa7 ;  /* 0xffffffa7150c7836 */ /* 0x000fc80000000000 */
[----:B------:R-:W-:Y:S01]  /*84a0*/  IMAD.X R84, R42, 0x1, R3, P1 ;  /* 0x000000012a547824 */ /* 0x000fe200008e0603 */
[----:B------:R-:W-:Y:S01]  /*84b0*/  ISETP.GE.U32.AND P1, PT, R12, 0x7fffff28, PT ;  /* 0x7fffff280c00780c */ /* 0x000fe20003f26070 */
[----:B------:R-:W-:Y:S01]  /*84c0*/  @!P6 IMAD.MOV.U32 R12, RZ, RZ, R13 ;  /* 0x000000ffff0ce224 */ /* 0x000fe200078e000d */
[----:B--2---:R0:W-:Y:S04]  /*84d0*/  STL [R1+0x560], R87 ;  /* 0x0005605701007387 */ /* 0x0041e80000100800 */
[----:B0-----:R-:W2:Y:S04]  /*84e0*/  LDL.LU R87, [R1+0x1cc0] ;  /* 0x001cc00001577983 */ /* 0x001ea80000300800 */
[----:B---3--:R0:W-:Y:S04]  /*84f0*/  STL [R1+0x54c], R14 ;  /* 0x00054c0e01007387 */ /* 0x0081e80000100800 */
[----:B----4-:R1:W-:Y:S01]  /*8500*/  STL [R1+0x550], R25 ;  /* 0x0005501901007387 */ /* 0x0103e20000100800 */
[----:B0-----:R-:W-:-:S02]  /*8510*/  SHF.R.S32.HI R14, RZ, 0x1f, R72 ;  /* 0x0000001fff0e7819 */ /* 0x001fc40000011448 */
[----:B-1----:R-:W-:-:S05]  /*8520*/  IADD3 R25, P0, PT, R72, R0, RZ ;  /* 0x0000000048197210 */ /* 0x002fca0007f1e0ff */
[----:B------:R-:W-:Y:S01]  /*8530*/  IMAD.X R29, R14, 0x1, R3, P0 ;  /* 0x000000010e1d7824 */ /* 0x000fe200000e0603 */
[----:B------:R-:W-:Y:S04]  /*8540*/  STL [R1+0x12b4], R25 ;  /* 0x0012b41901007387 */ /* 0x000fe80000100800 */
[----:B------:R-:W-:Y:S04]  /*8550*/  STL [R1+0x558], R33 ;  /* 0x0005582101007387 */ /* 0x000fe80000100800 */
[----:B------:R-:W-:Y:S04]  /*8560*/  STL [R1+0x12b0], R29 ;  /* 0x0012b01d01007387 */ /* 0x000fe80000100800 */
[----:B------:R0:W-:Y:S02]  /*8570*/  STL [R1+0x12bc], R13 ;  /* 0x0012bc0d01007387 */ /* 0x0001e40000100800 */
[----:B0-----:R-:W-:-:S05]  /*8580*/  @!P6 IMAD.MOV.U32 R13, RZ, RZ, R84 ;  /* 0x000000ffff0de224 */ /* 0x001fca00078e0054 */
[----:B------:R0:W3:Y:S01]  /*8590*/  @!P6 LDG.E.U8 R28, desc[UR20][R12.64] ;  /* 0x000000140c1ce981 */ /* 0x0000e2000c1e1100 */
[----:B------:R-:W-:Y:S02]  /*85a0*/  IADD3 R33, P0, PT, R0, R6, RZ ;  /* 0x0000000600217210 */ /* 0x000fe40007f1e0ff */
[----:B------:R-:W-:-:S03]  /*85b0*/  SHF.R.S32.HI R75, RZ, 0x1f, R6 ;  /* 0x0000001fff4b7819 */ /* 0x000fc60000011406 */
[----:B------:R-:W-:Y:S02]  /*85c0*/  STL [R1+0x2e0], R33 ;  /* 0x0002e02101007387 */ /* 0x000fe40000100800 */
[----:B------:R-:W-:Y:S02]  /*85d0*/  IMAD.X R31, R75, 0x1, R3, P0 ;  /* 0x000000014b1f7824 */ /* 0x000fe400000e0603 */
[----:B------:R-:W-:Y:S04]  /*85e0*/  STL [R1+0x12b8], R84 ;  /* 0x0012b85401007387 */ /* 0x000fe80000100800 */
[----:B------:R1:W-:Y:S01]  /*85f0*/  STL [R1+0x548], R24 ;  /* 0x0005481801007387 */ /* 0x0003e20000100800 */
[----:B------:R-:W-:Y:S02]  /*8600*/  PRMT R17, RZ, 0x7610, R17 ;  /* 0x00007610ff117816 */ /* 0x000fe40000000011 */
[----:B-1----:R-:W-:-:S05]  /*8610*/  IADD3 R24, P0, PT, R47, R2, RZ ;  /* 0x000000022f187210 */ /* 0x002fca0007f1e0ff */
[----:B------:R-:W-:Y:S02]  /*8620*/  IMAD.X R89, R42, 0x1, R4, P0 ;  /* 0x000000012a597824 */ /* 0x000fe400000e0604 */
[----:B0-----:R-:W-:Y:S02]  /*8630*/  @!P6 IMAD.MOV.U32 R12, RZ, RZ, R24 ;  /* 0x000000ffff0ce224 */ /* 0x001fe400078e0018 */
[----:B------:R-:W-:Y:S01]  /*8640*/  @!P6 IMAD.MOV.U32 R13, RZ, RZ, R89 ;  /* 0x000000ffff0de224 */ /* 0x000fe200078e0059 */
[----:B------:R-:W-:Y:S01]  /*8650*/  STL [R1+0x2dc], R31 ;  /* 0x0002dc1f01007387 */ /* 0x000fe20000100800 */
[----:B------:R-:W-:-:S03]  /*8660*/  IMAD.SHL.U32 R47, R6, 0x40, RZ ;  /* 0x00000040062f7824 */ /* 0x000fc600078e00ff */
[----:B------:R-:W-:Y:S02]  /*8670*/  STL [R1+0x12c0], R24 ;  /* 0x0012c01801007387 */ /* 0x000fe40000100800 */
[----:B------:R-:W-:Y:S02]  /*8680*/  SHF.R.S32.HI R42, RZ, 0x1f, R47 ;  /* 0x0000001fff2a7819 */ /* 0x000fe4000001142f */
[----:B------:R-:W-:Y:S04]  /*8690*/  STL [R1+0x12a4], R89 ;  /* 0x0012a45901007387 */ /* 0x000fe80000100800 */
[----:B------:R0:W4:Y:S01]  /*86a0*/  @!P6 LDG.E.U8 R17, desc[UR20][R12.64] ;  /* 0x000000140c11e981 */ /* 0x000122000c1e1100 */
[----:B------:R-:W-:-:S03]  /*86b0*/  PRMT R26, RZ, 0x7610, R26 ;  /* 0x00007610ff1a7816 */ /* 0x000fc6000000001a */
[----:B---3--:R1:W-:Y:S02]  /*86c0*/  STL [R1+0x544], R28 ;  /* 0x0005441c01007387 */ /* 0x0083e40000100800 */
[----:B-1----:R-:W-:-:S05]  /*86d0*/  IADD3 R28, P0, PT, R47, R0, RZ ;  /* 0x000000002f1c7210 */ /* 0x002fca0007f1e0ff */
[----:B------:R-:W-:Y:S02]  /*86e0*/  IMAD.X R89, R42, 0x1, R3, P0 ;  /* 0x000000012a597824 */ /* 0x000fe400000e0603 */
[----:B0-----:R-:W-:Y:S02]  /*86f0*/  @!P5 IMAD.MOV.U32 R12, RZ, RZ, R28 ;  /* 0x000000ffff0cd224 */ /* 0x001fe400078e001c */
[----:B------:R-:W-:-:S05]  /*8700*/  @!P5 IMAD.MOV.U32 R13, RZ, RZ, R89 ;  /* 0x000000ffff0dd224 */ /* 0x000fca00078e0059 */
[----:B------:R0:W3:Y:S01]  /*8710*/  @!P5 LDG.E.U8 R26, desc[UR20][R12.64] ;  /* 0x000000140c1ad981 */ /* 0x0000e2000c1e1100 */
[----:B------:R-:W-:-:S03]  /*8720*/  PRMT R16, RZ, 0x7610, R16 ;  /* 0x00007610ff107816 */ /* 0x000fc60000000010 */
[----:B----4-:R1:W-:Y:S02]  /*8730*/  STL [R1+0x540], R17 ;  /* 0x0005401101007387 */ /* 0x0103e40000100800 */
[----:B-1----:R-:W-:Y:S02]  /*8740*/  IADD3 R17, P6, PT, R47, R2, RZ ;  /* 0x000000022f117210 */ /* 0x002fe40007fde0ff */
[----:B------:R-:W-:Y:S03]  /*8750*/  STL [R1+0x12a8], R28 ;  /* 0x0012a81c01007387 */ /* 0x000fe60000100800 */
[----:B------:R-:W-:Y:S01]  /*8760*/  IMAD.X R24, R42, 0x1, R4, P6 ;  /* 0x000000012a187824 */ /* 0x000fe200030e0604 */
[----:B------:R1:W-:Y:S01]  /*8770*/  STL [R1+0x12a0], R17 ;  /* 0x0012a01101007387 */ /* 0x0003e20000100800 */
[----:B0-----:R-:W-:Y:S02]  /*8780*/  @!P5 IMAD.MOV.U32 R12, RZ, RZ, R17 ;  /* 0x000000ffff0cd224 */ /* 0x001fe400078e0011 */
[----:B------:R-:W-:Y:S01]  /*8790*/  @!P5 IMAD.MOV.U32 R13, RZ, RZ, R24 ;  /* 0x000000ffff0dd224 */ /* 0x000fe200078e0018 */
[----:B------:R-:W-:Y:S01]  /*87a0*/  STL [R1+0x1298], R89 ;  /* 0x0012985901007387 */ /* 0x000fe20000100800 */
[----:B-1----:R-:W-:-:S03]  /*87b0*/  IMAD R17, R6, 0x9, RZ ;  /* 0x0000000906117824 */ /* 0x002fc600078e02ff */
[----:B------:R-:W-:Y:S01]  /*87c0*/  STL [R1+0x129c], R24 ;  /* 0x00129c1801007387 */ /* 0x000fe20000100800 */
[----:B------:R-:W-:-:S03]  /*87d0*/  IMAD R42, R6, 0x48, RZ ;  /* 0x00000048062a7824 */ /* 0x000fc600078e02ff */
[----:B------:R0:W4:Y:S01]  /*87e0*/  @!P5 LDG.E.U8 R16, desc[UR20][R12.64] ;  /* 0x000000140c10d981 */ /* 0x000122000c1e1100 */
[----:B------:R-:W-:Y:S02]  /*87f0*/  SHF.R.S32.HI R17, RZ, 0x1f, R17 ;  /* 0x0000001fff117819 */ /* 0x000fe40000011411 */
[----:B------:R-:W-:Y:S01]  /*8800*/  PRMT R44, RZ, 0x7610, R44 ;  /* 0x00007610ff2c7816 */ /* 0x000fe2000000002c */
[----:B---3--:R1:W-:Y:S02]  /*8810*/  STL [R1+0x53c], R26 ;  /* 0x00053c1a01007387 */ /* 0x0083e40000100800 */
[----:B-1----:R-:W-:Y:S02]  /*8820*/  IADD3 R26, P6, PT, R11, R2, RZ ;  /* 0x000000020b1a7210 */ /* 0x002fe40007fde0ff */
[----:B------:R-:W-:-:S03]  /*8830*/  SHF.R.S32.HI R11, RZ, 0x1f, R42 ;  /* 0x0000001fff0b7819 */ /* 0x000fc6000001142a */
[----:B------:R-:W-:Y:S01]  /*8840*/  IMAD.X R28, R17, 0x1, R4, P6 ;  /* 0x00000001111c7824 */ /* 0x000fe200030e0604 */
[----:B0-----:R-:W-:-:S05]  /*8850*/  IADD3 R12, P6, PT, R42, R0, RZ ;  /* 0x000000002a0c7210 */ /* 0x001fca0007fde0ff */
[----:B------:R-:W-:-:S05]  /*8860*/  IMAD.X R13, R11, 0x1, R3, P6 ;  /* 0x000000010b0d7824 */ /* 0x000fca00030e0603 */
[----:B------:R0:W3:Y:S04]  /*8870*/  @!P3 LDG.E.U8 R44, desc[UR20][R12.64] ;  /* 0x000000140c2cb981 */ /* 0x0000e8000c1e1100 */
[----:B------:R-:W-:Y:S04]  /*8880*/  STL [R1+0xb70], R26 ;  /* 0x000b701a01007387 */ /* 0x000fe80000100800 */
[----:B------:R-:W-:Y:S04]  /*8890*/  STL [R1+0xb6c], R28 ;  /* 0x000b6c1c01007387 */ /* 0x000fe80000100800 */
[----:B------:R-:W-:Y:S01]  /*88a0*/  STL [R1+0x128c], R12 ;  /* 0x00128c0c01007387 */ /* 0x000fe20000100800 */
[----:B------:R-:W-:-:S03]  /*88b0*/  IADD3 R17, P5, PT, R8, R2, RZ ;  /* 0x0000000208117210 */ /* 0x000fc60007fbe0ff */
[----:B----4-:R1:W-:Y:S02]  /*88c0*/  STL [R1+0x538], R16 ;  /* 0x0005381001007387 */ /* 0x0103e40000100800 */
[----:B-1----:R-:W-:-:S05]  /*88d0*/  IMAD R16, R6, 0x11, RZ ;  /* 0x0000001106107824 */ /* 0x002fca00078e02ff */
[----:B------:R-:W-:Y:S01]  /*88e0*/  SHF.R.S32.HI R16, RZ, 0x1f, R16 ;  /* 0x0000001fff107819 */ /* 0x000fe20000011410 */
[----:B------:R-:W-:Y:S04]  /*88f0*/  STL [R1+0xbf0], R17 ;  /* 0x000bf01101007387 */ /* 0x000fe80000100800 */
[----:B------:R-:W-:Y:S01]  /*8900*/  IMAD.X R24, R16, 0x1, R4, P5 ;  /* 0x0000000110187824 */ /* 0x000fe200028e0604 */
[----:B------:R-:W-:Y:S01]  /*8910*/  IADD3 R16, P5, PT, R42, R2, RZ ;  /* 0x000000022a107210 */ /* 0x000fe20007fbe0ff */
[----:B------:R-:W-:Y:S04]  /*8920*/  STL [R1+0x1288], R13 ;  /* 0x0012880d01007387 */ /* 0x000fe80000100800 */
[----:B------:R-:W-:Y:S04]  /*8930*/  STL [R1+0xbec], R24 ;  /* 0x000bec1801007387 */ /* 0x000fe80000100800 */
[----:B------:R-:W-:Y:S01]  /*8940*/  STL [R1+0x1290], R16 ;  /* 0x0012901001007387 */ /* 0x000fe20000100800 */
[----:B------:R-:W-:Y:S01]  /*8950*/  VIADD R8, R21, 0xffffff97 ;  /* 0xffffff9715087836 */ /* 0x000fe20000000000 */
[----:B------:R-:W-:Y:S01]  /*8960*/  PRMT R5, RZ, 0x7610, R5 ;  /* 0x00007610ff057816 */ /* 0x000fe20000000005 */
[----:B------:R-:W-:-:S02]  /*8970*/  IMAD R42, R6, 0x50, RZ ;  /* 0x00000050062a7824 */ /* 0x000fc400078e02ff */
[----:B0-----:R-:W-:Y:S01]  /*8980*/  @!P3 IMAD.MOV.U32 R12, RZ, RZ, R16 ;  /* 0x000000ffff0cb224 */ /* 0x001fe200078e0010 */
[----:B------:R-:W-:Y:S02]  /*8990*/  ISETP.GE.U32.AND P6, PT, R8, 0x7fffff18, PT ;  /* 0x7fffff180800780c */ /* 0x000fe40003fc6070 */
[----:B------:R-:W-:Y:S02]  /*89a0*/  SHF.R.S32.HI R8, RZ, 0x1f, R42 ;  /* 0x0000001fff087819 */ /* 0x000fe4000001142a */
[----:B------:R-:W-:Y:S02]  /*89b0*/  PRMT R47, RZ, 0x7610, R47 ;  /* 0x00007610ff2f7816 */ /* 0x000fe4000000002f */
[----:B------:R-:W-:Y:S01]  /*89c0*/  PRMT R7, RZ, 0x7610, R7 ;  /* 0x00007610ff077816 */ /* 0x000fe20000000007 */
[----:B---3--:R0:W-:Y:S02]  /*89d0*/  STL [R1+0x534], R44 ;  /* 0x0005342c01007387 */ /* 0x0081e40000100800 */
[----:B0-----:R-:W-:-:S04]  /*89e0*/  IMAD.X R44, R11, 0x1, R4, P5 ;  /* 0x000000010b2c7824 */ /* 0x001fc800028e0604 */
[----:B------:R-:W-:Y:S01]  /*89f0*/  @!P3 IMAD.MOV.U32 R13, RZ, RZ, R44 ;  /* 0x000000ffff0db224 */ /* 0x000fe200078e002c */
[----:B------:R-:W-:-:S04]  /*8a00*/  IADD3 R89, P5, PT, R42, R0, RZ ;  /* 0x000000002a597210 */ /* 0x000fc80007fbe0ff */
[----:B------:R0:W3:Y:S01]  /*8a10*/  @!P3 LDG.E.U8 R5, desc[UR20][R12.64] ;  /* 0x000000140c05b981 */ /* 0x0000e2000c1e1100 */
[----:B------:R-:W-:-:S03]  /*8a20*/  IADD3 R16, P3, PT, R42, R2, RZ ;  /* 0x000000022a107210 */ /* 0x000fc60007f7e0ff */
[----:B------:R1:W-:Y:S01]  /*8a30*/  STL [R1+0x1274], R44 ;  /* 0x0012742c01007387 */ /* 0x0003e20000100800 */
[C---:B0-----:R-:W-:Y:S02]  /*8a40*/  IMAD.X R13, R8.reuse, 0x1, R3, P5 ;  /* 0x00000001080d7824 */ /* 0x041fe400028e0603 */
[----:B------:R-:W-:Y:S01]  /*8a50*/  @!P2 IMAD.MOV.U32 R12, RZ, RZ, R89 ;  /* 0x000000ffff0ca224 */ /* 0x000fe200078e0059 */
[----:B------:R-:W-:Y:S01]  /*8a60*/  STL [R1+0x1278], R89 ;  /* 0x0012785901007387 */ /* 0x000fe20000100800 */
[----:B-1----:R-:W-:-:S03]  /*8a70*/  IMAD.X R44, R8, 0x1, R4, P3 ;  /* 0x00000001082c7824 */ /* 0x002fc600018e0604 */
[----:B------:R-:W-:Y:S04]  /*8a80*/  STL [R1+0x1270], R16 ;  /* 0x0012701001007387 */ /* 0x000fe80000100800 */
[----:B------:R0:W-:Y:S04]  /*8a90*/  STL [R1+0x1268], R13 ;  /* 0x0012680d01007387 */ /* 0x0001e80000100800 */
[----:B------:R1:W4:Y:S02]  /*8aa0*/  @!P2 LDG.E.U8 R47, desc[UR20][R12.64] ;  /* 0x000000140c2fa981 */ /* 0x000324000c1e1100 */
[----:B-1----:R-:W-:-:S02]  /*8ab0*/  @!P2 IMAD.MOV.U32 R12, RZ, RZ, R16 ;  /* 0x000000ffff0ca224 */ /* 0x002fc400078e0010 */
[----:B0-----:R-:W-:-:S05]  /*8ac0*/  @!P2 IMAD.MOV.U32 R13, RZ, RZ, R44 ;  /* 0x000000ffff0da224 */ /* 0x001fca00078e002c */
[----:B------:R0:W2:Y:S01]  /*8ad0*/  @!P2 LDG.E.U8 R7, desc[UR20][R12.64] ;  /* 0x000000140c07a981 */ /* 0x0000a2000c1e1100 */
[----:B------:R-:W-:Y:S02]  /*8ae0*/  VIADD R11, R21, 0xffffff8f ;  /* 0xffffff8f150b7836 */ /* 0x000fe40000000000 */
[----:B------:R-:W-:-:S03]  /*8af0*/  IMAD R16, R6, 0x21, RZ ;  /* 0x0000002106107824 */ /* 0x000fc600078e02ff */
[----:B------:R-:W-:Y:S01]  /*8b00*/  ISETP.GE.U32.AND P5, PT, R11, 0x7fffff10, PT ;  /* 0x7fffff100b00780c */ /* 0x000fe20003fa6070 */
[----:B------:R-:W-:Y:S02]  /*8b10*/  IMAD R11, R6, 0x58, RZ ;  /* 0x00000058060b7824 */ /* 0x000fe400078e02ff */
[----:B0-----:R-:W-:-:S03]  /*8b20*/  VIADD R12, R21, 0xffffff87 ;  /* 0xffffff87150c7836 */ /* 0x001fc60000000000 */
[----:B------:R-:W-:Y:S02]  /*8b30*/  SHF.R.S32.HI R8, RZ, 0x1f, R11 ;  /* 0x0000001fff087819 */ /* 0x000fe4000001140b */
[----:B------:R-:W-:Y:S02]  /*8b40*/  PRMT R15, RZ, 0x7610, R15 ;  /* 0x00007610ff0f7816 */ /* 0x000fe4000000000f */
[----:B------:R-:W-:Y:S01]  /*8b50*/  PRMT R10, RZ, 0x7610, R10 ;  /* 0x00007610ff0a7816 */ /* 0x000fe2000000000a */
[----:B---3--:R0:W-:Y:S04]  /*8b60*/  STL [R1+0x530], R5 ;  /* 0x0005300501007387 */ /* 0x0081e80000100800 */
[----:B------:R1:W-:Y:S01]  /*8b70*/  STL [R1+0x126c], R44 ;  /* 0x00126c2c01007387 */ /* 0x0003e20000100800 */
[----:B0-----:R-:W-:-:S05]  /*8b80*/  IMAD R5, R6, 0x19, RZ ;  /* 0x0000001906057824 */ /* 0x001fca00078e02ff */
[-C--:B------:R-:W-:Y:S02]  /*8b90*/  IADD3 R5, P3, PT, R5, R2.reuse, RZ ;  /* 0x0000000205057210 */ /* 0x080fe40007f7e0ff */
[----:B-1----:R-:W-:Y:S01]  /*8ba0*/  IADD3 R44, P2, PT, R16, R2, RZ ;  /* 0x00000002102c7210 */ /* 0x002fe20007f5e0ff */
[----:B--2---:R0:W-:Y:S02]  /*8bb0*/  STL [R1+0x528], R7 ;  /* 0x0005280701007387 */ /* 0x0041e40000100800 */
[----:B0-----:R-:W-:-:S05]  /*8bc0*/  IMAD R7, R6, 0x19, RZ ;  /* 0x0000001906077824 */ /* 0x001fca00078e02ff */
[----:B------:R-:W-:Y:S01]  /*8bd0*/  SHF.R.S32.HI R7, RZ, 0x1f, R7 ;  /* 0x0000001fff077819 */ /* 0x000fe20000011407 */
[----:B------:R-:W-:Y:S04]  /*8be0*/  STL [R1+0xc70], R5 ;  /* 0x000c700501007387 */ /* 0x000fe80000100800 */
[----:B------:R-:W-:Y:S01]  /*8bf0*/  IMAD.X R7, R7, 0x1, R4, P3 ;  /* 0x0000000107077824 */ /* 0x000fe200018e0604 */
[----:B------:R-:W-:-:S04]  /*8c00*/  IADD3 R13, P3, PT, R11, R0, RZ ;  /* 0x000000000b0d7210 */ /* 0x000fc80007f7e0ff */
[----:B------:R-:W-:Y:S01]  /*8c10*/  STL [R1+0xc6c], R7 ;  /* 0x000c6c0701007387 */ /* 0x000fe20000100800 */
[----:B------:R-:W-:-:S03]  /*8c20*/  IMAD.X R42, R8, 0x1, R3, P3 ;  /* 0x00000001082a7824 */ /* 0x000fc600018e0603 */
[----:B------:R-:W-:Y:S01]  /*8c30*/  STL [R1+0x125c], R13 ;  /* 0x00125c0d01007387 */ /* 0x000fe20000100800 */
[----:B------:R-:W-:-:S03]  /*8c40*/  IADD3 R16, P3, PT, R11, R2, RZ ;  /* 0x000000020b107210 */ /* 0x000fc60007f7e0ff */
[----:B------:R-:W-:Y:S04]  /*8c50*/  STL [R1+0x1254], R44 ;  /* 0x0012542c01007387 */ /* 0x000fe80000100800 */
[----:B----4-:R0:W-:Y:S01]  /*8c60*/  STL [R1+0x52c], R47 ;  /* 0x00052c2f01007387 */ /* 0x0101e20000100800 */
[--C-:B------:R-:W-:Y:S02]  /*8c70*/  IMAD.X R89, R8, 0x1, R4.reuse, P3 ;  /* 0x0000000108597824 */ /* 0x100fe400018e0604 */
[----:B0-----:R-:W-:Y:S01]  /*8c80*/  IMAD.X R47, R87, 0x1, R4, P2 ;  /* 0x00000001572f7824 */ /* 0x001fe200010e0604 */
[----:B------:R-:W-:Y:S01]  /*8c90*/  ISETP.GE.U32.AND P2, PT, R12, 0x7fffff08, PT ;  /* 0x7fffff080c00780c */ /* 0x000fe20003f46070 */
[----:B------:R-:W-:Y:S02]  /*8ca0*/  @!P1 IMAD.MOV.U32 R12, RZ, RZ, R13 ;  /* 0x000000ffff0c9224 */ /* 0x000fe400078e000d */
[----:B------:R-:W-:-:S05]  /*8cb0*/  @!P1 IMAD.MOV.U32 R13, RZ, RZ, R42 ;  /* 0x000000ffff0d9224 */ /* 0x000fca00078e002a */
[----:B------:R0:W2:Y:S02]  /*8cc0*/  @!P1 LDG.E.U8 R15, desc[UR20][R12.64] ;  /* 0x000000140c0f9981 */ /* 0x0000a4000c1e1100 */
[----:B0-----:R-:W-:Y:S02]  /*8cd0*/  @!P1 IMAD.MOV.U32 R12, RZ, RZ, R16 ;  /* 0x000000ffff0c9224 */ /* 0x001fe400078e0010 */
[----:B------:R-:W-:-:S05]  /*8ce0*/  @!P1 IMAD.MOV.U32 R13, RZ, RZ, R89 ;  /* 0x000000ffff0d9224 */ /* 0x000fca00078e0059 */
[----:B------:R-:W3:Y:S01]  /*8cf0*/  @!P1 LDG.E.U8 R10, desc[UR20][R12.64] ;  /* 0x000000140c0a9981 */ /* 0x000ee2000c1e1100 */
[----:B------:R-:W-:Y:S02]  /*8d00*/  VIADD R84, R21, 0xffffff9f ;  /* 0xffffff9f15547836 */ /* 0x000fe40000000000 */
[----:B------:R-:W-:Y:S01]  /*8d10*/  IMAD R11, R6, 0x60, RZ ;  /* 0x00000060060b7824 */ /* 0x000fe200078e02ff */
[----:B------:R-:W-:Y:S02]  /*8d20*/  STL [R1+0x1258], R42 ;  /* 0x0012582a01007387 */ /* 0x000fe40000100800 */
[----:B------:R-:W-:Y:S02]  /*8d30*/  ISETP.GE.U32.AND P0, PT, R84, 0x7fffff20, PT ;  /* 0x7fffff205400780c */ /* 0x000fe40003f06070 */
[----:B------:R-:W-:Y:S01]  /*8d40*/  STL [R1+0x1250], R47 ;  /* 0x0012502f01007387 */ /* 0x000fe20000100800 */
[----:B------:R-:W-:-:S03]  /*8d50*/  SHF.R.S32.HI R8, RZ, 0x1f, R11 ;  /* 0x0000001fff087819 */ /* 0x000fc6000001140b */
[----:B------:R-:W-:Y:S04]  /*8d60*/  STL [R1+0x1260], R16 ;  /* 0x0012601001007387 */ /* 0x000fe80000100800 */
[----:B------:R-:W-:Y:S01]  /*8d70*/  STL [R1+0x1244], R89 ;  /* 0x0012445901007387 */ /* 0x000fe20000100800 */
[----:B------:R-:W-:Y:S02]  /*8d80*/  PRMT R87, RZ, 0x7610, R87 ;  /* 0x00007610ff577816 */ /* 0x000fe40000000057 */
[----:B------:R-:W-:Y:S01]  /*8d90*/  PRMT R9, RZ, 0x7610, R9 ;  /* 0x00007610ff097816 */ /* 0x000fe20000000009 */
[----:B--2---:R0:W-:Y:S02]  /*8da0*/  STL [R1+0x520], R15 ;  /* 0x0005200f01007387 */ /* 0x0041e40000100800 */
[----:B0-----:R-:W-:-:S05]  /*8db0*/  IADD3 R15, P3, PT, R11, R0, RZ ;  /* 0x000000000b0f7210 */ /* 0x001fca0007f7e0ff */
[----:B------:R-:W-:Y:S01]  /*8dc0*/  IMAD.X R89, R8, 0x1, R3, P3 ;  /* 0x0000000108597824 */ /* 0x000fe200018e0603 */
[----:B---3--:R0:W-:Y:S01]  /*8dd0*/  STL [R1+0x518], R10 ;  /* 0x0005180a01007387 */ /* 0x0081e20000100800 */
[----:B------:R-:W-:Y:S02]  /*8de0*/  @!P0 IMAD.MOV.U32 R12, RZ, RZ, R15 ;  /* 0x000000ffff0c8224 */ /* 0x000fe400078e000f */
[----:B------:R-:W-:-:S05]  /*8df0*/  @!P0 IMAD.MOV.U32 R13, RZ, RZ, R89 ;  /* 0x000000ffff0d8224 */ /* 0x000fca00078e0059 */
[----:B------:R1:W2:Y:S01]  /*8e00*/  @!P0 LDG.E.U8 R87, desc[UR20][R12.64] ;  /* 0x000000140c578981 */ /* 0x0002a2000c1e1100 */
[----:B0-----:R-:W-:-:S05]  /*8e10*/  IADD3 R10, P1, PT, R11, R2, RZ ;  /* 0x000000020b0a7210 */ /* 0x001fca0007f3e0ff */
[----:B------:R-:W-:Y:S02]  /*8e20*/  IMAD.X R16, R8, 0x1, R4, P1 ;  /* 0x0000000108107824 */ /* 0x000fe400008e0604 */
[----:B-1----:R-:W-:Y:S02]  /*8e30*/  @!P0 IMAD.MOV.U32 R12, RZ, RZ, R10 ;  /* 0x000000ffff0c8224 */ /* 0x002fe400078e000a */
[----:B------:R-:W-:-:S05]  /*8e40*/  @!P0 IMAD.MOV.U32 R13, RZ, RZ, R16 ;  /* 0x000000ffff0d8224 */ /* 0x000fca00078e0010 */
[----:B------:R0:W3:Y:S04]  /*8e50*/  @!P0 LDG.E.U8 R9, desc[UR20][R12.64] ;  /* 0x000000140c098981 */ /* 0x0000e8000c1e1100 */
[----:B------:R1:W-:Y:S01]  /*8e60*/  STL [R1+0x1248], R15 ;  /* 0x0012480f01007387 */ /* 0x0003e20000100800 */
[C---:B------:R-:W-:Y:S02]  /*8e70*/  IMAD R11, R6.reuse, 0x68, RZ ;  /* 0x00000068060b7824 */ /* 0x040fe400078e02ff */
[----:B-1----:R-:W-:Y:S01]  /*8e80*/  IMAD R15, R6, 0x29, RZ ;  /* 0x00000029060f7824 */ /* 0x002fe200078e02ff */
[----:B------:R-:W-:Y:S04]  /*8e90*/  STL [R1+0x1240], R10 ;  /* 0x0012400a01007387 */ /* 0x000fe80000100800 */
[----:B------:R-:W-:Y:S01]  /*8ea0*/  IADD3 R15, P1, PT, R15, R2, RZ ;  /* 0x000000020f0f7210 */ /* 0x000fe20007f3e0ff */
[----:B------:R-:W-:Y:S01]  /*8eb0*/  STL [R1+0x1238], R89 ;  /* 0x0012385901007387 */ /* 0x000fe20000100800 */
[----:B------:R-:W-:-:S03]  /*8ec0*/  SHF.R.S32.HI R8, RZ, 0x1f, R11 ;  /* 0x0000001fff087819 */ /* 0x000fc6000001140b */
[----:B------:R1:W-:Y:S04]  /*8ed0*/  STL [R1+0x123c], R16 ;  /* 0x00123c1001007387 */ /* 0x0003e80000100800 */
[----:B------:R-:W-:Y:S01]  /*8ee0*/  STL [R1+0x1234], R15 ;  /* 0x0012340f01007387 */ /* 0x000fe20000100800 */
[----:B-1----:R-:W-:Y:S01]  /*8ef0*/  IMAD.X R16, R78, 0x1, R4, P1 ;  /* 0x000000014e107824 */ /* 0x002fe200008e0604 */
[----:B------:R-:W-:Y:S01]  /*8f00*/  IADD3 R89, P1, PT, R11, R0, RZ ;  /* 0x000000000b597210 */ /* 0x000fe20007f3e0ff */
[----:B0-----:R-:W-:-:S04]  /*8f10*/  VIADD R12, R21, 0xfffffff6 ;  /* 0xfffffff6150c7836 */ /* 0x001fc80000000000 */
[----:B------:R-:W-:Y:S01]  /*8f20*/  IMAD.X R13, R8, 0x1, R3, P1 ;  /* 0x00000001080d7824 */ /* 0x000fe200008e0603 */
[----:B------:R-:W-:Y:S02]  /*8f30*/  PRMT R84, RZ, 0x7610, R84 ;  /* 0x00007610ff547816 */ /* 0x000fe40000000054 */
[----:B------:R-:W-:Y:S01]  /*8f40*/  ISETP.GE.U32.AND P1, PT, R12, 0x7fffff77, PT ;  /* 0x7fffff770c00780c */ /* 0x000fe20003f26070 */
[----:B------:R-:W-:Y:S01]  /*8f50*/  @!P6 IMAD.MOV.U32 R12, RZ, RZ, R89 ;  /* 0x000000ffff0ce224 */ /* 0x000fe200078e0059 */
[----:B------:R-:W-:-:S04]  /*8f60*/  PRMT R78, RZ, 0x7610, R78 ;  /* 0x00007610ff4e7816 */ /* 0x000fc8000000004e */
[----:B------:R0:W4:Y:S04]  /*8f70*/  @!P6 LDG.E.U8 R84, desc[UR20][R12.64] ;  /* 0x000000140c54e981 */ /* 0x000128000c1e1100 */
[----:B---3--:R1:W-:Y:S04]  /*8f80*/  STL [R1+0x50c], R9 ;  /* 0x00050c0901007387 */ /* 0x0083e80000100800 */
[----:B------:R-:W-:Y:S01]  /*8f90*/  STL [R1+0x121c], R16 ;  /* 0x00121c1001007387 */ /* 0x000fe20000100800 */
[----:B-1----:R-:W-:-:S03]  /*8fa0*/  IADD3 R9, P0, PT, R72, R2, RZ ;  /* 0x0000000248097210 */ /* 0x002fc60007f1e0ff */
[----:B------:R-:W-:Y:S04]  /*8fb0*/  STL [R1+0x122c], R89 ;  /* 0x00122c5901007387 */ /* 0x000fe80000100800 */
[----:B------:R-:W-:Y:S01]  /*8fc0*/  STL [R1+0x1224], R9 ;  /* 0x0012240901007387 */ /* 0x000fe20000100800 */
[----:B------:R-:W-:-:S03]  /*8fd0*/  IMAD.X R10, R14, 0x1, R4, P0 ;  /* 0x000000010e0a7824 */ /* 0x000fc600000e0604 */
[----:B------:R-:W-:Y:S04]  /*8fe0*/  STL [R1+0x1228], R13 ;  /* 0x0012280d01007387 */ /* 0x000fe80000100800 */
[----:B--2---:R1:W-:Y:S02]  /*8ff0*/  STL [R1+0x510], R87 ;  /* 0x0005105701007387 */ /* 0x0043e40000100800 */
[----:B-1----:R-:W-:-:S05]  /*9000*/  IADD3 R87, P0, PT, R11, R2, RZ ;  /* 0x000000020b577210 */ /* 0x002fca0007f1e0ff */
[----:B------:R-:W-:Y:S02]  /*9010*/  IMAD.X R89, R8, 0x1, R4, P0 ;  /* 0x0000000108597824 */ /* 0x000fe400000e0604 */
[----:B0-----:R-:W-:Y:S02]  /*9020*/  @!P6 IMAD.MOV.U32 R12, RZ, RZ, R87 ;  /* 0x000000ffff0ce224 */ /* 0x001fe400078e0057 */
[----:B------:R-:W-:-:S05]  /*9030*/  @!P6 IMAD.MOV.U32 R13, RZ, RZ, R89 ;  /* 0x000000ffff0de224 */ /* 0x000fca00078e0059 */
[----:B------:R0:W2:Y:S01]  /*9040*/  @!P6 LDG.E.U8 R78, desc[UR20][R12.64] ;  /* 0x000000140c4ee981 */ /* 0x0000a2000c1e1100 */
[----:B------:R-:W-:-:S03]  /*9050*/  IMAD R11, R6, 0x70, RZ ;  /* 0x00000070060b7824 */ /* 0x000fc600078e02ff */
[----:B------:R-:W-:Y:S04]  /*9060*/  STL [R1+0x1220], R10 ;  /* 0x0012200a01007387 */ /* 0x000fe80000100800 */
[----:B------:R-:W-:Y:S04]  /*9070*/  STL [R1+0x1230], R87 ;  /* 0x0012305701007387 */ /* 0x000fe80000100800 */
[----:B------:R-:W-:Y:S04]  /*9080*/  STL [R1+0x1214], R89 ;  /* 0x0012145901007387 */ /* 0x000fe80000100800 */
[----:B----4-:R1:W-:Y:S01]  /*9090*/  STL [R1+0x508], R84 ;  /* 0x0005085401007387 */ /* 0x0103e20000100800 */
[----:B------:R-:W-:-:S02]  /*90a0*/  SHF.R.S32.HI R8, RZ, 0x1f, R11 ;  /* 0x0000001fff087819 */ /* 0x000fc4000001140b */
[----:B-1----:R-:W-:-:S05]  /*90b0*/  IADD3 R84, P0, PT, R11, R0, RZ ;  /* 0x000000000b547210 */ /* 0x002fca0007f1e0ff */
[----:B------:R-:W-:Y:S01]  /*90c0*/  STL [R1+0x1218], R84 ;  /* 0x0012185401007387 */ /* 0x000fe20000100800 */
[----:B0-----:R-:W-:Y:S01]  /*90d0*/  IMAD.X R12, R8, 0x1, R3, P0 ;  /* 0x00000001080c7824 */ /* 0x001fe200000e0603 */
[----:B------:R-:W-:Y:S01]  /*90e0*/  PRMT R34, RZ, 0x7610, R34 ;  /* 0x00007610ff227816 */ /* 0x000fe20000000022 */
[----:B------:R-:W-:Y:S02]  /*90f0*/  IMAD.MOV.U32 R87, RZ, RZ, R33 ;  /* 0x000000ffff577224 */ /* 0x000fe400078e0021 */
[----:B------:R-:W-:Y:S01]  /*9100*/  @!P5 IMAD.MOV.U32 R13, RZ, RZ, R12 ;  /* 0x000000ffff0dd224 */ /* 0x000fe200078e000c */
[----:B------:R-:W-:Y:S01]  /*9110*/  PRMT R30, RZ, 0x7610, R30 ;  /* 0x00007610ff1e7816 */ /* 0x000fe2000000001e */
[----:B--2---:R0:W-:Y:S02]  /*9120*/  STL [R1+0x504], R78 ;  /* 0x0005044e01007387 */ /* 0x0041e40000100800 */
[----:B0-----:R-:W-:Y:S01]  /*9130*/  IMAD.MOV.U32 R78, RZ, RZ, R31 ;  /* 0x000000ffff4e7224 */ /* 0x001fe200078e001f */
[----:B------:R-:W-:-:S05]  /*9140*/  IADD3 R31, P6, PT, R11, R2, RZ ;  /* 0x000000020b1f7210 */ /* 0x000fca0007fde0ff */
[----:B------:R-:W-:Y:S01]  /*9150*/  STL [R1+0x1210], R31 ;  /* 0x0012101f01007387 */ /* 0x000fe20000100800 */
[----:B------:R-:W-:-:S03]  /*9160*/  IMAD.X R33, R8, 0x1, R4, P6 ;  /* 0x0000000108217824 */ /* 0x000fc600030e0604 */
[----:B------:R0:W-:Y:S02]  /*9170*/  STL [R1+0x1208], R12 ;  /* 0x0012080c01007387 */ /* 0x0001e40000100800 */
[----:B0-----:R-:W-:-:S05]  /*9180*/  @!P5 IMAD.MOV.U32 R12, RZ, RZ, R84 ;  /* 0x000000ffff0cd224 */ /* 0x001fca00078e0054 */
[----:B------:R0:W2:Y:S02]  /*9190*/  @!P5 LDG.E.U8 R34, desc[UR20][R12.64] ;  /* 0x000000140c22d981 */ /* 0x0000a4000c1e1100 */
[----:B0-----:R-:W-:Y:S02]  /*91a0*/  @!P5 IMAD.MOV.U32 R12, RZ, RZ, R31 ;  /* 0x000000ffff0cd224 */ /* 0x001fe400078e001f */
[----:B------:R-:W-:-:S05]  /*91b0*/  @!P5 IMAD.MOV.U32 R13, RZ, RZ, R33 ;  /* 0x000000ffff0dd224 */ /* 0x000fca00078e0021 */
[----:B------:R0:W3:Y:S01]  /*91c0*/  @!P5 LDG.E.U8 R30, desc[UR20][R12.64] ;  /* 0x000000140c1ed981 */ /* 0x0000e2000c1e1100 */
[----:B------:R-:W-:Y:S01]  /*91d0*/  IADD3 R84, P6, PT, R2, R6, RZ ;  /* 0x0000000602547210 */ /* 0x000fe20007fde0ff */
[----:B------:R-:W-:Y:S02]  /*91e0*/  IMAD R11, R6, 0x78, RZ ;  /* 0x00000078060b7824 */ /* 0x000fe400078e02ff */
[----:B------:R1:W-:Y:S02]  /*91f0*/  STL [R1+0x120c], R33 ;  /* 0x00120c2101007387 */ /* 0x0003e40000100800 */
[----:B------:R-:W-:Y:S02]  /*9200*/  IMAD.X R89, R75, 0x1, R4, P6 ;  /* 0x000000014b597824 */ /* 0x000fe400030e0604 */
[----:B------:R-:W-:Y:S01]  /*9210*/  STL [R1+0x2e8], R84 ;  /* 0x0002e85401007387 */ /* 0x000fe20000100800 */
[----:B------:R-:W-:Y:S02]  /*9220*/  SHF.R.S32.HI R8, RZ, 0x1f, R11 ;  /* 0x0000001fff087819 */ /* 0x000fe4000001140b */
[----:B-1----:R-:W-:Y:S01]  /*9230*/  IADD3 R33, P6, PT, R11, R0, RZ ;  /* 0x000000000b217210 */ /* 0x002fe20007fde0ff */
[----:B------:R-:W-:Y:S01]  /*9240*/  STL [R1+0x2e4], R89 ;  /* 0x0002e45901007387 */ /* 0x000fe20000100800 */
[----:B0-----:R-:W-:-:S03]  /*9250*/  VIADD R12, R21, 0xffffffe6 ;  /* 0xffffffe6150c7836 */ /* 0x001fc60000000000 */
[----:B------:R-:W-:Y:S01]  /*9260*/  STL [R1+0x11f8], R33 ;  /* 0x0011f82101007387 */ /* 0x000fe20000100800 */
[----:B------:R-:W-:Y:S01]  /*9270*/  VIADD R13, R21, 0xffffffde ;  /* 0xffffffde150d7836 */ /* 0x000fe20000000000 */
[----:B------:R-:W-:Y:S02]  /*9280*/  PRMT R32, RZ, 0x7610, R32 ;  /* 0x00007610ff207816 */ /* 0x000fe40000000020 */
[----:B------:R-:W-:Y:S01]  /*9290*/  PRMT R20, RZ, 0x7610, R20 ;  /* 0x00007610ff147816 */ /* 0x000fe20000000014 */
[----:B---3--:R0:W-:Y:S04]  /*92a0*/  STL [R1+0x4fc], R30 ;  /* 0x0004fc1e01007387 */ /* 0x0081e80000100800 */
[----:B--2---:R1:W-:Y:S01]  /*92b0*/  STL [R1+0x500], R34 ;  /* 0x0005002201007387 */ /* 0x0043e20000100800 */
[----:B0-----:R-:W-:Y:S01]  /*92c0*/  IADD3 R30, P5, PT, R11, R2, RZ ;  /* 0x000000020b1e7210 */ /* 0x001fe20007fbe0ff */
[----:B-1----:R-:W-:Y:S01]  /*92d0*/  IMAD.X R34, R8, 0x1, R3, P6 ;  /* 0x0000000108227824 */ /* 0x002fe200030e0603 */
[----:B------:R-:W-:-:S03]  /*92e0*/  ISETP.GE.U32.AND P6, PT, R12, 0x7fffff67, PT ;  /* 0x7fffff670c00780c */ /* 0x000fc60003fc6070 */
[----:B------:R-:W-:Y:S01]  /*92f0*/  IMAD.X R31, R8, 0x1, R4, P5 ;  /* 0x00000001081f7824 */ /* 0x000fe200028e0604 */
[----:B------:R-:W-:Y:S01]  /*9300*/  ISETP.GE.U32.AND P5, PT, R13, 0x7fffff5f, PT ;  /* 0x7fffff5f0d00780c */ /* 0x000fe20003fa6070 */
[----:B------:R-:W-:Y:S02]  /*9310*/  @!P2 IMAD.MOV.U32 R12, RZ, RZ, R33 ;  /* 0x000000ffff0ca224 */ /* 0x000fe400078e0021 */
[----:B------:R-:W-:-:S05]  /*9320*/  @!P2 IMAD.MOV.U32 R13, RZ, RZ, R34 ;  /* 0x000000ffff0da224 */ /* 0x000fca00078e0022 */
[----:B------:R0:W2:Y:S02]  /*9330*/  @!P2 LDG.E.U8 R32, desc[UR20][R12.64] ;  /* 0x000000140c20a981 */ /* 0x0000a4000c1e1100 */
[----:B0-----:R-:W-:Y:S02]  /*9340*/  @!P2 IMAD.MOV.U32 R12, RZ, RZ, R30 ;  /* 0x000000ffff0ca224 */ /* 0x001fe400078e001e */
[----:B------:R-:W-:-:S05]  /*9350*/  @!P2 IMAD.MOV.U32 R13, RZ, RZ, R31 ;  /* 0x000000ffff0da224 */ /* 0x000fca00078e001f */
[----:B------:R-:W3:Y:S04]  /*9360*/  @!P2 LDG.E.U8 R20, desc[UR20][R12.64] ;  /* 0x000000140c14a981 */ /* 0x000ee8000c1e1100 */
[----:B------:R-:W-:Y:S04]  /*9370*/  STL [R1+0x1200], R30 ;  /* 0x0012001e01007387 */ /* 0x000fe80000100800 */
[----:B------:R0:W-:Y:S04]  /*9380*/  STL [R1+0x11f4], R34 ;  /* 0x0011f42201007387 */ /* 0x0001e80000100800 */
[----:B0-----:R-:W4:Y:S04]  /*9390*/  LDL.LU R34, [R1+0x1cbc] ;  /* 0x001cbc0001227983 */ /* 0x001f280000300800 */
[----:B------:R-:W4:Y:S04]  /*93a0*/  LDL.LU R33, [R1+0x1cb8] ;  /* 0x001cb80001217983 */ /* 0x000f280000300800 */
[----:B------:R-:W-:Y:S04]  /*93b0*/  STL [R1+0x11fc], R31 ;  /* 0x0011fc1f01007387 */ /* 0x000fe80000100800 */
[----:B--2---:R0:W-:Y:S04]  /*93c0*/  STL [R1+0x4f8], R32 ;  /* 0x0004f82001007387 */ /* 0x0041e80000100800 */
[----:B0-----:R-:W2:Y:S04]  /*93d0*/  LDL.LU R32, [R1+0x1cb4] ;  /* 0x001cb40001207983 */ /* 0x001ea80000300800 */
[----:B------:R-:W2:Y:S04]  /*93e0*/  LDL.LU R31, [R1+0x1cb0] ;  /* 0x001cb000011f7983 */ /* 0x000ea80000300800 */
[----:B------:R-:W2:Y:S04]  /*93f0*/  LDL.LU R30, [R1+0x1cac] ;  /* 0x001cac00011e7983 */ /* 0x000ea80000300800 */
[----:B---3--:R0:W-:Y:S04]  /*9400*/  STL [R1+0x4f4], R20 ;  /* 0x0004f41401007387 */ /* 0x0081e80000100800 */
[----:B0-----:R-:W3:Y:S01]  /*9410*/  LDL.LU R20, [R1+0x1ca8] ;  /* 0x001ca80001147983 */ /* 0x001ee20000300800 */
[----:B------:R-:W-:-:S05]  /*9420*/  VIADD R42, R21, 0xfffffffe ;  /* 0xfffffffe152a7836 */ /* 0x000fca0000000000 */
[----:B------:R-:W-:Y:S01]  /*9430*/  ISETP.GE.U32.AND P3, PT, R42, 0x7fffff7f, PT ;  /* 0x7fffff7f2a00780c */ /* 0x000fe20003f66070 */
[----:B------:R-:W-:Y:S02]  /*9440*/  IMAD.MOV.U32 R12, RZ, RZ, R78 ;  /* 0x000000ffff0c7224 */ /* 0x000fe400078e004e */
[----:B------:R-:W-:Y:S01]  /*9450*/  IMAD.MOV.U32 R13, RZ, RZ, R87 ;  /* 0x000000ffff0d7224 */ /* 0x000fe200078e0057 */
[----:B------:R-:W-:Y:S01]  /*9460*/  PRMT R27, RZ, 0x7610, R27 ;  /* 0x00007610ff1b7816 */ /* 0x000fe2000000001b */
[----:B------:R-:W2:Y:S04]  /*9470*/  LDL R78, [R1+0xc64] ;  /* 0x000c6400014e7983 */ /* 0x000ea80000100800 */
[----:B------:R-:W2:Y:S04]  /*9480*/  LDL R87, [R1+0xc68] ;  /* 0x000c680001577983 */ /* 0x000ea80000100800 */
[----:B------:R-:W-:-:S04]  /*9490*/  @!P3 LOP3.LUT R13, R13, R12, RZ, 0x3c, !PT ;  /* 0x0000000c0d0db212 */ /* 0x000fc800078e3cff */
[----:B------:R-:W-:-:S04]  /*94a0*/  @!P3 LOP3.LUT R12, R13, R12, RZ, 0x3c, !PT ;  /* 0x0000000c0d0cb212 */ /* 0x000fc800078e3cff */
[----:B------:R-:W-:-:S05]  /*94b0*/  @!P3 LOP3.LUT R13, R13, R12, RZ, 0x3c, !PT ;  /* 0x0000000c0d0db212 */ /* 0x000fca00078e3cff */
[----:B------:R0:W2:Y:S02]  /*94c0*/  @!P3 LDG.E.U8 R27, desc[UR20][R12.64] ;  /* 0x000000140c1bb981 */ /* 0x0000a4000c1e1100 */
[----:B0-----:R-:W-:Y:S02]  /*94d0*/  IMAD.MOV.U32 R12, RZ, RZ, R89 ;  /* 0x000000ffff0c7224 */ /* 0x001fe400078e0059 */
[----:B------:R-:W-:-:S05]  /*94e0*/  IMAD.MOV.U32 R13, RZ, RZ, R84 ;  /* 0x000000ffff0d7224 */ /* 0x000fca00078e0054 */
[----:B------:R-:W-:-:S04]  /*94f0*/  @!P3 LOP3.LUT R13, R13, R12, RZ, 0x3c, !PT ;  /* 0x0000000c0d0db212 */ /* 0x000fc800078e3cff */
[----:B------:R-:W-:-:S04]  /*9500*/  @!P3 LOP3.LUT R12, R13, R12, RZ, 0x3c, !PT ;  /* 0x0000000c0d0cb212 */ /* 0x000fc800078e3cff */
[----:B------:R-:W-:Y:S02]  /*9510*/  @!P3 LOP3.LUT R13, R13, R12, RZ, 0x3c, !PT ;  /* 0x0000000c0d0db212 */ /* 0x000fe400078e3cff */
[----:B---3--:R-:W-:-:S06]  /*9520*/  PRMT R20, RZ, 0x7610, R20 ;  /* 0x00007610ff147816 */ /* 0x008fcc0000000014 */
[----:B------:R-:W3:Y:S04]  /*9530*/  @!P3 LDG.E.U8 R20, desc[UR20][R12.64] ;  /* 0x000000140c14b981 */ /* 0x000ee8000c1e1100 */
[----:B--2---:R0:W-:Y:S04]  /*9540*/  STL [R1+0x4f0], R27 ;  /* 0x0004f01b01007387 */ /* 0x0041e80000100800 */
[----:B0-----:R-:W2:Y:S04]  /*9550*/  LDL.LU R27, [R1+0x1ca4] ;  /* 0x001ca400011b7983 */ /* 0x001ea80000300800 */
[----:B------:R-:W2:Y:S04]  /*9560*/  LDL R84, [R1+0x1204] ;  /* 0x0012040001547983 */ /* 0x000ea80000100800 */
[----:B------:R-:W2:Y:S04]  /*9570*/  LDL R89, [R1+0x124c] ;  /* 0x00124c0001597983 */ /* 0x000ea80000100800 */
[----:B---3--:R0:W-:Y:S04]  /*9580*/  STL [R1+0x4ec], R20 ;  /* 0x0004ec1401007387 */ /* 0x0081e80000100800 */
[----:B0-----:R-:W3:Y:S04]  /*9590*/  LDL.LU R20, [R1+0x1ca0] ;  /* 0x001ca00001147983 */ /* 0x001ee80000300800 */
[----:B------:R-:W2:Y:S04]  /*95a0*/  LDL R12, [R1+0xb64] ;  /* 0x000b6400010c7983 */ /* 0x000ea80000100800 */
[----:B------:R-:W2:Y:S01]  /*95b0*/  LDL R13, [R1+0xb68] ;  /* 0x000b6800010d7983 */ /* 0x000ea20000100800 */
[----:B------:R-:W-:-:S02]  /*95c0*/  PRMT R32, RZ, 0x7610, R32 ;  /* 0x00007610ff207816 */ /* 0x000fc40000000020 */
[----:B--2---:R-:W-:-:S04]  /*95d0*/  @!P1 LOP3.LUT R13, R13, R12, RZ, 0x3c, !PT ;  /* 0x0000000c0d0d9212 */ /* 0x004fc800078e3cff */
[----:B------:R-:W-:-:S04]  /*95e0*/  @!P1 LOP3.LUT R12, R13, R12, RZ, 0x3c, !PT ;  /* 0x0000000c0d0c9212 */ /* 0x000fc800078e3cff */
[----:B------:R-:W-:Y:S02]  /*95f0*/  @!P1 LOP3.LUT R13, R13, R12, RZ, 0x3c, !PT ;  /* 0x0000000c0d0d9212 */ /* 0x000fe400078e3cff */
[----:B---3--:R-:W-:-:S03]  /*9600*/  PRMT R20, RZ, 0x7610, R20 ;  /* 0x00007610ff147816 */ /* 0x008fc60000000014 */
[----:B------:R0:W2:Y:S02]  /*9610*/  @!P1 LDG.E.U8 R32, desc[UR20][R12.64] ;  /* 0x000000140c209981 */ /* 0x0000a4000c1e1100 */
[----:B0-----:R-:W-:Y:S02]  /*9620*/  @!P1 IMAD.MOV.U32 R12, RZ, RZ, R26 ;  /* 0x000000ffff0c9224 */ /* 0x001fe400078e001a */
[----:B------:R-:W-:-:S05]  /*9630*/  @!P1 IMAD.MOV.U32 R13, RZ, RZ, R28 ;  /* 0x000000ffff0d9224 */ /* 0x000fca00078e001c */
[----:B------:R-:W3:Y:S04]  /*9640*/  @!P1 LDG.E.U8 R20, desc[UR20][R12.64] ;  /* 0x000000140c149981 */ /* 0x000ee8000c1e1100 */
[----:B--2---:R0:W-:Y:S04]  /*9650*/  STL [R1+0x4e8], R32 ;  /* 0x0004e82001007387 */ /* 0x0041e80000100800 */
[----:B0-----:R-:W2:Y:S04]  /*9660*/  LDL R32, [R1+0x12ac] ;  /* 0x0012ac0001207983 */ /* 0x001ea80000100800 */
[----:B------:R-:W2:Y:S04]  /*9670*/  LDL.LU R28, [R1+0x1c9c] ;  /* 0x001c9c00011c7983 */ /* 0x000ea80000300800 */
[----:B------:R-:W2:Y:S04]  /*9680*/  LDL.LU R26, [R1+0x1c98] ;  /* 0x001c9800011a7983 */ /* 0x000ea80000300800 */
[----:B---3--:R0:W-:Y:S04]  /*9690*/  STL [R1+0x4dc], R20 ;  /* 0x0004dc1401007387 */ /* 0x0081e80000100800 */
[----:B0-----:R-:W3:Y:S04]  /*96a0*/  LDL.LU R20, [R1+0x1c94] ;  /* 0x001c940001147983 */ /* 0x001ee80000300800 */
[----:B------:R-:W2:Y:S04]  /*96b0*/  LDL R12, [R1+0xbe4] ;  /* 0x000be400010c7983 */ /* 0x000ea80000100800 */
[----:B------:R-:W2:Y:S01]  /*96c0*/  LDL R13, [R1+0xbe8] ;  /* 0x000be800010d7983 */ /* 0x000ea20000100800 */
[----:B------:R-:W-:-:S05]  /*96d0*/  VIADD R14, R21, 0xffffffee ;  /* 0xffffffee150e7836 */ /* 0x000fca0000000000 */
[----:B------:R-:W-:Y:S02]  /*96e0*/  ISETP.GE.U32.AND P0, PT, R14, 0x7fffff6f, PT ;  /* 0x7fffff6f0e00780c */ /* 0x000fe40003f06070 */
[----:B------:R-:W-:Y:S02]  /*96f0*/  PRMT R27, RZ, 0x7610, R27 ;  /* 0x00007610ff1b7816 */ /* 0x000fe4000000001b */
[----:B------:R-:W-:Y:S01]  /*9700*/  PRMT R75, RZ, 0x7610, R75 ;  /* 0x00007610ff4b7816 */ /* 0x000fe2000000004b */
[C---:B------:R-:W-:Y:S01]  /*9710*/  VIADD R8, R21.reuse, 0xffffffd6 ;  /* 0xffffffd615087836 */ /* 0x040fe20000000000 */
[----:B------:R-:W-:Y:S02]  /*9720*/  PRMT R72, RZ, 0x7610, R72 ;  /* 0x00007610ff487816 */ /* 0x000fe40000000048 */
[----:B------:R-:W-:Y:S02]  /*9730*/  PRMT R59, RZ, 0x7610, R59 ;  /* 0x00007610ff3b7816 */ /* 0x000fe4000000003b */
        /* <DEDUP_REMOVED lines=8> */
[----:B------:R0:W2:Y:S01]  /*97c0*/  @!P0 LDG.E.U8 R27, desc[UR20][R12.64] ;  /* 0x000000140c1b8981 */ /* 0x0000a2000c1e1100 */
[----:B---3--:R-:W-:Y:S01]  /*97d0*/  PRMT R20, RZ, 0x7610, R20 ;  /* 0x00007610ff147816 */ /* 0x008fe20000000014 */
[----:B0-----:R-:W-:Y:S02]  /*97e0*/  @!P0 IMAD.MOV.U32 R12, RZ, RZ, R17 ;  /* 0x000000ffff0c8224 */ /* 0x001fe400078e0011 */
[----:B------:R-:W-:-:S05]  /*97f0*/  @!P0 IMAD.MOV.U32 R13, RZ, RZ, R24 ;  /* 0x000000ffff0d8224 */ /* 0x000fca00078e0018 */
[----:B------:R0:W3:Y:S02]  /*9800*/  @!P0 LDG.E.U8 R20, desc[UR20][R12.64] ;  /* 0x000000140c148981 */ /* 0x0000e4000c1e1100 */
[----:B0-----:R-:W-:Y:S02]  /*9810*/  @!P6 IMAD.MOV.U32 R12, RZ, RZ, R87 ;  /* 0x000000ffff0ce224 */ /* 0x001fe400078e0057 */
[----:B------:R-:W-:-:S05]  /*9820*/  @!P6 IMAD.MOV.U32 R13, RZ, RZ, R78 ;  /* 0x000000ffff0de224 */ /* 0x000fca00078e004e */
[----:B------:R0:W4:Y:S02]  /*9830*/  @!P6 LDG.E.U8 R75, desc[UR20][R12.64] ;  /* 0x000000140c4be981 */ /* 0x000124000c1e1100 */
[----:B0-----:R-:W-:Y:S02]  /*9840*/  @!P6 IMAD.MOV.U32 R12, RZ, RZ, R5 ;  /* 0x000000ffff0ce224 */ /* 0x001fe400078e0005 */
[----:B------:R-:W-:-:S05]  /*9850*/  @!P6 IMAD.MOV.U32 R13, RZ, RZ, R7 ;  /* 0x000000ffff0de224 */ /* 0x000fca00078e0007 */
[----:B------:R0:W4:Y:S02]  /*9860*/  @!P6 LDG.E.U8 R72, desc[UR20][R12.64] ;  /* 0x000000140c48e981 */ /* 0x000124000c1e1100 */
[----:B0-----:R-:W-:Y:S02]  /*9870*/  @!P5 IMAD.MOV.U32 R12, RZ, RZ, R89 ;  /* 0x000000ffff0cd224 */ /* 0x001fe400078e0059 */
[----:B------:R-:W-:-:S05]  /*9880*/  @!P5 IMAD.MOV.U32 R13, RZ, RZ, R84 ;  /* 0x000000ffff0dd224 */ /* 0x000fca00078e0054 */
[----:B------:R0:W4:Y:S01]  /*9890*/  @!P5 LDG.E.U8 R59, desc[UR20][R12.64] ;  /* 0x000000140c3bd981 */ /* 0x000122000c1e1100 */
[----:B------:R-:W-:Y:S01]  /*98a0*/  ISETP.GE.U32.AND P1, PT, R8, 0x7fffff47, PT ;  /* 0x7fffff470800780c */ /* 0x000fe20003f26070 */
[----:B------:R-:W-:Y:S01]  /*98b0*/  VIADD R8, R21, 0xffffffbe ;  /* 0xffffffbe15087836 */ /* 0x000fe20000000000 */
[----:B------:R-:W-:Y:S01]  /*98c0*/  PRMT R30, RZ, 0x7610, R30 ;  /* 0x00007610ff1e7816 */ /* 0x000fe2000000001e */
        /* <DEDUP_REMOVED lines=15> */
[----:B------:R-:W-:Y:S02]  /*99c0*/  ISETP.GE.U32.AND P5, PT, R8, 0x7fffff2f, PT ;  /* 0x7fffff2f0800780c */ /* 0x000fe40003fa6070 */
[----:B------:R-:W-:Y:S01]  /*99d0*/  PRMT R8, RZ, 0x7610, R8 ;  /* 0x00007610ff087816 */ /* 0x000fe20000000008 */
[----:B0-----:R-:W-:Y:S02]  /*99e0*/  @!P2 IMAD.MOV.U32 R12, RZ, RZ, R15 ;  /* 0x000000ffff0ca224 */ /* 0x001fe400078e000f */
[----:B------:R-:W-:-:S05]  /*99f0*/  @!P2 IMAD.MOV.U32 R13, RZ, RZ, R16 ;  /* 0x000000ffff0da224 */ /* 0x000fca00078e0010 */
[----:B------:R0:W4:Y:S02]  /*9a00*/  @!P2 LDG.E.U8 R11, desc[UR20][R12.64] ;  /* 0x000000140c0ba981 */ /* 0x000124000c1e1100 */
[----:B0-----:R-:W-:Y:S02]  /*9a10*/  @!P3 IMAD.MOV.U32 R12, RZ, RZ, R9 ;  /* 0x000000ffff0cb224 */ /* 0x001fe400078e0009 */
[----:B------:R-:W-:-:S05]  /*9a20*/  @!P3 IMAD.MOV.U32 R13, RZ, RZ, R10 ;  /* 0x000000ffff0db224 */ /* 0x000fca00078e000a */
[----:B------:R0:W4:Y:S04]  /*9a30*/  @!P3 LDG.E.U8 R8, desc[UR20][R12.64] ;  /* 0x000000140c08b981 */ /* 0x000128000c1e1100 */
[----:B--2---:R1:W-:Y:S04]  /*9a40*/  STL [R1+0x4d0], R27 ;  /* 0x0004d01b01007387 */ /* 0x0043e80000100800 */
[----:B-1----:R-:W2:Y:S04]  /*9a50*/  LDL.LU R27, [R1+0x1c90] ;  /* 0x001c9000011b7983 */ /* 0x002ea80000300800 */
[----:B------:R-:W2:Y:S04]  /*9a60*/  LDL.LU R24, [R1+0x1c8c] ;  /* 0x001c8c0001187983 */ /* 0x000ea80000300800 */
[----:B------:R-:W2:Y:S04]  /*9a70*/  LDL.LU R17, [R1+0x1c88] ;  /* 0x001c880001117983 */ /* 0x000ea80000300800 */
[----:B---3--:R1:W-:Y:S04]  /*9a80*/  STL [R1+0x4cc], R20 ;  /* 0x0004cc1401007387 */ /* 0x0083e80000100800 */
[----:B-1----:R-:W3:Y:S04]  /*9a90*/  LDL.LU R20, [R1+0x1c84] ;  /* 0x001c840001147983 */ /* 0x002ee80000300800 */
[----:B------:R-:W3:Y:S01]  /*9aa0*/  LDL.LU R7, [R1+0x1c80] ;  /* 0x001c800001077983 */ /* 0x000ee20000300800 */
[----:B------:R-:W-:-:S03]  /*9ab0*/  IMAD R78, R6, 0xa, RZ ;  /* 0x0000000a064e7824 */ /* 0x000fc600078e02ff */
[----:B------:R-:W3:Y:S02]  /*9ac0*/  LDL.LU R5, [R1+0x1c7c] ;  /* 0x001c7c0001057983 */ /* 0x000ee40000300800 */
[----:B------:R-:W-:Y:S01]  /*9ad0*/  IADD3 R16, P2, PT, R78, R0, RZ ;  /* 0x000000004e107210 */ /* 0x000fe20007f5e0ff */
[C---:B------:R-:W-:Y:S02]  /*9ae0*/  IMAD R84, R6.reuse, 0x12, RZ ;  /* 0x0000001206547824 */ /* 0x040fe400078e02ff */
[----:B0-----:R-:W-:Y:S01]  /*9af0*/  VIADD R12, R21, 0xffffffa6 ;  /* 0xffffffa6150c7836 */ /* 0x001fe20000000000 */
[----:B----4-:R0:W-:Y:S02]  /*9b00*/  STL [R1+0x4bc], R42 ;  /* 0x0004bc2a01007387 */ /* 0x0101e40000100800 */
[----:B0-----:R-:W-:-:S05]  /*9b10*/  IMAD R42, R6, 0x39, RZ ;  /* 0x00000039062a7824 */ /* 0x001fca00078e02ff */
[----:B------:R-:W-:Y:S01]  /*9b20*/  IADD3 R29, P3, PT, R42, R0, RZ ;  /* 0x000000002a1d7210 */ /* 0x000fe20007f7e0ff */
[----:B------:R0:W-:Y:S04]  /*9b30*/  STL [R1+0x4b0], R11 ;  /* 0x0004b00b01007387 */ /* 0x0001e80000100800 */
[----:B------:R-:W-:Y:S01]  /*9b40*/  STL [R1+0x4c8], R75 ;  /* 0x0004c84b01007387 */ /* 0x000fe20000100800 */
[----:B0-----:R-:W-:-:S05]  /*9b50*/  SHF.R.S32.HI R11, RZ, 0x1f, R78 ;  /* 0x0000001fff0b7819 */ /* 0x001fca000001144e */
[----:B------:R-:W-:Y:S01]  /*9b60*/  IMAD.X R25, R11, 0x1, R3, P2 ;  /* 0x000000010b197824 */ /* 0x000fe200010e0603 */
[----:B------:R0:W-:Y:S04]  /*9b70*/  STL [R1+0x4ac], R8 ;  /* 0x0004ac0801007387 */ /* 0x0001e80000100800 */
[----:B------:R-:W-:Y:S04]  /*9b80*/  STL [R1+0xb78], R16 ;  /* 0x000b781001007387 */ /* 0x000fe80000100800 */
[----:B------:R-:W-:Y:S01]  /*9b90*/  STL [R1+0x4c4], R72 ;  /* 0x0004c44801007387 */ /* 0x000fe20000100800 */
[----:B0-----:R-:W-:-:S03]  /*9ba0*/  SHF.R.S32.HI R8, RZ, 0x1f, R42 ;  /* 0x0000001fff087819 */ /* 0x001fc6000001142a */
[----:B------:R0:W-:Y:S04]  /*9bb0*/  STL [R1+0x4b4], R14 ;  /* 0x0004b40e01007387 */ /* 0x0001e80000100800 */
[----:B------:R-:W-:Y:S04]  /*9bc0*/  STL [R1+0x4c0], R59 ;  /* 0x0004c03b01007387 */ /* 0x000fe80000100800 */
[----:B------:R-:W-:Y:S04]  /*9bd0*/  STL [R1+0xb74], R25 ;  /* 0x000b741901007387 */ /* 0x000fe80000100800 */
[----:B------:R-:W-:Y:S01]  /*9be0*/  STL [R1+0xe00], R29 ;  /* 0x000e001d01007387 */ /* 0x000fe20000100800 */
[----:B0-----:R-:W-:-:S03]  /*9bf0*/  SHF.R.S32.HI R14, RZ, 0x1f, R84 ;  /* 0x0000001fff0e7819 */ /* 0x001fc60000011454 */
[----:B------:R0:W-:Y:S01]  /*9c00*/  STL [R1+0x4b8], R30 ;  /* 0x0004b81e01007387 */ /* 0x0001e20000100800 */
[----:B------:R-:W-:Y:S01]  /*9c10*/  IADD3 R10, P2, PT, R84, R0, RZ ;  /* 0x00000000540a7210 */ /* 0x000fe20007f5e0ff */
[----:B0-----:R-:W-:Y:S01]  /*9c20*/  IMAD.X R30, R8, 0x1, R3, P3 ;  /* 0x00000001081e7824 */ /* 0x001fe200018e0603 */
[----:B------:R-:W-:Y:S01]  /*9c30*/  ISETP.GE.U32.AND P3, PT, R12, 0x7fffff27, PT ;  /* 0x7fffff270c00780c */ /* 0x000fe20003f66070 */
[----:B------:R-:W-:Y:S02]  /*9c40*/  @!P1 IMAD.MOV.U32 R12, RZ, RZ, R29 ;  /* 0x000000ffff0c9224 */ /* 0x000fe400078e001d */
[----:B------:R-:W-:Y:S02]  /*9c50*/  @!P1 IMAD.MOV.U32 R13, RZ, RZ, R30 ;  /* 0x000000ffff0d9224 */ /* 0x000fe400078e001e */
[----:B------:R-:W-:Y:S01]  /*9c60*/  IMAD.X R9, R14, 0x1, R3, P2 ;  /* 0x000000010e097824 */ /* 0x000fe200010e0603 */
[----:B------:R-:W-:-:S05]  /*9c70*/  IADD3 R15, P2, PT, R42, R2, RZ ;  /* 0x000000022a0f7210 */ /* 0x000fca0007f5e0ff */
[----:B------:R-:W-:Y:S01]  /*9c80*/  IMAD.X R8, R8, 0x1, R4, P2 ;  /* 0x0000000108087824 */ /* 0x000fe200010e0604 */
[----:B--2---:R-:W-:-:S06]  /*9c90*/  PRMT R24, RZ, 0x7610, R24 ;  /* 0x00007610ff187816 */ /* 0x004fcc0000000018 */
[----:B------:R0:W2:Y:S02]  /*9ca0*/  @!P1 LDG.E.U8 R24, desc[UR20][R12.64] ;  /* 0x000000140c189981 */ /* 0x0000a4000c1e1100 */
[----:B0-----:R-:W-:Y:S02]  /*9cb0*/  @!P1 IMAD.MOV.U32 R12, RZ, RZ, R15 ;  /* 0x000000ffff0c9224 */ /* 0x001fe400078e000f */
[----:B------:R-:W-:Y:S01]  /*9cc0*/  @!P1 IMAD.MOV.U32 R13, RZ, RZ, R8 ;  /* 0x000000ffff0d9224 */ /* 0x000fe200078e0008 */
[----:B---3--:R-:W-:-:S06]  /*9cd0*/  PRMT R7, RZ, 0x7610, R7 ;  /* 0x00007610ff077816 */ /* 0x008fcc0000000007 */
[----:B------:R0:W3:Y:S01]  /*9ce0*/  @!P1 LDG.E.U8 R7, desc[UR20][R12.64] ;  /* 0x000000140c079981 */ /* 0x0000e2000c1e1100 */
[C---:B------:R-:W-:Y:S02]  /*9cf0*/  IMAD R87, R6.reuse, 0x1a, RZ ;  /* 0x0000001a06577824 */ /* 0x040fe400078e02ff */
[----:B------:R-:W-:Y:S01]  /*9d00*/  IMAD R72, R6, 0x41, RZ ;  /* 0x0000004106487824 */ /* 0x000fe200078e02ff */
[----:B------:R-:W-:Y:S02]  /*9d10*/  STL [R1+0xbf8], R10 ;  /* 0x000bf80a01007387 */ /* 0x000fe40000100800 */
[----:B------:R-:W-:Y:S02]  /*9d20*/  SHF.R.S32.HI R42, RZ, 0x1f, R87 ;  /* 0x0000001fff2a7819 */ /* 0x000fe40000011457 */
[----:B------:R-:W-:Y:S01]  /*9d30*/  IADD3 R59, P2, PT, R87, R0, RZ ;  /* 0x00000000573b7210 */ /* 0x000fe20007f5e0ff */
[----:B------:R-:W-:Y:S04]  /*9d40*/  STL [R1+0xdfc], R30 ;  /* 0x000dfc1e01007387 */ /* 0x000fe80000100800 */
[----:B------:R-:W-:Y:S01]  /*9d50*/  STL [R1+0xbf4], R9 ;  /* 0x000bf40901007387 */ /* 0x000fe20000100800 */
[----:B------:R-:W-:-:S03]  /*9d60*/  IMAD.X R89, R42, 0x1, R3, P2 ;  /* 0x000000012a597824 */ /* 0x000fc600010e0603 */
[----:B------:R-:W-:Y:S01]  /*9d70*/  STL [R1+0xe08], R15 ;  /* 0x000e080f01007387 */ /* 0x000fe20000100800 */
[----:B0-----:R-:W-:Y:S01]  /*9d80*/  IADD3 R13, P2, PT, R72, R0, RZ ;  /* 0x00000000480d7210 */ /* 0x001fe20007f5e0ff */
[----:B------:R-:W-:Y:S01]  /*9d90*/  VIADD R12, R21, 0xffffff9e ;  /* 0xffffff9e150c7836 */ /* 0x000fe20000000000 */
[----:B------:R-:W-:Y:S02]  /*9da0*/  PRMT R28, RZ, 0x7610, R28 ;  /* 0x00007610ff1c7816 */ /* 0x000fe4000000001c */
[----:B------:R-:W-:Y:S01]  /*9db0*/  PRMT R5, RZ, 0x7610, R5 ;  /* 0x00007610ff057816 */ /* 0x000fe20000000005 */
[----:B--2---:R0:W-:Y:S04]  /*9dc0*/  STL [R1+0x4a8], R24 ;  /* 0x0004a81801007387 */ /* 0x0041e80000100800 */
[----:B------:R1:W-:Y:S01]  /*9dd0*/  STL [R1+0xe04], R8 ;  /* 0x000e040801007387 */ /* 0x0003e20000100800 */
[----:B0-----:R-:W-:Y:S01]  /*9de0*/  IMAD R24, R6, 0x22, RZ ;  /* 0x0000002206187824 */ /* 0x001fe200078e02ff */
[----:B-1----:R-:W-:-:S04]  /*9df0*/  SHF.R.S32.HI R8, RZ, 0x1f, R72 ;  /* 0x0000001fff087819 */ /* 0x002fc80000011448 */
[----:B------:R-:W-:Y:S01]  /*9e00*/  IADD3 R39, P1, PT, R24, R0, RZ ;  /* 0x0000000018277210 */ /* 0x000fe20007f3e0ff */
[----:B------:R-:W-:Y:S01]  /*9e10*/  STL [R1+0xc78], R59 ;  /* 0x000c783b01007387 */ /* 0x000fe20000100800 */
[--C-:B------:R-:W-:Y:S01]  /*9e20*/  IMAD.X R29, R8, 0x1, R3.reuse, P2 ;  /* 0x00000001081d7824 */ /* 0x100fe200010e0603 */
[----:B------:R-:W-:Y:S02]  /*9e30*/  SHF.R.S32.HI R47, RZ, 0x1f, R24 ;  /* 0x0000001fff2f7819 */ /* 0x000fe40000011418 */
[----:B------:R-:W-:Y:S04]  /*9e40*/  STL [R1+0xc74], R89 ;  /* 0x000c745901007387 */ /* 0x000fe80000100800 */
[----:B------:R0:W-:Y:S01]  /*9e50*/  STL [R1+0xe70], R13 ;  /* 0x000e700d01007387 */ /* 0x0001e20000100800 */
[----:B------:R-:W-:-:S03]  /*9e60*/  IMAD.X R44, R47, 0x1, R3, P1 ;  /* 0x000000012f2c7824 */ /* 0x000fc600008e0603 */
[----:B------:R-:W-:Y:S01]  /*9e70*/  STL [R1+0xce0], R39 ;  /* 0x000ce02701007387 */ /* 0x000fe20000100800 */
[----:B------:R-:W-:-:S03]  /*9e80*/  ISETP.GE.U32.AND P1, PT, R12, 0x7fffff1f, PT ;  /* 0x7fffff1f0c00780c */ /* 0x000fc60003f26070 */
[----:B------:R-:W-:Y:S01]  /*9e90*/  STL [R1+0xe6c], R29 ;  /* 0x000e6c1d01007387 */ /* 0x000fe20000100800 */
[----:B------:R-:W-:-:S03]  /*9ea0*/  @!P0 IMAD.MOV.U32 R12, RZ, RZ, R13 ;  /* 0x000000ffff0c8224 */ /* 0x000fc600078e000d */
[----:B---3--:R1:W-:Y:S01]  /*9eb0*/  STL [R1+0x4a0], R7 ;  /* 0x0004a00701007387 */ /* 0x0083e20000100800 */
[----:B0-----:R-:W-:-:S05]  /*9ec0*/  @!P0 IMAD.MOV.U32 R13, RZ, RZ, R29 ;  /* 0x000000ffff0d8224 */ /* 0x001fca00078e001d */
[----:B------:R0:W2:Y:S01]  /*9ed0*/  @!P0 LDG.E.U8 R28, desc[UR20][R12.64] ;  /* 0x000000140c1c8981 */ /* 0x0000a2000c1e1100 */
[----:B-1----:R-:W-:-:S05]  /*9ee0*/  IADD3 R7, P2, PT, R72, R2, RZ ;  /* 0x0000000248077210 */ /* 0x002fca0007f5e0ff */
[----:B------:R-:W-:Y:S02]  /*9ef0*/  IMAD.X R8, R8, 0x1, R4, P2 ;  /* 0x0000000108087824 */ /* 0x000fe400010e0604 */
[----:B0-----:R-:W-:Y:S02]  /*9f00*/  @!P0 IMAD.MOV.U32 R12, RZ, RZ, R7 ;  /* 0x000000ffff0c8224 */ /* 0x001fe400078e0007 */
[----:B------:R-:W-:-:S05]  /*9f10*/  @!P0 IMAD.MOV.U32 R13, RZ, RZ, R8 ;  /* 0x000000ffff0d8224 */ /* 0x000fca00078e0008 */
[----:B------:R0:W3:Y:S01]  /*9f20*/  @!P0 LDG.E.U8 R5, desc[UR20][R12.64] ;  /* 0x000000140c058981 */ /* 0x0000e2000c1e1100 */
[C---:B------:R-:W-:Y:S02]  /*9f30*/  IMAD R15, R6.reuse, 0x2a, RZ ;  /* 0x0000002a060f7824 */ /* 0x040fe400078e02ff */
[----:B------:R-:W-:Y:S01]  /*9f40*/  IMAD R75, R6, 0x49, RZ ;  /* 0x00000049064b7824 */ /* 0x000fe200078e02ff */
[----:B------:R-:W-:Y:S02]  /*9f50*/  STL [R1+0xcdc], R44 ;  /* 0x000cdc2c01007387 */ /* 0x000fe40000100800 */
[----:B------:R-:W-:Y:S02]  /*9f60*/  SHF.R.S32.HI R72, RZ, 0x1f, R15 ;  /* 0x0000001fff487819 */ /* 0x000fe4000001140f */
[-C--:B------:R-:W-:Y:S01]  /*9f70*/  IADD3 R30, P2, PT, R15, R0.reuse, RZ ;  /* 0x000000000f1e7210 */ /* 0x080fe20007f5e0ff */
[----:B------:R-:W-:Y:S04]  /*9f80*/  STL [R1+0xe78], R7 ;  /* 0x000e780701007387 */ /* 0x000fe80000100800 */
[----:B------:R1:W-:Y:S01]  /*9f90*/  STL [R1+0xe74], R8 ;  /* 0x000e740801007387 */ /* 0x0003e20000100800 */
[----:B------:R-:W-:Y:S01]  /*9fa0*/  IMAD.X R32, R72, 0x1, R3, P2 ;  /* 0x0000000148207824 */ /* 0x000fe200010e0603 */
[----:B0-----:R-:W-:Y:S01]  /*9fb0*/  IADD3 R13, P2, PT, R75, R0, RZ ;  /* 0x000000004b0d7210 */ /* 0x001fe20007f5e0ff */
[----:B------:R-:W-:Y:S01]  /*9fc0*/  VIADD R12, R21, 0xffffff96 ;  /* 0xffffff96150c7836 */ /* 0x000fe20000000000 */
[----:B-1----:R-:W-:-:S02]  /*9fd0*/  SHF.R.S32.HI R8, RZ, 0x1f, R75 ;  /* 0x0000001fff087819 */ /* 0x002fc4000001144b */
[----:B------:R-:W-:Y:S01]  /*9fe0*/  PRMT R20, RZ, 0x7610, R20 ;  /* 0x00007610ff147816 */ /* 0x000fe20000000014 */
[----:B---3--:R0:W-:Y:S04]  /*9ff0*/  STL [R1+0x494], R5 ;  /* 0x0004940501007387 */ /* 0x0081e80000100800 */
[----:B------:R-:W-:Y:S01]  /*a000*/  STL [R1+0xd40], R30 ;  /* 0x000d401e01007387 */ /* 0x000fe20000100800 */
[----:B0-----:R-:W-:-:S03]  /*a010*/  IMAD.SHL.U32 R5, R6, 0x2, RZ ;  /* 0x0000000206057824 */ /* 0x001fc600078e00ff */
[----:B--2---:R0:W-:Y:S04]  /*a020*/  STL [R1+0x498], R28 ;  /* 0x0004981c01007387 */ /* 0x0041e80000100800 */
[----:B------:R1:W-:Y:S01]  /*a030*/  STL [R1+0xee0], R13 ;  /* 0x000ee00d01007387 */ /* 0x0003e20000100800 */
[----:B0-----:R-:W-:Y:S01]  /*a040*/  IADD3 R28, P0, PT, R5, R2, RZ ;  /* 0x00000002051c7210 */ /* 0x001fe20007f1e0ff */
[----:B------:R-:W-:Y:S01]  /*a050*/  IMAD.X R5, R8, 0x1, R3, P2 ;  /* 0x0000000108057824 */ /* 0x000fe200010e0603 */
[----:B------:R-:W-:Y:S01]  /*a060*/  ISETP.GE.U32.AND P2, PT, R12, 0x7fffff17, PT ;  /* 0x7fffff170c00780c */ /* 0x000fe20003f46070 */
[----:B------:R-:W-:Y:S02]  /*a070*/  @!P6 IMAD.MOV.U32 R12, RZ, RZ, R13 ;  /* 0x000000ffff0ce224 */ /* 0x000fe400078e000d */
[----:B-1----:R-:W-:-:S05]  /*a080*/  @!P6 IMAD.MOV.U32 R13, RZ, RZ, R5 ;  /* 0x000000ffff0de224 */ /* 0x002fca00078e0005 */
[----:B------:R0:W2:Y:S01]  /*a090*/  @!P6 LDG.E.U8 R20, desc[UR20][R12.64] ;  /* 0x000000140c14e981 */ /* 0x0000a2000c1e1100 */
[----:B------:R-:W-:-:S05]  /*a0a0*/  IMAD.SHL.U32 R7, R6, 0x2, RZ ;  /* 0x0000000206077824 */ /* 0x000fca00078e00ff */
[----:B------:R-:W-:-:S05]  /*a0b0*/  SHF.R.S32.HI R7, RZ, 0x1f, R7 ;  /* 0x0000001fff077819 */ /* 0x000fca0000011407 */
[----:B------:R-:W-:Y:S01]  /*a0c0*/  IMAD.X R29, R7, 0x1, R4, P0 ;  /* 0x00000001071d7824 */ /* 0x000fe200000e0604 */
[----:B------:R-:W-:Y:S02]  /*a0d0*/  IADD3 R7, P0, PT, R75, R2, RZ ;  /* 0x000000024b077210 */ /* 0x000fe40007f1e0ff */
[----:B------:R-:W-:-:S03]  /*a0e0*/  PRMT R36, RZ, 0x7610, R36 ;  /* 0x00007610ff247816 */ /* 0x000fc60000000024 */
[----:B0-----:R-:W-:Y:S02]  /*a0f0*/  IMAD.X R13, R8, 0x1, R4, P0 ;  /* 0x00000001080d7824 */ /* 0x001fe400000e0604 */
[----:B------:R-:W-:Y:S01]  /*a100*/  @!P6 IMAD.MOV.U32 R12, RZ, RZ, R7 ;  /* 0x000000ffff0ce224 */ /* 0x000fe200078e0007 */
[----:B------:R-:W-:Y:S04]  /*a110*/  STL [R1+0xd3c], R32 ;  /* 0x000d3c2001007387 */ /* 0x000fe80000100800 */
[----:B------:R-:W-:Y:S04]  /*a120*/  STL [R1+0x2f8], R28 ;  /* 0x0002f81c01007387 */ /* 0x000fe80000100800 */
[----:B------:R0:W-:Y:S04]  /*a130*/  STL [R1+0xedc], R5 ;  /* 0x000edc0501007387 */ /* 0x0001e80000100800 */
[----:B------:R1:W3:Y:S04]  /*a140*/  @!P6 LDG.E.U8 R36, desc[UR20][R12.64] ;  /* 0x000000140c24e981 */ /* 0x0002e8000c1e1100 */
[----:B------:R-:W-:Y:S04]  /*a150*/  STL [R1+0x2f4], R29 ;  /* 0x0002f41d01007387 */ /* 0x000fe80000100800 */
[----:B0-----:R-:W4:Y:S04]  /*a160*/  LDL.LU R5, [R1+0x1c78] ;  /* 0x001c780001057983 */ /* 0x001f280000300800 */
[----:B------:R0:W-:Y:S04]  /*a170*/  STL [R1+0xee8], R7 ;  /* 0x000ee80701007387 */ /* 0x0001e80000100800 */
[----:B------:R-:W-:Y:S04]  /*a180*/  STL [R1+0xee4], R13 ;  /* 0x000ee40d01007387 */ /* 0x000fe80000100800 */
[----:B--2---:R2:W-:Y:S04]  /*a190*/  STL [R1+0x490], R20 ;  /* 0x0004901401007387 */ /* 0x0045e80000100800 */
[----:B0-----:R-:W4:Y:S01]  /*a1a0*/  LDL.LU R7, [R1+0x1c74] ;  /* 0x001c740001077983 */ /* 0x001f220000300800 */
[----:B------:R-:W-:-:S02]  /*a1b0*/  IMAD R75, R6, 0x51, RZ ;  /* 0x00000051064b7824 */ /* 0x000fc400078e02ff */
[----:B-1----:R-:W-:-:S03]  /*a1c0*/  VIADD R12, R21, 0xffffff8e ;  /* 0xffffff8e150c7836 */ /* 0x002fc60000000000 */
[----:B------:R-:W-:Y:S02]  /*a1d0*/  SHF.R.S32.HI R8, RZ, 0x1f, R75 ;  /* 0x0000001fff087819 */ /* 0x000fe4000001144b */
[----:B--2---:R-:W-:-:S05]  /*a1e0*/  IADD3 R20, P0, PT, R75, R0, RZ ;  /* 0x000000004b147210 */ /* 0x004fca0007f1e0ff */
[----:B------:R-:W-:Y:S01]  /*a1f0*/  IMAD.X R13, R8, 0x1, R3, P0 ;  /* 0x00000001080d7824 */ /* 0x000fe200000e0603 */
[----:B------:R-:W-:Y:S01]  /*a200*/  ISETP.GE.U32.AND P0, PT, R12, 0x7fffff0f, PT ;  /* 0x7fffff0f0c00780c */ /* 0x000fe20003f06070 */
[----:B------:R-:W-:Y:S01]  /*a210*/  @!P5 IMAD.MOV.U32 R12, RZ, RZ, R20 ;  /* 0x000000ffff0cd224 */ /* 0x000fe200078e0014 */
[----:B---3--:R0:W-:Y:S01]  /*a220*/  STL [R1+0x48c], R36 ;  /* 0x00048c2401007387 */ /* 0x0081e20000100800 */
[----:B----4-:R-:W-:Y:S02]  /*a230*/  PRMT R5, RZ, 0x7610, R5 ;  /* 0x00007610ff057816 */ /* 0x010fe40000000005 */
[----:B0-----:R-:W-:Y:S01]  /*a240*/  IADD3 R36, P6, PT, R75, R2, RZ ;  /* 0x000000024b247210 */ /* 0x001fe20007fde0ff */
[----:B------:R0:W-:Y:S04]  /*a250*/  STL [R1+0xf50], R20 ;  /* 0x000f501401007387 */ /* 0x0001e80000100800 */
[----:B------:R-:W-:Y:S01]  /*a260*/  IMAD.X R8, R8, 0x1, R4, P6 ;  /* 0x0000000108087824 */ /* 0x000fe200030e0604 */
[----:B------:R-:W-:Y:S04]  /*a270*/  STL [R1+0xf58], R36 ;  /* 0x000f582401007387 */ /* 0x000fe80000100800 */
[----:B------:R1:W2:Y:S04]  /*a280*/  @!P5 LDG.E.U8 R5, desc[UR20][R12.64] ;  /* 0x000000140c05d981 */ /* 0x0002a8000c1e1100 */
[----:B------:R3:W-:Y:S04]  /*a290*/  STL [R1+0xf4c], R13 ;  /* 0x000f4c0d01007387 */ /* 0x0007e80000100800 */
[----:B0-----:R-:W4:Y:S01]  /*a2a0*/  LDL.LU R20, [R1+0x1c70] ;  /* 0x001c700001147983 */ /* 0x001f220000300800 */
[----:B-1----:R-:W-:-:S02]  /*a2b0*/  @!P5 IMAD.MOV.U32 R12, RZ, RZ, R36 ;  /* 0x000000ffff0cd224 */ /* 0x002fc400078e0024 */
[----:B---3--:R-:W-:Y:S01]  /*a2c0*/  @!P5 IMAD.MOV.U32 R13, RZ, RZ, R8 ;  /* 0x000000ffff0dd224 */ /* 0x008fe200078e0008 */
[----:B------:R-:W-:-:S06]  /*a2d0*/  PRMT R7, RZ, 0x7610, R7 ;  /* 0x00007610ff077816 */ /* 0x000fcc0000000007 */
[----:B------:R-:W3:Y:S04]  /*a2e0*/  @!P5 LDG.E.U8 R7, desc[UR20][R12.64] ;  /* 0x000000140c07d981 */ /* 0x000ee8000c1e1100 */
[----:B------:R0:W-:Y:S01]  /*a2f0*/  STL [R1+0xf54], R8 ;  /* 0x000f540801007387 */ /* 0x0001e20000100800 */
[----:B------:R-:W-:Y:S01]  /*a300*/  IMAD R75, R6, 0x59, RZ ;  /* 0x00000059064b7824 */ /* 0x000fe200078e02ff */
[----:B------:R-:W-:-:S04]  /*a310*/  PRMT R50, RZ, 0x7610, R50 ;  /* 0x00007610ff327816 */ /* 0x000fc80000000032 */
[----:B0-----:R-:W-:Y:S02]  /*a320*/  SHF.R.S32.HI R8, RZ, 0x1f, R75 ;  /* 0x0000001fff087819 */ /* 0x001fe4000001144b */
[----:B------:R-:W-:Y:S01]  /*a330*/  PRMT R34, RZ, 0x7610, R34 ;  /* 0x00007610ff227816 */ /* 0x000fe20000000022 */
[----:B--2---:R0:W-:Y:S02]  /*a340*/  STL [R1+0x488], R5 ;  /* 0x0004880501007387 */ /* 0x0041e40000100800 */
[----:B0-----:R-:W-:-:S05]  /*a350*/  IADD3 R5, P6, PT, R78, R2, RZ ;  /* 0x000000024e057210 */ /* 0x001fca0007fde0ff */
[----:B------:R-:W-:Y:S01]  /*a360*/  STL [R1+0xb80], R5 ;  /* 0x000b800501007387 */ /* 0x000fe20000100800 */
[----:B------:R-:W-:-:S05]  /*a370*/  IADD3 R78, P5, PT, R84, R2, RZ ;  /* 0x00000002544e7210 */ /* 0x000fca0007fbe0ff */
[--C-:B------:R-:W-:Y:S01]  /*a380*/  IMAD.X R84, R14, 0x1, R4.reuse, P5 ;  /* 0x000000010e547824 */ /* 0x100fe200028e0604 */
[----:B------:R-:W-:Y:S01]  /*a390*/  IADD3 R36, P5, PT, R75, R2, RZ ;  /* 0x000000024b247210 */ /* 0x000fe20007fbe0ff */
[----:B---3--:R0:W-:Y:S02]  /*a3a0*/  STL [R1+0x484], R7 ;  /* 0x0004840701007387 */ /* 0x0081e40000100800 */
[----:B0-----:R-:W-:Y:S01]  /*a3b0*/  IMAD.X R7, R11, 0x1, R4, P6 ;  /* 0x000000010b077824 */ /* 0x001fe200030e0604 */
[----:B------:R-:W-:-:S05]  /*a3c0*/  IADD3 R12, P6, PT, R75, R0, RZ ;  /* 0x000000004b0c7210 */ /* 0x000fca0007fde0ff */
[----:B------:R-:W-:Y:S01]  /*a3d0*/  IMAD.X R13, R8, 0x1, R3, P6 ;  /* 0x00000001080d7824 */ /* 0x000fe200030e0603 */
[----:B------:R-:W-:Y:S04]  /*a3e0*/  STL [R1+0xb7c], R7 ;  /* 0x000b7c0701007387 */ /* 0x000fe80000100800 */
[----:B------:R0:W2:Y:S04]  /*a3f0*/  @!P3 LDG.E.U8 R50, desc[UR20][R12.64] ;  /* 0x000000140c32b981 */ /* 0x0000a8000c1e1100 */
[----:B------:R0:W-:Y:S04]  /*a400*/  STL [R1+0xfc0], R12 ;  /* 0x000fc00c01007387 */ /* 0x0001e80000100800 */
[----:B------:R-:W-:Y:S04]  /*a410*/  STL [R1+0xc00], R78 ;  /* 0x000c004e01007387 */ /* 0x000fe80000100800 */
[----:B------:R1:W-:Y:S01]  /*a420*/  STL [R1+0xfbc], R13 ;  /* 0x000fbc0d01007387 */ /* 0x0003e20000100800 */
[----:B0-----:R-:W-:-:S02]  /*a430*/  @!P3 IMAD.MOV.U32 R12, RZ, RZ, R36 ;  /* 0x000000ffff0cb224 */ /* 0x001fc400078e0024 */
[----:B-1----:R-:W-:-:S05]  /*a440*/  IMAD.X R13, R8, 0x1, R4, P5 ;  /* 0x00000001080d7824 */ /* 0x002fca00028e0604 */
[----:B------:R0:W3:Y:S01]  /*a450*/  @!P3 LDG.E.U8 R34, desc[UR20][R12.64] ;  /* 0x000000140c22b981 */ /* 0x0000e2000c1e1100 */
[----:B------:R-:W-:-:S03]  /*a460*/  VIADD R11, R21, 0xffffff86 ;  /* 0xffffff86150b7836 */ /* 0x000fc60000000000 */
[----:B------:R-:W-:Y:S02]  /*a470*/  STL [R1+0xbfc], R84 ;  /* 0x000bfc5401007387 */ /* 0x000fe40000100800 */
[----:B------:R-:W-:Y:S01]  /*a480*/  ISETP.GE.U32.AND P6, PT, R11, 0x7fffff07, PT ;  /* 0x7fffff070b00780c */ /* 0x000fe20003fc6070 */
[----:B------:R-:W-:Y:S01]  /*a490*/  IMAD R11, R6, 0x61, RZ ;  /* 0x00000061060b7824 */ /* 0x000fe200078e02ff */
[----:B------:R-:W-:Y:S04]  /*a4a0*/  STL [R1+0xfc8], R36 ;  /* 0x000fc82401007387 */ /* 0x000fe80000100800 */
[----:B------:R-:W-:Y:S01]  /*a4b0*/  STL [R1+0xfc4], R13 ;  /* 0x000fc40d01007387 */ /* 0x000fe20000100800 */
[----:B------:R-:W-:Y:S02]  /*a4c0*/  SHF.R.S32.HI R8, RZ, 0x1f, R11 ;  /* 0x0000001fff087819 */ /* 0x000fe4000001140b */
[----:B------:R-:W-:-:S02]  /*a4d0*/  PRMT R49, RZ, 0x7610, R49 ;  /* 0x00007610ff317816 */ /* 0x000fc40000000031 */
[----:B------:R-:W-:Y:S01]  /*a4e0*/  PRMT R26, RZ, 0x7610, R26 ;  /* 0x00007610ff1a7816 */ /* 0x000fe2000000001a */
[----:B--2---:R1:W-:Y:S02]  /*a4f0*/  STL [R1+0x480], R50 ;  /* 0x0004803201007387 */ /* 0x0043e40000100800 */
[----:B-1----:R-:W-:-:S05]  /*a500*/  IADD3 R50, P5, PT, R11, R0, RZ ;  /* 0x000000000b327210 */ /* 0x002fca0007fbe0ff */
[----:B0-----:R-:W-:Y:S02]  /*a510*/  IMAD.X R13, R8, 0x1, R3, P5 ;  /* 0x00000001080d7824 */ /* 0x001fe400028e0603 */
[----:B------:R-:W-:-:S05]  /*a520*/  @!P1 IMAD.MOV.U32 R12, RZ, RZ, R50 ;  /* 0x000000ffff0c9224 */ /* 0x000fca00078e0032 */
[----:B------:R0:W2:Y:S04]  /*a530*/  @!P1 LDG.E.U8 R49, desc[UR20][R12.64] ;  /* 0x000000140c319981 */ /* 0x0000a8000c1e1100 */
[----:B---3--:R1:W-:Y:S04]  /*a540*/  STL [R1+0x47c], R34 ;  /* 0x00047c2201007387 */ /* 0x0083e80000100800 */
[----:B------:R-:W-:Y:S01]  /*a550*/  STL [R1+0x1030], R50 ;  /* 0x0010303201007387 */ /* 0x000fe20000100800 */
[----:B-1----:R-:W-:-:S05]  /*a560*/  IADD3 R34, P3, PT, R11, R2, RZ ;  /* 0x000000020b227210 */ /* 0x002fca0007f7e0ff */
[----:B------:R-:W-:Y:S01]  /*a570*/  IMAD.X R36, R8, 0x1, R4, P3 ;  /* 0x0000000108247824 */ /* 0x000fe200018e0604 */
[----:B------:R-:W-:Y:S01]  /*a580*/  STL [R1+0x1038], R34 ;  /* 0x0010382201007387 */ /* 0x000fe20000100800 */
[----:B0-----:R-:W-:-:S03]  /*a590*/  @!P1 IMAD.MOV.U32 R12, RZ, RZ, R34 ;  /* 0x000000ffff0c9224 */ /* 0x001fc600078e0022 */
[----:B------:R0:W-:Y:S02]  /*a5a0*/  STL [R1+0x102c], R13 ;  /* 0x00102c0d01007387 */ /* 0x0001e40000100800 */
[----:B0-----:R-:W-:-:S05]  /*a5b0*/  @!P1 IMAD.MOV.U32 R13, RZ, RZ, R36 ;  /* 0x000000ffff0d9224 */ /* 0x001fca00078e0024 */
[----:B------:R0:W3:Y:S01]  /*a5c0*/  @!P1 LDG.E.U8 R26, desc[UR20][R12.64] ;  /* 0x000000140c1a9981 */ /* 0x0000e2000c1e1100 */
[----:B------:R-:W-:-:S03]  /*a5d0*/  IMAD R11, R6, 0x69, RZ ;  /* 0x00000069060b7824 */ /* 0x000fc600078e02ff */
[----:B------:R-:W-:Y:S01]  /*a5e0*/  STL [R1+0x1034], R36 ;  /* 0x0010342401007387 */ /* 0x000fe20000100800 */
[----:B------:R-:W-:Y:S01]  /*a5f0*/  IADD3 R24, P1, PT, R24, R2, RZ ;  /* 0x0000000218187210 */ /* 0x000fe20007f3e0ff */
[C---:B------:R-:W-:Y:S01]  /*a600*/  VIADD R14, R21.reuse, 0xfffffffd ;  /* 0xfffffffd150e7836 */ /* 0x040fe20000000000 */
[----:B------:R-:W-:Y:S01]  /*a610*/  SHF.R.S32.HI R8, RZ, 0x1f, R11 ;  /* 0x0000001fff087819 */ /* 0x000fe2000001140b */
[----:B0-----:R-:W-:-:S03]  /*a620*/  VIADD R12, R21, 0xfffffff5 ;  /* 0xfffffff5150c7836 */ /* 0x001fc60000000000 */
[----:B------:R-:W-:Y:S02]  /*a630*/  ISETP.GE.U32.AND P5, PT, R14, 0x7fffff7e, PT ;  /* 0x7fffff7e0e00780c */ /* 0x000fe40003fa6070 */
[----:B------:R-:W-:Y:S02]  /*a640*/  PRMT R14, RZ, 0x7610, R14 ;  /* 0x00007610ff0e7816 */ /* 0x000fe4000000000e */
[----:B------:R-:W-:Y:S01]  /*a650*/  PRMT R33, RZ, 0x7610, R33 ;  /* 0x00007610ff217816 */ /* 0x000fe20000000021 */
[----:B--2---:R0:W-:Y:S02]  /*a660*/  STL [R1+0x478], R49 ;  /* 0x0004783101007387 */ /* 0x0041e40000100800 */
[----:B0-----:R-:W-:-:S05]  /*a670*/  IADD3 R49, P3, PT, R87, R2, RZ ;  /* 0x0000000257317210 */ /* 0x001fca0007f7e0ff */
[----:B------:R-:W-:Y:S01]  /*a680*/  IMAD.X R50, R42, 0x1, R4, P3 ;  /* 0x000000012a327824 */ /* 0x000fe200018e0604 */
[C---:B------:R-:W-:Y:S01]  /*a690*/  IADD3 R36, P3, PT, R11.reuse, R0, RZ ;  /* 0x000000000b247210 */ /* 0x040fe20007f7e0ff */
[----:B------:R-:W-:Y:S04]  /*a6a0*/  STL [R1+0xc80], R49 ;  /* 0x000c803101007387 */ /* 0x000fe80000100800 */
[----:B------:R-:W-:Y:S04]  /*a6b0*/  STL [R1+0x10a0], R36 ;  /* 0x0010a02401007387 */ /* 0x000fe80000100800 */
[----:B------:R-:W-:Y:S04]  /*a6c0*/  STL [R1+0xc7c], R50 ;  /* 0x000c7c3201007387 */ /* 0x000fe80000100800 */
[----:B------:R-:W-:Y:S01]  /*a6d0*/  STL [R1+0xce8], R24 ;  /* 0x000ce81801007387 */ /* 0x000fe20000100800 */
[----:B------:R-:W-:Y:S01]  /*a6e0*/  IMAD.X R13, R8, 0x1, R3, P3 ;  /* 0x00000001080d7824 */ /* 0x000fe200018e0603 */
[----:B------:R-:W-:-:S02]  /*a6f0*/  IADD3 R34, P3, PT, R11, R2, RZ ;  /* 0x000000020b227210 */ /* 0x000fc40007f7e0ff */
[----:B---3--:R0:W-:Y:S02]  /*a700*/  STL [R1+0x474], R26 ;  /* 0x0004741a01007387 */ /* 0x0081e40000100800 */
[----:B0-----:R-:W-:Y:S01]  /*a710*/  IMAD.X R26, R47, 0x1, R4, P1 ;  /* 0x000000012f1a7824 */ /* 0x001fe200008e0604 */
[----:B------:R-:W-:Y:S01]  /*a720*/  ISETP.GE.U32.AND P1, PT, R12, 0x7fffff76, PT ;  /* 0x7fffff760c00780c */ /* 0x000fe20003f26070 */
[----:B------:R-:W-:Y:S01]  /*a730*/  @!P2 IMAD.MOV.U32 R12, RZ, RZ, R36 ;  /* 0x000000ffff0ca224 */ /* 0x000fe200078e0024 */
[----:B------:R0:W-:Y:S04]  /*a740*/  STL [R1+0x109c], R13 ;  /* 0x00109c0d01007387 */ /* 0x0001e80000100800 */
[----:B------:R0:W2:Y:S02]  /*a750*/  @!P2 LDG.E.U8 R14, desc[UR20][R12.64] ;  /* 0x000000140c0ea981 */ /* 0x0000a4000c1e1100 */
[----:B0-----:R-:W-:-:S02]  /*a760*/  IMAD.X R13, R8, 0x1, R4, P3 ;  /* 0x00000001080d7824 */ /* 0x001fc400018e0604 */
[----:B------:R-:W-:-:S05]  /*a770*/  @!P2 IMAD.MOV.U32 R12, RZ, RZ, R34 ;  /* 0x000000ffff0ca224 */ /* 0x000fca00078e0022 */
[----:B------:R0:W3:Y:S01]  /*a780*/  @!P2 LDG.E.U8 R33, desc[UR20][R12.64] ;  /* 0x000000140c21a981 */ /* 0x0000e2000c1e1100 */
[----:B------:R-:W-:-:S03]  /*a790*/  IMAD R11, R6, 0x71, RZ ;  /* 0x00000071060b7824 */ /* 0x000fc600078e02ff */
[----:B------:R-:W-:Y:S02]  /*a7a0*/  STL [R1+0xce4], R26 ;  /* 0x000ce41a01007387 */ /* 0x000fe40000100800 */
[----:B------:R-:W-:Y:S02]  /*a7b0*/  SHF.R.S32.HI R8, RZ, 0x1f, R11 ;  /* 0x0000001fff087819 */ /* 0x000fe4000001140b */
[----:B------:R-:W-:Y:S01]  /*a7c0*/  STL [R1+0x11dc], R34 ;  /* 0x0011dc2201007387 */ /* 0x000fe20000100800 */
[----:B------:R-:W-:Y:S02]  /*a7d0*/  IADD3 R36, P3, PT, R11, R0, RZ ;  /* 0x000000000b247210 */ /* 0x000fe40007f7e0ff */
[----:B------:R-:W-:-:S03]  /*a7e0*/  PRMT R35, RZ, 0x7610, R35 ;  /* 0x00007610ff237816 */ /* 0x000fc60000000023 */
[----:B0-----:R-:W-:Y:S01]  /*a7f0*/  @!P0 IMAD.MOV.U32 R12, RZ, RZ, R36 ;  /* 0x000000ffff0c8224 */ /* 0x001fe200078e0024 */
[----:B------:R-:W-:Y:S01]  /*a800*/  PRMT R17, RZ, 0x7610, R17 ;  /* 0x00007610ff117816 */ /* 0x000fe20000000011 */
[----:B--2---:R-:W-:Y:S04]  /*a810*/  STL [R1+0x468], R14 ;  /* 0x0004680e01007387 */ /* 0x004fe80000100800 */
[----:B------:R0:W-:Y:S04]  /*a820*/  STL [R1+0x10a4], R13 ;  /* 0x0010a40d01007387 */ /* 0x0001e80000100800 */
[----:B---3--:R1:W-:Y:S01]  /*a830*/  STL [R1+0x460], R33 ;  /* 0x0004602101007387 */ /* 0x0083e20000100800 */
[----:B0-----:R-:W-:-:S03]  /*a840*/  IMAD.X R13, R8, 0x1, R3, P3 ;  /* 0x00000001080d7824 */ /* 0x001fc600018e0603 */
[----:B------:R-:W-:Y:S04]  /*a850*/  STL [R1+0x11e4], R36 ;  /* 0x0011e42401007387 */ /* 0x000fe80000100800 */
[----:B------:R0:W2:Y:S01]  /*a860*/  @!P0 LDG.E.U8 R35, desc[UR20][R12.64] ;  /* 0x000000140c238981 */ /* 0x0000a2000c1e1100 */
[----:B-1----:R-:W-:-:S05]  /*a870*/  IADD3 R33, P2, PT, R11, R2, RZ ;  /* 0x000000020b217210 */ /* 0x002fca0007f5e0ff */
[----:B------:R-:W-:Y:S01]  /*a880*/  IMAD.X R34, R8, 0x1, R4, P2 ;  /* 0x0000000108227824 */ /* 0x000fe200010e0604 */
[----:B------:R-:W-:Y:S01]  /*a890*/  STL [R1+0x11e8], R33 ;  /* 0x0011e82101007387 */ /* 0x000fe20000100800 */
[----:B0-----:R-:W-:-:S03]  /*a8a0*/  @!P0 IMAD.MOV.U32 R12, RZ, RZ, R33 ;  /* 0x000000ffff0c8224 */ /* 0x001fc600078e0021 */
[----:B------:R0:W-:Y:S02]  /*a8b0*/  STL [R1+0x11e0], R13 ;  /* 0x0011e00d01007387 */ /* 0x0001e40000100800 */
[----:B0-----:R-:W-:-:S05]  /*a8c0*/  @!P0 IMAD.MOV.U32 R13, RZ, RZ, R34 ;  /* 0x000000ffff0d8224 */ /* 0x001fca00078e0022 */
[----:B------:R0:W3:Y:S01]  /*a8d0*/  @!P0 LDG.E.U8 R17, desc[UR20][R12.64] ;  /* 0x000000140c118981 */ /* 0x0000e2000c1e1100 */
[-C--:B------:R-:W-:Y:S01]  /*a8e0*/  IADD3 R15, P2, PT, R15, R2.reuse, RZ ;  /* 0x000000020f0f7210 */ /* 0x080fe20007f5e0ff */
[----:B------:R-:W-:Y:S02]  /*a8f0*/  IMAD R11, R6, 0x79, RZ ;  /* 0x00000079060b7824 */ /* 0x000fe400078e02ff */
[----:B------:R1:W-:Y:S04]  /*a900*/  STL [R1+0x1108], R34 ;  /* 0x0011082201007387 */ /* 0x0003e80000100800 */
[----:B------:R-:W-:Y:S01]  /*a910*/  STL [R1+0xd48], R15 ;  /* 0x000d480f01007387 */ /* 0x000fe20000100800 */
[----:B------:R-:W-:Y:S01]  /*a920*/  SHF.R.S32.HI R8, RZ, 0x1f, R11 ;  /* 0x0000001fff087819 */ /* 0x000fe2000001140b */
[----:B0-----:R-:W-:Y:S01]  /*a930*/  VIADD R12, R21, 0xffffffe5 ;  /* 0xffffffe5150c7836 */ /* 0x001fe20000000000 */
[----:B------:R-:W-:Y:S01]  /*a940*/  IADD3 R33, P0, PT, R11, R2, RZ ;  /* 0x000000020b217210 */ /* 0x000fe20007f1e0ff */
[----:B------:R-:W-:Y:S01]  /*a950*/  VIADD R13, R21, 0xffffffdd ;  /* 0xffffffdd150d7836 */ /* 0x000fe20000000000 */
[----:B------:R-:W-:-:S03]  /*a960*/  PRMT R27, RZ, 0x7610, R27 ;  /* 0x00007610ff1b7816 */ /* 0x000fc6000000001b */
[----:B-1----:R-:W-:Y:S01]  /*a970*/  IMAD.X R34, R8, 0x1, R4, P0 ;  /* 0x0000000108227824 */ /* 0x002fe200000e0604 */
[----:B------:R-:W-:Y:S02]  /*a980*/  ISETP.GE.U32.AND P0, PT, R13, 0x7fffff5e, PT ;  /* 0x7fffff5e0d00780c */ /* 0x000fe40003f06070 */
[----:B----4-:R-:W-:Y:S01]  /*a990*/  PRMT R20, RZ, 0x7610, R20 ;  /* 0x00007610ff147816 */ /* 0x010fe20000000014 */
[----:B---3--:R0:W-:Y:S04]  /*a9a0*/  STL [R1+0x458], R17 ;  /* 0x0004581101007387 */ /* 0x0081e80000100800 */
[----:B--2---:R1:W-:Y:S01]  /*a9b0*/  STL [R1+0x45c], R35 ;  /* 0x00045c2301007387 */ /* 0x0043e20000100800 */
[----:B0-----:R-:W-:Y:S01]  /*a9c0*/  IMAD.X R17, R72, 0x1, R4, P2 ;  /* 0x0000000148117824 */ /* 0x001fe200010e0604 */
[----:B-1----:R-:W-:-:S05]  /*a9d0*/  IADD3 R35, P2, PT, R11, R0, RZ ;  /* 0x000000000b237210 */ /* 0x002fca0007f5e0ff */
        /* <DEDUP_REMOVED lines=9> */
[----:B------:R-:W-:Y:S04]  /*aa70*/  STL [R1+0x1170], R35 ;  /* 0x0011702301007387 */ /* 0x000fe80000100800 */
[----:B------:R-:W-:Y:S04]  /*aa80*/  STL [R1+0x1178], R33 ;  /* 0x0011782101007387 */ /* 0x000fe80000100800 */
[----:B------:R0:W-:Y:S04]  /*aa90*/  STL [R1+0x116c], R36 ;  /* 0x00116c2401007387 */ /* 0x0001e80000100800 */
[----:B0-----:R-:W4:Y:S04]  /*aaa0*/  LDL.LU R36, [R1+0x1c6c] ;  /* 0x001c6c0001247983 */ /* 0x001f280000300800 */
[----:B------:R-:W4:Y:S04]  /*aab0*/  LDL.LU R35, [R1+0x1c68] ;  /* 0x001c680001237983 */ /* 0x000f280000300800 */
[----:B------:R-:W-:Y:S04]  /*aac0*/  STL [R1+0x1174], R34 ;  /* 0x0011742201007387 */ /* 0x000fe80000100800 */
[----:B--2---:R0:W-:Y:S04]  /*aad0*/  STL [R1+0x44c], R27 ;  /* 0x00044c1b01007387 */ /* 0x0041e80000100800 */
[----:B0-----:R-:W2:Y:S04]  /*aae0*/  LDL.LU R27, [R1+0x1c64] ;  /* 0x001c6400011b7983 */ /* 0x001ea80000300800 */
[----:B------:R-:W4:Y:S04]  /*aaf0*/  LDL.LU R34, [R1+0x1c60] ;  /* 0x001c600001227983 */ /* 0x000f280000300800 */
[----:B------:R-:W4:Y:S04]  /*ab00*/  LDL.LU R33, [R1+0x1c5c] ;  /* 0x001c5c0001217983 */ /* 0x000f280000300800 */
[----:B---3--:R0:W-:Y:S04]  /*ab10*/  STL [R1+0x448], R20 ;  /* 0x0004481401007387 */ /* 0x0081e80000100800 */
[----:B0-----:R-:W3:Y:S04]  /*ab20*/  LDL.LU R20, [R1+0x1c58] ;  /* 0x001c580001147983 */ /* 0x001ee80000300800 */
[----:B------:R-:W3:Y:S04]  /*ab30*/  LDL R12, [R1+0x2ec] ;  /* 0x0002ec00010c7983 */ /* 0x000ee80000100800 */
[----:B------:R-:W3:Y:S01]  /*ab40*/  LDL R13, [R1+0x2f0] ;  /* 0x0002f000010d7983 */ /* 0x000ee20000100800 */
[----:B------:R-:W-:Y:S01]  /*ab50*/  PRMT R31, RZ, 0x7610, R31 ;  /* 0x00007610ff1f7816 */ /* 0x000fe2000000001f */
[----:B------:R-:W-:-:S05]  /*ab60*/  VIADD R14, R21, 0xffffffed ;  /* 0xffffffed150e7836 */ /* 0x000fca0000000000 */
[----:B------:R-:W-:Y:S02]  /*ab70*/  ISETP.GE.U32.AND P3, PT, R14, 0x7fffff6e, PT ;  /* 0x7fffff6e0e00780c */ /* 0x000fe40003f66070 */
[----:B------:R-:W-:Y:S02]  /*ab80*/  PRMT R87, RZ, 0x7610, R87 ;  /* 0x00007610ff577816 */ /* 0x000fe40000000057 */
[----:B------:R-:W-:Y:S02]  /*ab90*/  PRMT R75, RZ, 0x7610, R75 ;  /* 0x00007610ff4b7816 */ /* 0x000fe4000000004b */
[----:B--2---:R-:W-:Y:S02]  /*aba0*/  PRMT R27, RZ, 0x7610, R27 ;  /* 0x00007610ff1b7816 */ /* 0x004fe4000000001b */
[----:B---3--:R-:W-:-:S04]  /*abb0*/  @!P5 LOP3.LUT R13, R13, R12, RZ, 0x3c, !PT ;  /* 0x0000000c0d0dd212 */ /* 0x008fc800078e3cff */
[----:B------:R-:W-:-:S04]  /*abc0*/  @!P5 LOP3.LUT R12, R13, R12, RZ, 0x3c, !PT ;  /* 0x0000000c0d0cd212 */ /* 0x000fc800078e3cff */
[----:B------:R-:W-:-:S05]  /*abd0*/  @!P5 LOP3.LUT R13, R13, R12, RZ, 0x3c, !PT ;  /* 0x0000000c0d0dd212 */ /* 0x000fca00078e3cff */
[----:B------:R0:W2:Y:S01]  /*abe0*/  @!P5 LDG.E.U8 R31, desc[UR20][R12.64] ;  /* 0x000000140c1fd981 */ /* 0x0000a2000c1e1100 */
[----:B------:R-:W-:Y:S01]  /*abf0*/  PRMT R20, RZ, 0x7610, R20 ;  /* 0x00007610ff147816 */ /* 0x000fe20000000014 */
        /* <DEDUP_REMOVED lines=8> */
[----:B------:R0:W4:Y:S01]  /*ac80*/  @!P1 LDG.E.U8 R87, desc[UR20][R12.64] ;  /* 0x000000140c579981 */ /* 0x000122000c1e1100 */
[----:B------:R-:W-:Y:S01]  /*ac90*/  PRMT R72, RZ, 0x7610, R72 ;  /* 0x00007610ff487816 */ /* 0x000fe20000000048 */
[----:B0-----:R-:W-:Y:S02]  /*aca0*/  @!P3 IMAD.MOV.U32 R12, RZ, RZ, R10 ;  /* 0x000000ffff0cb224 */ /* 0x001fe400078e000a */
[----:B------:R-:W-:-:S05]  /*acb0*/  @!P3 IMAD.MOV.U32 R13, RZ, RZ, R9 ;  /* 0x000000ffff0db224 */ /* 0x000fca00078e0009 */
[----:B------:R0:W4:Y:S01]  /*acc0*/  @!P3 LDG.E.U8 R75, desc[UR20][R12.64] ;  /* 0x000000140c4bb981 */ /* 0x000122000c1e1100 */
        /* <DEDUP_REMOVED lines=43> */
[----:B------:R-:W2:Y:S04]  /*af80*/  LDL.LU R25, [R1+0x1c44] ;  /* 0x001c440001197983 */ /* 0x000ea80000300800 */
[----:B------:R-:W2:Y:S04]  /*af90*/  LDL.LU R16, [R1+0x1c40] ;  /* 0x001c400001107983 */ /* 0x000ea80000300800 */
[----:B----4-:R1:W-:Y:S04]  /*afa0*/  STL [R1+0x43c], R20 ;  /* 0x00043c1401007387 */ /* 0x0103e80000100800 */
[----:B-1----:R-:W4:Y:S04]  /*afb0*/  LDL.LU R20, [R1+0x1c3c] ;  /* 0x001c3c0001147983 */ /* 0x002f280000300800 */
[----:B------:R-:W3:Y:S04]  /*afc0*/  LDL.LU R7, [R1+0x1c38] ;  /* 0x001c380001077983 */ /* 0x000ee80000300800 */
[----:B------:R-:W3:Y:S04]  /*afd0*/  LDL.LU R5, [R1+0x1c34] ;  /* 0x001c340001057983 */ /* 0x000ee80000300800 */
[----:B------:R-:W3:Y:S04]  /*afe0*/  LDL.LU R9, [R1+0x1c30] ;  /* 0x001c300001097983 */ /* 0x000ee80000300800 */
[----:B------:R-:W3:Y:S01]  /*aff0*/  LDL.LU R10, [R1+0x1c2c] ;  /* 0x001c2c00010a7983 */ /* 0x000ee20000300800 */
[----:B------:R-:W-:-:S02]  /*b000*/  IMAD R84, R6, 0x3, RZ ;  /* 0x0000000306547824 */ /* 0x000fc400078e02ff */
[----:B0-----:R-:W-:-:S03]  /*b010*/  VIADD R12, R21, 0xffffffa5 ;  /* 0xffffffa5150c7836 */ /* 0x001fc60000000000 */
[----:B------:R-:W-:Y:S01]  /*b020*/  IADD3 R30, P0, PT, R84, R0, RZ ;  /* 0x00000000541e7210 */ /* 0x000fe20007f1e0ff */
[----:B------:R0:W-:Y:S04]  /*b030*/  STL [R1+0x420], R14 ;  /* 0x0004200e01007387 */ /* 0x0001e80000100800 */
[----:B------:R-:W-:Y:S01]  /*b040*/  STL [R1+0x438], R87 ;  /* 0x0004385701007387 */ /* 0x000fe20000100800 */
[----:B0-----:R-:W-:-:S05]  /*b050*/  IMAD R14, R6, 0x3a, RZ ;  /* 0x0000003a060e7824 */ /* 0x001fca00078e02ff */
[----:B------:R-:W-:Y:S01]  /*b060*/  IADD3 R13, P6, PT, R14, R0, RZ ;  /* 0x000000000e0d7210 */ /* 0x000fe20007fde0ff */
[----:B------:R0:W-:Y:S04]  /*b070*/  STL [R1+0x3f8], R8 ;  /* 0x0003f80801007387 */ /* 0x0001e80000100800 */
[----:B------:R-:W-:Y:S04]  /*b080*/  STL [R1+0x434], R75 ;  /* 0x0004344b01007387 */ /* 0x000fe80000100800 */
[----:B------:R1:W-:Y:S01]  /*b090*/  STL [R1+0x41c], R11 ;  /* 0x00041c0b01007387 */ /* 0x0003e20000100800 */
[----:B0-----:R-:W-:-:S03]  /*b0a0*/  SHF.R.S32.HI R8, RZ, 0x1f, R14 ;  /* 0x0000001fff087819 */ /* 0x001fc6000001140e */
[----:B------:R-:W-:Y:S01]  /*b0b0*/  STL [R1+0x430], R72 ;  /* 0x0004304801007387 */ /* 0x000fe20000100800 */
[----:B-1----:R-:W-:Y:S01]  /*b0c0*/  SHF.R.S32.HI R11, RZ, 0x1f, R84 ;  /* 0x0000001fff0b7819 */ /* 0x002fe20000011454 */
[--C-:B------:R-:W-:Y:S01]  /*b0d0*/  IMAD.X R17, R8, 0x1, R3.reuse, P6 ;  /* 0x0000000108117824 */ /* 0x100fe200030e0603 */
[----:B------:R-:W-:Y:S01]  /*b0e0*/  IADD3 R15, P6, PT, R14, R2, RZ ;  /* 0x000000020e0f7210 */ /* 0x000fe20007fde0ff */
[----:B------:R0:W-:Y:S02]  /*b0f0*/  STL [R1+0xe10], R13 ;  /* 0x000e100d01007387 */ /* 0x0001e40000100800 */
[----:B------:R-:W-:Y:S01]  /*b100*/  IMAD.X R32, R11, 0x1, R3, P0 ;  /* 0x000000010b207824 */ /* 0x000fe200000e0603 */
[----:B------:R-:W-:Y:S01]  /*b110*/  ISETP.GE.U32.AND P0, PT, R12, 0x7fffff26, PT ;  /* 0x7fffff260c00780c */ /* 0x000fe20003f06070 */
[----:B------:R-:W-:Y:S02]  /*b120*/  @!P5 IMAD.MOV.U32 R12, RZ, RZ, R13 ;  /* 0x000000ffff0cd224 */ /* 0x000fe400078e000d */
[----:B------:R-:W-:-:S02]  /*b130*/  IMAD.X R8, R8, 0x1, R4, P6 ;  /* 0x0000000108087824 */ /* 0x000fc400030e0604 */
[----:B0-----:R-:W-:Y:S01]  /*b140*/  @!P5 IMAD.MOV.U32 R13, RZ, RZ, R17 ;  /* 0x000000ffff0dd224 */ /* 0x001fe200078e0011 */
[----:B--2---:R-:W-:-:S06]  /*b150*/  PRMT R16, RZ, 0x7610, R16 ;  /* 0x00007610ff107816 */ /* 0x004fcc0000000010 */
[----:B------:R0:W2:Y:S02]  /*b160*/  @!P5 LDG.E.U8 R16, desc[UR20][R12.64] ;  /* 0x000000140c10d981 */ /* 0x0000a4000c1e1100 */
[----:B0-----:R-:W-:Y:S02]  /*b170*/  @!P5 IMAD.MOV.U32 R12, RZ, RZ, R15 ;  /* 0x000000ffff0cd224 */ /* 0x001fe400078e000f */
[----:B------:R-:W-:Y:S01]  /*b180*/  @!P5 IMAD.MOV.U32 R13, RZ, RZ, R8 ;  /* 0x000000ffff0dd224 */ /* 0x000fe200078e0008 */
[----:B---3--:R-:W-:-:S06]  /*b190*/  PRMT R10, RZ, 0x7610, R10 ;  /* 0x00007610ff0a7816 */ /* 0x008fcc000000000a */
[----:B------:R0:W3:Y:S01]  /*b1a0*/  @!P5 LDG.E.U8 R10, desc[UR20][R12.64] ;  /* 0x000000140c0ad981 */ /* 0x0000e2000c1e1100 */
[----:B------:R-:W-:-:S03]  /*b1b0*/  IMAD R87, R6, 0xb, RZ ;  /* 0x0000000b06577824 */ /* 0x000fc600078e02ff */
[----:B------:R-:W-:Y:S04]  /*b1c0*/  STL [R1+0x300], R30 ;  /* 0x0003001e01007387 */ /* 0x000fe80000100800 */
[----:B------:R1:W-:Y:S01]  /*b1d0*/  STL [R1+0x42c], R47 ;  /* 0x00042c2f01007387 */ /* 0x0003e20000100800 */
[----:B------:R-:W-:-:S03]  /*b1e0*/  SHF.R.S32.HI R14, RZ, 0x1f, R87 ;  /* 0x0000001fff0e7819 */ /* 0x000fc60000011457 */
[----:B------:R0:W-:Y:S04]  /*b1f0*/  STL [R1+0xe0c], R17 ;  /* 0x000e0c1101007387 */ /* 0x0001e80000100800 */
[----:B------:R4:W-:Y:S01]  /*b200*/  STL [R1+0x428], R42 ;  /* 0x0004282a01007387 */ /* 0x0009e20000100800 */
[----:B-1----:R-:W-:-:S03]  /*b210*/  IMAD R47, R6, 0x42, RZ ;  /* 0x00000042062f7824 */ /* 0x002fc600078e02ff */
[----:B------:R-:W-:Y:S01]  /*b220*/  STL [R1+0x2fc], R32 ;  /* 0x0002fc2001007387 */ /* 0x000fe20000100800 */
[----:B0-----:R-:W-:-:S03]  /*b230*/  IADD3 R17, P6, PT, R87, R0, RZ ;  /* 0x0000000057117210 */ /* 0x001fc60007fde0ff */
[----:B------:R-:W-:Y:S01]  /*b240*/  STL [R1+0xe18], R15 ;  /* 0x000e180f01007387 */ /* 0x000fe20000100800 */
[----:B------:R-:W-:-:S03]  /*b250*/  IMAD R24, R6, 0x13, RZ ;  /* 0x0000001306187824 */ /* 0x000fc600078e02ff */
[----:B------:R-:W-:Y:S04]  /*b260*/  STL [R1+0x424], R38 ;  /* 0x0004242601007387 */ /* 0x000fe80000100800 */
[----:B------:R0:W-:Y:S04]  /*b270*/  STL [R1+0xe14], R8 ;  /* 0x000e140801007387 */ /* 0x0001e80000100800 */
[----:B------:R-:W-:Y:S01]  /*b280*/  STL [R1+0xb88], R17 ;  /* 0x000b881101007387 */ /* 0x000fe20000100800 */
[----:B----4-:R-:W-:Y:S01]  /*b290*/  SHF.R.S32.HI R42, RZ, 0x1f, R24 ;  /* 0x0000001fff2a7819 */ /* 0x010fe20000011418 */
[----:B------:R-:W-:Y:S01]  /*b2a0*/  VIADD R12, R21, 0xffffff9d ;  /* 0xffffff9d150c7836 */ /* 0x000fe20000000000 */
[----:B0-----:R-:W-:-:S02]  /*b2b0*/  SHF.R.S32.HI R8, RZ, 0x1f, R47 ;  /* 0x0000001fff087819 */ /* 0x001fc4000001142f */
[----:B------:R-:W-:Y:S01]  /*b2c0*/  PRMT R27, RZ, 0x7610, R27 ;  /* 0x00007610ff1b7816 */ /* 0x000fe2000000001b */
[----:B--2---:R0:W-:Y:S02]  /*b2d0*/  STL [R1+0x3f4], R16 ;  /* 0x0003f41001007387 */ /* 0x0041e40000100800 */
[----:B0-----:R-:W-:Y:S01]  /*b2e0*/  IMAD.X R16, R14, 0x1, R3, P6 ;  /* 0x000000010e107824 */ /* 0x001fe200030e0603 */
[----:B------:R-:W-:-:S05]  /*b2f0*/  IADD3 R38, P6, PT, R47, R0, RZ ;  /* 0x000000002f267210 */ /* 0x000fca0007fde0ff */
[----:B------:R-:W-:-:S04]  /*b300*/  IMAD.X R39, R8, 0x1, R3, P6 ;  /* 0x0000000108277824 */ /* 0x000fc800030e0603 */
[----:B------:R-:W-:Y:S01]  /*b310*/  @!P1 IMAD.MOV.U32 R13, RZ, RZ, R39 ;  /* 0x000000ffff0d9224 */ /* 0x000fe200078e0027 */
[----:B---3--:R0:W-:Y:S02]  /*b320*/  STL [R1+0x3f0], R10 ;  /* 0x0003f00a01007387 */ /* 0x0081e40000100800 */
[----:B0-----:R-:W-:-:S05]  /*b330*/  IADD3 R10, P5, PT, R24, R0, RZ ;  /* 0x00000000180a7210 */ /* 0x001fca0007fbe0ff */
[----:B------:R-:W-:Y:S01]  /*b340*/  IMAD.X R15, R42, 0x1, R3, P5 ;  /* 0x000000012a0f7824 */ /* 0x000fe200028e0603 */
[----:B------:R-:W-:Y:S01]  /*b350*/  ISETP.GE.U32.AND P5, PT, R12, 0x7fffff1e, PT ;  /* 0x7fffff1e0c00780c */ /* 0x000fe20003fa6070 */
[----:B------:R-:W-:-:S05]  /*b360*/  @!P1 IMAD.MOV.U32 R12, RZ, RZ, R38 ;  /* 0x000000ffff0c9224 */ /* 0x000fca00078e0026 */
[----:B------:R0:W2:Y:S01]  /*b370*/  @!P1 LDG.E.U8 R27, desc[UR20][R12.64] ;  /* 0x000000140c1b9981 */ /* 0x0000a2000c1e1100 */
[----:B------:R-:W-:Y:S01]  /*b380*/  IADD3 R26, P6, PT, R47, R2, RZ ;  /* 0x000000022f1a7210 */ /* 0x000fe20007fde0ff */
[----:B------:R-:W-:Y:S02]  /*b390*/  IMAD R50, R6, 0x1b, RZ ;  /* 0x0000001b06327824 */ /* 0x000fe400078e02ff */
[----:B------:R-:W-:Y:S02]  /*b3a0*/  STL [R1+0xb84], R16 ;  /* 0x000b841001007387 */ /* 0x000fe40000100800 */
[----:B------:R-:W-:Y:S02]  /*b3b0*/  IMAD.X R8, R8, 0x1, R4, P6 ;  /* 0x0000000108087824 */ /* 0x000fe400030e0604 */
[----:B------:R1:W-:Y:S01]  /*b3c0*/  STL [R1+0xe80], R38 ;  /* 0x000e802601007387 */ /* 0x0003e20000100800 */
[----:B------:R-:W-:-:S03]  /*b3d0*/  SHF.R.S32.HI R47, RZ, 0x1f, R50 ;  /* 0x0000001fff2f7819 */ /* 0x000fc60000011432 */
[----:B------:R-:W-:Y:S01]  /*b3e0*/  STL [R1+0xc08], R10 ;  /* 0x000c080a01007387 */ /* 0x000fe20000100800 */
[----:B------:R-:W-:Y:S01]  /*b3f0*/  IADD3 R59, P6, PT, R50, R0, RZ ;  /* 0x00000000323b7210 */ /* 0x000fe20007fde0ff */
[----:B------:R-:W-:Y:S02]  /*b400*/  IMAD R75, R6, 0x4a, RZ ;  /* 0x0000004a064b7824 */ /* 0x000fe400078e02ff */
[----:B------:R-:W-:Y:S01]  /*b410*/  STL [R1+0xe7c], R39 ;  /* 0x000e7c2701007387 */ /* 0x000fe20000100800 */
[----:B------:R-:W-:Y:S01]  /*b420*/  PRMT R9, RZ, 0x7610, R9 ;  /* 0x00007610ff097816 */ /* 0x000fe20000000009 */
[----:B0-----:R-:W-:Y:S02]  /*b430*/  @!P1 IMAD.MOV.U32 R12, RZ, RZ, R26 ;  /* 0x000000ffff0c9224 */ /* 0x001fe400078e001a */
[----:B------:R-:W-:Y:S01]  /*b440*/  STL [R1+0xc04], R15 ;  /* 0x000c040f01007387 */ /* 0x000fe20000100800 */
[----:B------:R-:W-:-:S03]  /*b450*/  @!P1 IMAD.MOV.U32 R13, RZ, RZ, R8 ;  /* 0x000000ffff0d9224 */ /* 0x000fc600078e0008 */
[----:B------:R-:W-:Y:S01]  /*b460*/  STL [R1+0xe88], R26 ;  /* 0x000e881a01007387 */ /* 0x000fe20000100800 */
[----:B------:R-:W-:Y:S01]  /*b470*/  IMAD.X R89, R47, 0x1, R3, P6 ;  /* 0x000000012f597824 */ /* 0x000fe200030e0603 */
[----:B-1----:R-:W-:Y:S02]  /*b480*/  IADD3 R38, P6, PT, R75, R0, RZ ;  /* 0x000000004b267210 */ /* 0x002fe40007fde0ff */
[----:B------:R0:W3:Y:S01]  /*b490*/  @!P1 LDG.E.U8 R9, desc[UR20][R12.64] ;  /* 0x000000140c099981 */ /* 0x0000e2000c1e1100 */
[----:B------:R-:W-:Y:S01]  /*b4a0*/  PRMT R28, RZ, 0x7610, R28 ;  /* 0x00007610ff1c7816 */ /* 0x000fe2000000001c */
[----:B0-----:R-:W-:Y:S01]  /*b4b0*/  VIADD R12, R21, 0xffffff95 ;  /* 0xffffff95150c7836 */ /* 0x001fe20000000000 */
[----:B------:R-:W-:Y:S01]  /*b4c0*/  PRMT R20, RZ, 0x7610, R20 ;  /* 0x00007610ff147816 */ /* 0x000fe20000000014 */
[----:B--2---:R0:W-:Y:S04]  /*b4d0*/  STL [R1+0x3ec], R27 ;  /* 0x0003ec1b01007387 */ /* 0x0041e80000100800 */
[----:B------:R1:W-:Y:S01]  /*b4e0*/  STL [R1+0xe84], R8 ;  /* 0x000e840801007387 */ /* 0x0003e20000100800 */
[----:B0-----:R-:W-:Y:S01]  /*b4f0*/  IMAD R27, R6, 0x23, RZ ;  /* 0x00000023061b7824 */ /* 0x001fe200078e02ff */
[----:B-1----:R-:W-:-:S04]  /*b500*/  SHF.R.S32.HI R8, RZ, 0x1f, R75 ;  /* 0x0000001fff087819 */ /* 0x002fc8000001144b */
[----:B------:R-:W-:Y:S02]  /*b510*/  SHF.R.S32.HI R72, RZ, 0x1f, R27 ;  /* 0x0000001fff487819 */ /* 0x000fe4000001141b */
[----:B------:R-:W-:Y:S01]  /*b520*/  IADD3 R44, P1, PT, R27, R0, RZ ;  /* 0x000000001b2c7210 */ /* 0x000fe20007f3e0ff */
[----:B------:R-:W-:Y:S01]  /*b530*/  IMAD.X R39, R8, 0x1, R3, P6 ;  /* 0x0000000108277824 */ /* 0x000fe200030e0603 */
[----:B------:R-:W-:-:S03]  /*b540*/  IADD3 R26, P6, PT, R75, R2, RZ ;  /* 0x000000024b1a7210 */ /* 0x000fc60007fde0ff */
[----:B------:R-:W-:Y:S01]  /*b550*/  IMAD.X R49, R72, 0x1, R3, P1 ;  /* 0x0000000148317824 */ /* 0x000fe200008e0603 */
[----:B------:R-:W-:Y:S01]  /*b560*/  ISETP.GE.U32.AND P1, PT, R12, 0x7fffff16, PT ;  /* 0x7fffff160c00780c */ /* 0x000fe20003f26070 */
[----:B------:R-:W-:Y:S02]  /*b570*/  @!P3 IMAD.MOV.U32 R12, RZ, RZ, R38 ;  /* 0x000000ffff0cb224 */ /* 0x000fe400078e0026 */
[----:B------:R-:W-:Y:S02]  /*b580*/  @!P3 IMAD.MOV.U32 R13, RZ, RZ, R39 ;  /* 0x000000ffff0db224 */ /* 0x000fe400078e0027 */
[----:B------:R-:W-:-:S03]  /*b590*/  IMAD.X R8, R8, 0x1, R4, P6 ;  /* 0x0000000108087824 */ /* 0x000fc600030e0604 */
[----:B------:R0:W2:Y:S02]  /*b5a0*/  @!P3 LDG.E.U8 R28, desc[UR20][R12.64] ;  /* 0x000000140c1cb981 */ /* 0x0000a4000c1e1100 */
[----:B0-----:R-:W-:Y:S02]  /*b5b0*/  @!P3 IMAD.MOV.U32 R12, RZ, RZ, R26 ;  /* 0x000000ffff0cb224 */ /* 0x001fe400078e001a */
[----:B------:R-:W-:-:S05]  /*b5c0*/  @!P3 IMAD.MOV.U32 R13, RZ, RZ, R8 ;  /* 0x000000ffff0db224 */ /* 0x000fca00078e0008 */
[----:B------:R0:W4:Y:S04]  /*b5d0*/  @!P3 LDG.E.U8 R20, desc[UR20][R12.64] ;  /* 0x000000140c14b981 */ /* 0x000128000c1e1100 */
[----:B------:R-:W-:Y:S04]  /*b5e0*/  STL [R1+0xc88], R59 ;  /* 0x000c883b01007387 */ /* 0x000fe80000100800 */
[----:B------:R-:W-:Y:S04]  /*b5f0*/  STL [R1+0xc84], R89 ;  /* 0x000c845901007387 */ /* 0x000fe80000100800 */
[----:B------:R-:W-:Y:S04]  /*b600*/  STL [R1+0xef0], R38 ;  /* 0x000ef02601007387 */ /* 0x000fe80000100800 */
[----:B------:R-:W-:Y:S04]  /*b610*/  STL [R1+0xcf0], R44 ;  /* 0x000cf02c01007387 */ /* 0x000fe80000100800 */
[----:B------:R-:W-:Y:S04]  /*b620*/  STL [R1+0xeec], R39 ;  /* 0x000eec2701007387 */ /* 0x000fe80000100800 */
[----:B---3--:R1:W-:Y:S01]  /*b630*/  STL [R1+0x3e8], R9 ;  /* 0x0003e80901007387 */ /* 0x0083e20000100800 */
[----:B------:R-:W-:-:S02]  /*b640*/  IMAD R78, R6, 0x52, RZ ;  /* 0x00000052064e7824 */ /* 0x000fc400078e02ff */
[----:B-1----:R-:W-:-:S05]  /*b650*/  IMAD R9, R6, 0x2b, RZ ;  /* 0x0000002b06097824 */ /* 0x002fca00078e02ff */
[----:B------:R-:W-:Y:S02]  /*b660*/  SHF.R.S32.HI R75, RZ, 0x1f, R9 ;  /* 0x0000001fff4b7819 */ /* 0x000fe40000011409 */
[-C--:B------:R-:W-:Y:S01]  /*b670*/  IADD3 R38, P6, PT, R9, R0.reuse, RZ ;  /* 0x0000000009267210 */ /* 0x080fe20007fde0ff */
[----:B------:R-:W-:Y:S04]  /*b680*/  STL [R1+0xcec], R49 ;  /* 0x000cec3101007387 */ /* 0x000fe80000100800 */
[----:B------:R-:W-:Y:S01]  /*b690*/  IMAD.X R39, R75, 0x1, R3, P6 ;  /* 0x000000014b277824 */ /* 0x000fe200030e0603 */
[----:B------:R1:W-:Y:S01]  /*b6a0*/  STL [R1+0xef8], R26 ;  /* 0x000ef81a01007387 */ /* 0x0003e20000100800 */
[----:B0-----:R-:W-:-:S03]  /*b6b0*/  IADD3 R13, P6, PT, R78, R0, RZ ;  /* 0x000000004e0d7210 */ /* 0x001fc60007fde0ff */
[----:B------:R0:W-:Y:S01]  /*b6c0*/  STL [R1+0xef4], R8 ;  /* 0x000ef40801007387 */ /* 0x0001e20000100800 */
[----:B------:R-:W-:-:S03]  /*b6d0*/  VIADD R12, R21, 0xffffff8d ;  /* 0xffffff8d150c7836 */ /* 0x000fc60000000000 */
[----:B------:R-:W-:Y:S01]  /*b6e0*/  STL [R1+0xd50], R38 ;  /* 0x000d502601007387 */ /* 0x000fe20000100800 */
[----:B-1----:R-:W-:-:S03]  /*b6f0*/  IADD3 R26, P3, PT, R84, R2, RZ ;  /* 0x00000002541a7210 */ /* 0x002fc60007f7e0ff */
[----:B------:R-:W-:Y:S01]  /*b700*/  STL [R1+0xd4c], R39 ;  /* 0x000d4c2701007387 */ /* 0x000fe20000100800 */
[----:B0-----:R-:W-:-:S03]  /*b710*/  SHF.R.S32.HI R8, RZ, 0x1f, R78 ;  /* 0x0000001fff087819 */ /* 0x001fc6000001144e */
[----:B------:R-:W-:Y:S04]  /*b720*/  STL [R1+0xf60], R13 ;  /* 0x000f600d01007387 */ /* 0x000fe80000100800 */
[----:B------:R-:W-:Y:S01]  /*b730*/  STL [R1+0x308], R26 ;  /* 0x0003081a01007387 */ /* 0x000fe20000100800 */
[----:B------:R-:W-:Y:S02]  /*b740*/  PRMT R33, RZ, 0x7610, R33 ;  /* 0x00007610ff217816 */ /* 0x000fe40000000021 */
[----:B------:R-:W-:Y:S01]  /*b750*/  PRMT R84, RZ, 0x7610, R84 ;  /* 0x00007610ff547816 */ /* 0x000fe20000000054 */
[----:B----4-:R0:W-:Y:S02]  /*b760*/  STL [R1+0x3e0], R20 ;  /* 0x0003e01401007387 */ /* 0x0101e40000100800 */
[----:B0-----:R-:W-:Y:S01]  /*b770*/  IMAD.X R20, R8, 0x1, R3, P6 ;  /* 0x0000000108147824 */ /* 0x001fe200030e0603 */
[----:B------:R-:W-:-:S03]  /*b780*/  ISETP.GE.U32.AND P6, PT, R12, 0x7fffff0e, PT ;  /* 0x7fffff0e0c00780c */ /* 0x000fc60003fc6070 */
[----:B------:R-:W-:-:S05]  /*b790*/  IMAD.MOV.U32 R12, RZ, RZ, R20 ;  /* 0x000000ffff0c7224 */ /* 0x000fca00078e0014 */
[----:B------:R-:W-:-:S04]  /*b7a0*/  @!P2 LOP3.LUT R13, R13, R12, RZ, 0x3c, !PT ;  /* 0x0000000c0d0da212 */ /* 0x000fc800078e3cff */
[----:B------:R-:W-:-:S04]  /*b7b0*/  @!P2 LOP3.LUT R12, R13, R12, RZ, 0x3c, !PT ;  /* 0x0000000c0d0ca212 */ /* 0x000fc800078e3cff */
[----:B------:R-:W-:-:S05]  /*b7c0*/  @!P2 LOP3.LUT R13, R13, R12, RZ, 0x3c, !PT ;  /* 0x0000000c0d0da212 */ /* 0x000fca00078e3cff */
[----:B------:R0:W3:Y:S04]  /*b7d0*/  @!P2 LDG.E.U8 R33, desc[UR20][R12.64] ;  /* 0x000000140c21a981 */ /* 0x0000e8000c1e1100 */
[----:B--2---:R1:W-:Y:S04]  /*b7e0*/  STL [R1+0x3e4], R28 ;  /* 0x0003e41c01007387 */ /* 0x0043e80000100800 */
[----:B------:R2:W-:Y:S01]  /*b7f0*/  STL [R1+0xf5c], R20 ;  /* 0x000f5c1401007387 */ /* 0x0005e20000100800 */
[----:B-1----:R-:W-:Y:S01]  /*b800*/  IMAD.X R28, R11, 0x1, R4, P3 ;  /* 0x000000010b1c7824 */ /* 0x002fe200018e0604 */
[----:B--2---:R-:W-:-:S05]  /*b810*/  IADD3 R20, P3, PT, R78, R2, RZ ;  /* 0x000000024e147210 */ /* 0x004fca0007f7e0ff */
[----:B0-----:R-:W-:Y:S02]  /*b820*/  IMAD.X R13, R8, 0x1, R4, P3 ;  /* 0x00000001080d7824 */ /* 0x001fe400018e0604 */
[----:B------:R-:W-:-:S05]  /*b830*/  @!P2 IMAD.MOV.U32 R12, RZ, RZ, R20 ;  /* 0x000000ffff0ca224 */ /* 0x000fca00078e0014 */
[----:B------:R0:W2:Y:S01]  /*b840*/  @!P2 LDG.E.U8 R84, desc[UR20][R12.64] ;  /* 0x000000140c54a981 */ /* 0x0000a2000c1e1100 */
[----:B------:R-:W-:-:S03]  /*b850*/  IMAD R11, R6, 0x5a, RZ ;  /* 0x0000005a060b7824 */ /* 0x000fc600078e02ff */
[----:B------:R-:W-:Y:S04]  /*b860*/  STL [R1+0x304], R28 ;  /* 0x0003041c01007387 */ /* 0x000fe80000100800 */
[----:B------:R1:W-:Y:S01]  /*b870*/  STL [R1+0xf68], R20 ;  /* 0x000f681401007387 */ /* 0x0003e20000100800 */
[----:B------:R-:W-:-:S03]  /*b880*/  SHF.R.S32.HI R8, RZ, 0x1f, R11 ;  /* 0x0000001fff087819 */ /* 0x000fc6000001140b */
[----:B------:R-:W-:Y:S01]  /*b890*/  STL [R1+0xf64], R13 ;  /* 0x000f640d01007387 */ /* 0x000fe20000100800 */
[----:B------:R-:W-:Y:S02]  /*b8a0*/  PRMT R5, RZ, 0x7610, R5 ;  /* 0x00007610ff057816 */ /* 0x000fe40000000005 */
[----:B------:R-:W-:Y:S01]  /*b8b0*/  PRMT R7, RZ, 0x7610, R7 ;  /* 0x00007610ff077816 */ /* 0x000fe20000000007 */
[----:B---3--:R3:W-:Y:S04]  /*b8c0*/  STL [R1+0x3dc], R33 ;  /* 0x0003dc2101007387 */ /* 0x0087e80000100800 */
[----:B-1----:R-:W4:Y:S01]  /*b8d0*/  LDL.LU R20, [R1+0x1c28] ;  /* 0x001c280001147983 */ /* 0x002f220000300800 */
[----:B---3--:R-:W-:-:S05]  /*b8e0*/  IADD3 R33, P3, PT, R11, R0, RZ ;  /* 0x000000000b217210 */ /* 0x008fca0007f7e0ff */
[----:B0-----:R-:W-:Y:S01]  /*b8f0*/  IMAD.MOV.U32 R13, RZ, RZ, R33 ;  /* 0x000000ffff0d7224 */ /* 0x001fe200078e0021 */
[----:B------:R0:W-:Y:S01]  /*b900*/  STL [R1+0xfd0], R33 ;  /* 0x000fd02101007387 */ /* 0x0001e20000100800 */
[----:B------:R-:W-:-:S05]  /*b910*/  IMAD.X R12, R8, 0x1, R3, P3 ;  /* 0x00000001080c7824 */ /* 0x000fca00018e0603 */
[----:B------:R-:W-:Y:S02]  /*b920*/  @!P0 LOP3.LUT R13, R13, R12, RZ, 0x3c, !PT ;  /* 0x0000000c0d0d8212 */ /* 0x000fe400078e3cff */
[----:B0-----:R-:W-:-:S05]  /*b930*/  IADD3 R33, P2, PT, R11, R2, RZ ;  /* 0x000000020b217210 */ /* 0x001fca0007f5e0ff */
[----:B------:R-:W-:Y:S04]  /*b940*/  STL [R1+0xfd8], R33 ;  /* 0x000fd82101007387 */ /* 0x000fe80000100800 */
[----:B------:R0:W-:Y:S04]  /*b950*/  STL [R1+0xfcc], R12 ;  /* 0x000fcc0c01007387 */ /* 0x0001e80000100800 */
[----:B--2---:R1:W-:Y:S01]  /*b960*/  STL [R1+0x3d8], R84 ;  /* 0x0003d85401007387 */ /* 0x0043e20000100800 */
[----:B0-----:R-:W-:-:S04]  /*b970*/  @!P0 LOP3.LUT R12, R13, R12, RZ, 0x3c, !PT ;  /* 0x0000000c0d0c8212 */ /* 0x001fc800078e3cff */
[----:B------:R-:W-:Y:S01]  /*b980*/  @!P0 LOP3.LUT R13, R13, R12, RZ, 0x3c, !PT ;  /* 0x0000000c0d0d8212 */ /* 0x000fe200078e3cff */
[----:B-1----:R-:W-:-:S04]  /*b990*/  IMAD.X R84, R8, 0x1, R4, P2 ;  /* 0x0000000108547824 */ /* 0x002fc800010e0604 */
[----:B------:R0:W2:Y:S02]  /*b9a0*/  @!P0 LDG.E.U8 R5, desc[UR20][R12.64] ;  /* 0x000000140c058981 */ /* 0x0000a4000c1e1100 */
[----:B0-----:R-:W-:Y:S02]  /*b9b0*/  @!P0 IMAD.MOV.U32 R12, RZ, RZ, R33 ;  /* 0x000000ffff0c8224 */ /* 0x001fe400078e0021 */
[----:B------:R-:W-:-:S05]  /*b9c0*/  @!P0 IMAD.MOV.U32 R13, RZ, RZ, R84 ;  /* 0x000000ffff0d8224 */ /* 0x000fca00078e0054 */
[----:B------:R0:W3:Y:S01]  /*b9d0*/  @!P0 LDG.E.U8 R7, desc[UR20][R12.64] ;  /* 0x000000140c078981 */ /* 0x0000e2000c1e1100 */
[----:B------:R-:W-:-:S03]  /*b9e0*/  VIADD R78, R21, 0xffffff85 ;  /* 0xffffff85154e7836 */ /* 0x000fc60000000000 */
[----:B------:R1:W-:Y:S01]  /*b9f0*/  STL [R1+0xfd4], R84 ;  /* 0x000fd45401007387 */ /* 0x0003e20000100800 */
[----:B------:R-:W-:Y:S01]  /*ba00*/  IMAD R11, R6, 0x62, RZ ;  /* 0x00000062060b7824 */ /* 0x000fe200078e02ff */
[----:B------:R-:W-:Y:S02]  /*ba10*/  ISETP.GE.U32.AND P3, PT, R78, 0x7fffff06, PT ;  /* 0x7fffff064e00780c */ /* 0x000fe40003f66070 */
[----:B------:R-:W-:Y:S01]  /*ba20*/  IADD3 R78, P0, PT, R24, R2, RZ ;  /* 0x00000002184e7210 */ /* 0x000fe20007f1e0ff */
[----:B0-----:R-:W-:Y:S01]  /*ba30*/  VIADD R12, R21, 0xffffffcd ;  /* 0xffffffcd150c7836 */ /* 0x001fe20000000000 */
[----:B------:R-:W-:-:S03]  /*ba40*/  SHF.R.S32.HI R8, RZ, 0x1f, R11 ;  /* 0x0000001fff087819 */ /* 0x000fc6000001140b */
[----:B-1----:R-:W-:Y:S01]  /*ba50*/  IMAD.X R84, R42, 0x1, R4, P0 ;  /* 0x000000012a547824 */ /* 0x002fe200000e0604 */
[----:B------:R-:W-:Y:S02]  /*ba60*/  ISETP.GE.U32.AND P0, PT, R12, 0x7fffff4e, PT ;  /* 0x7fffff4e0c00780c */ /* 0x000fe40003f06070 */
[----:B------:R-:W-:Y:S01]  /*ba70*/  PRMT R37, RZ, 0x7610, R37 ;  /* 0x00007610ff257816 */ /* 0x000fe20000000025 */
[----:B--2---:R0:W-:Y:S02]  /*ba80*/  STL [R1+0x3d4], R5 ;  /* 0x0003d40501007387 */ /* 0x0041e40000100800 */
[----:B0-----:R-:W-:-:S05]  /*ba90*/  IADD3 R5, P2, PT, R87, R2, RZ ;  /* 0x0000000257057210 */ /* 0x001fca0007f5e0ff */
[----:B------:R-:W-:Y:S04]  /*baa0*/  STL [R1+0xb90], R5 ;  /* 0x000b900501007387 */ /* 0x000fe80000100800 */
[----:B---3--:R0:W-:Y:S02]  /*bab0*/  STL [R1+0x3d0], R7 ;  /* 0x0003d00701007387 */ /* 0x0081e40000100800 */
[----:B0-----:R-:W-:Y:S01]  /*bac0*/  IMAD.X R7, R14, 0x1, R4, P2 ;  /* 0x000000010e077824 */ /* 0x001fe200010e0604 */
[----:B------:R-:W-:Y:S02]  /*bad0*/  IADD3 R33, P2, PT, R11, R0, RZ ;  /* 0x000000000b217210 */ /* 0x000fe40007f5e0ff */
[----:B------:R-:W-:-:S03]  /*bae0*/  PRMT R14, RZ, 0x7610, R14 ;  /* 0x00007610ff0e7816 */ /* 0x000fc6000000000e */
[----:B------:R-:W-:Y:S02]  /*baf0*/  IMAD.X R13, R8, 0x1, R3, P2 ;  /* 0x00000001080d7824 */ /* 0x000fe400010e0603 */
[----:B------:R-:W-:-:S05]  /*bb00*/  @!P5 IMAD.MOV.U32 R12, RZ, RZ, R33 ;  /* 0x000000ffff0cd224 */ /* 0x000fca00078e0021 */
[----:B------:R0:W2:Y:S01]  /*bb10*/  @!P5 LDG.E.U8 R14, desc[UR20][R12.64] ;  /* 0x000000140c0ed981 */ /* 0x0000a2000c1e1100 */
[----:B------:R-:W-:-:S03]  /*bb20*/  IADD3 R24, P2, PT, R11, R2, RZ ;  /* 0x000000020b187210 */ /* 0x000fc60007f5e0ff */
[----:B------:R-:W-:Y:S04]  /*bb30*/  STL [R1+0x1040], R33 ;  /* 0x0010402101007387 */ /* 0x000fe80000100800 */
[----:B------:R-:W-:Y:S01]  /*bb40*/  STL [R1+0xb8c], R7 ;  /* 0x000b8c0701007387 */ /* 0x000fe20000100800 */
[----:B0-----:R-:W-:-:S03]  /*bb50*/  @!P5 IMAD.MOV.U32 R12, RZ, RZ, R24 ;  /* 0x000000ffff0cd224 */ /* 0x001fc600078e0018 */
[----:B------:R-:W-:Y:S04]  /*bb60*/  STL [R1+0xc10], R78 ;  /* 0x000c104e01007387 */ /* 0x000fe80000100800 */
[----:B------:R0:W-:Y:S02]  /*bb70*/  STL [R1+0x103c], R13 ;  /* 0x00103c0d01007387 */ /* 0x0001e40000100800 */
[----:B0-----:R-:W-:-:S05]  /*bb80*/  IMAD.X R13, R8, 0x1, R4, P2 ;  /* 0x00000001080d7824 */ /* 0x001fca00010e0604 */
[----:B------:R0:W3:Y:S01]  /*bb90*/  @!P5 LDG.E.U8 R37, desc[UR20][R12.64] ;  /* 0x000000140c25d981 */ /* 0x0000e2000c1e1100 */
[----:B------:R-:W-:-:S03]  /*bba0*/  IMAD R11, R6, 0x6a, RZ ;  /* 0x0000006a060b7824 */ /* 0x000fc600078e02ff */
[----:B------:R-:W-:Y:S02]  /*bbb0*/  STL [R1+0xc0c], R84 ;  /* 0x000c0c5401007387 */ /* 0x000fe40000100800 */
[----:B------:R-:W-:Y:S02]  /*bbc0*/  SHF.R.S32.HI R8, RZ, 0x1f, R11 ;  /* 0x0000001fff087819 */ /* 0x000fe4000001140b */
[----:B------:R-:W-:Y:S01]  /*bbd0*/  IADD3 R33, P2, PT, R11, R0, RZ ;  /* 0x000000000b217210 */ /* 0x000fe20007f5e0ff */
[----:B------:R1:W-:Y:S04]  /*bbe0*/  STL [R1+0x1048], R24 ;  /* 0x0010481801007387 */ /* 0x0003e80000100800 */
[----:B0-----:R-:W-:Y:S01]  /*bbf0*/  IMAD.X R12, R8, 0x1, R3, P2 ;  /* 0x00000001080c7824 */ /* 0x001fe200010e0603 */
[----:B----4-:R-:W-:-:S02]  /*bc00*/  PRMT R20, RZ, 0x7610, R20 ;  /* 0x00007610ff147816 */ /* 0x010fc40000000014 */
[----:B------:R-:W-:Y:S01]  /*bc10*/  PRMT R31, RZ, 0x7610, R31 ;  /* 0x00007610ff1f7816 */ /* 0x000fe2000000001f */
[----:B--2---:R-:W-:Y:S04]  /*bc20*/  STL [R1+0x3cc], R14 ;  /* 0x0003cc0e01007387 */ /* 0x004fe80000100800 */
[----:B------:R0:W-:Y:S04]  /*bc30*/  STL [R1+0x1044], R13 ;  /* 0x0010440d01007387 */ /* 0x0001e80000100800 */
[----:B-1----:R-:W2:Y:S04]  /*bc40*/  LDL.LU R24, [R1+0x1c24] ;  /* 0x001c240001187983 */ /* 0x002ea80000300800 */
[----:B------:R1:W-:Y:S01]  /*bc50*/  STL [R1+0x10ac], R33 ;  /* 0x0010ac2101007387 */ /* 0x0003e20000100800 */
[----:B0-----:R-:W-:-:S05]  /*bc60*/  IMAD.MOV.U32 R13, RZ, RZ, R33 ;  /* 0x000000ffff0d7224 */ /* 0x001fca00078e0021 */
[----:B------:R-:W-:Y:S02]  /*bc70*/  @!P1 LOP3.LUT R13, R13, R12, RZ, 0x3c, !PT ;  /* 0x0000000c0d0d9212 */ /* 0x000fe400078e3cff */
[----:B-1----:R-:W-:-:S05]  /*bc80*/  IADD3 R33, P5, PT, R11, R2, RZ ;  /* 0x000000020b217210 */ /* 0x002fca0007fbe0ff */
[----:B------:R-:W-:Y:S04]  /*bc90*/  STL [R1+0x10b4], R33 ;  /* 0x0010b42101007387 */ /* 0x000fe80000100800 */
[----:B------:R0:W-:Y:S02]  /*bca0*/  STL [R1+0x10a8], R12 ;  /* 0x0010a80c01007387 */ /* 0x0001e40000100800 */
[----:B0-----:R-:W-:-:S04]  /*bcb0*/  @!P1 LOP3.LUT R12, R13, R12, RZ, 0x3c, !PT ;  /* 0x0000000c0d0c9212 */ /* 0x001fc800078e3cff */
[----:B------:R-:W-:Y:S01]  /*bcc0*/  @!P1 LOP3.LUT R13, R13, R12, RZ, 0x3c, !PT ;  /* 0x0000000c0d0d9212 */ /* 0x000fe200078e3cff */
[----:B---3--:R0:W-:Y:S04]  /*bcd0*/  STL [R1+0x3c8], R37 ;  /* 0x0003c82501007387 */ /* 0x0081e80000100800 */
[----:B------:R1:W3:Y:S01]  /*bce0*/  @!P1 LDG.E.U8 R20, desc[UR20][R12.64] ;  /* 0x000000140c149981 */ /* 0x0002e2000c1e1100 */
[----:B0-----:R-:W-:Y:S02]  /*bcf0*/  IMAD.X R37, R8, 0x1, R4, P5 ;  /* 0x0000000108257824 */ /* 0x001fe400028e0604 */
[----:B-1----:R-:W-:Y:S02]  /*bd00*/  @!P1 IMAD.MOV.U32 R12, RZ, RZ, R33 ;  /* 0x000000ffff0c9224 */ /* 0x002fe400078e0021 */
[----:B------:R-:W-:-:S05]  /*bd10*/  @!P1 IMAD.MOV.U32 R13, RZ, RZ, R37 ;  /* 0x000000ffff0d9224 */ /* 0x000fca00078e0025 */
[----:B------:R0:W4:Y:S01]  /*bd20*/  @!P1 LDG.E.U8 R31, desc[UR20][R12.64] ;  /* 0x000000140c1f9981 */ /* 0x000122000c1e1100 */
[-C--:B------:R-:W-:Y:S01]  /*bd30*/  IADD3 R50, P5, PT, R50, R2.reuse, RZ ;  /* 0x0000000232327210 */ /* 0x080fe20007fbe0ff */
[----:B------:R-:W-:Y:S01]  /*bd40*/  IMAD R11, R6, 0x72, RZ ;  /* 0x00000072060b7824 */ /* 0x000fe200078e02ff */
[----:B------:R-:W-:-:S03]  /*bd50*/  IADD3 R27, P1, PT, R27, R2, RZ ;  /* 0x000000021b1b7210 */ /* 0x000fc60007f3e0ff */
[----:B------:R-:W-:Y:S02]  /*bd60*/  IMAD.X R47, R47, 0x1, R4, P5 ;  /* 0x000000012f2f7824 */ /* 0x000fe400028e0604 */
[C---:B------:R-:W-:Y:S01]  /*bd70*/  VIADD R14, R21.reuse, 0xfffffffc ;  /* 0xfffffffc150e7836 */ /* 0x040fe20000000000 */
[----:B------:R-:W-:Y:S01]  /*bd80*/  SHF.R.S32.HI R8, RZ, 0x1f, R11 ;  /* 0x0000001fff087819 */ /* 0x000fe2000001140b */
[----:B0-----:R-:W-:-:S03]  /*bd90*/  VIADD R12, R21, 0xfffffff4 ;  /* 0xfffffff4150c7836 */ /* 0x001fc60000000000 */
[----:B------:R-:W-:Y:S02]  /*bda0*/  ISETP.GE.U32.AND P2, PT, R14, 0x7fffff7d, PT ;  /* 0x7fffff7d0e00780c */ /* 0x000fe40003f46070 */
[----:B------:R-:W-:Y:S02]  /*bdb0*/  PRMT R14, RZ, 0x7610, R14 ;  /* 0x00007610ff0e7816 */ /* 0x000fe4000000000e */
[----:B------:R-:W-:Y:S01]  /*bdc0*/  PRMT R25, RZ, 0x7610, R25 ;  /* 0x00007610ff197816 */ /* 0x000fe20000000019 */
[----:B---3--:R0:W-:Y:S04]  /*bdd0*/  STL [R1+0x3c4], R20 ;  /* 0x0003c41401007387 */ /* 0x0081e80000100800 */
[----:B0-----:R-:W3:Y:S04]  /*bde0*/  LDL.LU R20, [R1+0x1c20] ;  /* 0x001c200001147983 */ /* 0x001ee80000300800 */
[----:B------:R0:W-:Y:S04]  /*bdf0*/  STL [R1+0x10b0], R37 ;  /* 0x0010b02501007387 */ /* 0x0001e80000100800 */
[----:B------:R-:W-:Y:S01]  /*be00*/  STL [R1+0xc90], R50 ;  /* 0x000c903201007387 */ /* 0x000fe20000100800 */
[----:B0-----:R-:W-:-:S05]  /*be10*/  IADD3 R37, P5, PT, R11, R0, RZ ;  /* 0x000000000b257210 */ /* 0x001fca0007fbe0ff */
[----:B------:R-:W-:Y:S04]  /*be20*/  STL [R1+0x1110], R37 ;  /* 0x0011102501007387 */ /* 0x000fe80000100800 */
[----:B------:R-:W-:Y:S04]  /*be30*/  STL [R1+0xc8c], R47 ;  /* 0x000c8c2f01007387 */ /* 0x000fe80000100800 */
[----:B------:R-:W-:Y:S01]  /*be40*/  STL [R1+0xcf8], R27 ;  /* 0x000cf81b01007387 */ /* 0x000fe20000100800 */
[----:B------:R-:W-:-:S03]  /*be50*/  IMAD.X R13, R8, 0x1, R3, P5 ;  /* 0x00000001080d7824 */ /* 0x000fc600028e0603 */
[----:B----4-:R0:W-:Y:S01]  /*be60*/  STL [R1+0x3c0], R31 ;  /* 0x0003c01f01007387 */ /* 0x0101e20000100800 */
[----:B------:R-:W-:Y:S01]  /*be70*/  IADD3 R33, P5, PT, R11, R2, RZ ;  /* 0x000000020b217210 */ /* 0x000fe20007fbe0ff */
[--C-:B0-----:R-:W-:Y:S01]  /*be80*/  IMAD.X R31, R72, 0x1, R4.reuse, P1 ;  /* 0x00000001481f7824 */ /* 0x101fe200008e0604 */
[----:B------:R-:W-:Y:S01]  /*be90*/  ISETP.GE.U32.AND P1, PT, R12, 0x7fffff75, PT ;  /* 0x7fffff750c00780c */ /* 0x000fe20003f26070 */
[----:B------:R-:W-:Y:S01]  /*bea0*/  @!P6 IMAD.MOV.U32 R12, RZ, RZ, R37 ;  /* 0x000000ffff0ce224 */ /* 0x000fe200078e0025 */
[----:B------:R0:W-:Y:S04]  /*beb0*/  STL [R1+0x110c], R13 ;  /* 0x00110c0d01007387 */ /* 0x0001e80000100800 */
[----:B------:R0:W4:Y:S02]  /*bec0*/  @!P6 LDG.E.U8 R14, desc[UR20][R12.64] ;  /* 0x000000140c0ee981 */ /* 0x000124000c1e1100 */
        /* <DEDUP_REMOVED lines=10> */
[----:B--2---:R-:W-:Y:S01]  /*bf70*/  PRMT R24, RZ, 0x7610, R24 ;  /* 0x00007610ff187816 */ /* 0x004fe20000000018 */
[----:B----4-:R-:W-:Y:S04]  /*bf80*/  STL [R1+0x3bc], R14 ;  /* 0x0003bc0e01007387 */ /* 0x010fe80000100800 */
        /* <DEDUP_REMOVED lines=18> */
[----:B-1----:R-:W-:Y:S01]  /*c0b0*/  IADD3 R33, P3, PT, R11, R2, RZ ;  /* 0x000000020b217210 */ /* 0x002fe20007f7e0ff */
[----:B------:R-:W-:Y:S01]  /*c0c0*/  VIADD R13, R21, 0xffffffdc ;  /* 0xffffffdc150d7836 */ /* 0x000fe20000000000 */
[----:B------:R-:W-:-:S02]  /*c0d0*/  PRMT R34, RZ, 0x7610, R34 ;  /* 0x00007610ff227816 */ /* 0x000fc40000000022 */
[----:B------:R-:W-:Y:S01]  /*c0e0*/  PRMT R20, RZ, 0x7610, R20 ;  /* 0x00007610ff147816 */ /* 0x000fe20000000014 */
[----:B---3--:R0:W-:Y:S02]  /*c0f0*/  STL [R1+0x3b4], R24 ;  /* 0x0003b41801007387 */ /* 0x0081e40000100800 */
[----:B0-----:R-:W-:Y:S01]  /*c100*/  IMAD.X R24, R75, 0x1, R4, P6 ;  /* 0x000000014b187824 */ /* 0x001fe200030e0604 */
[----:B------:R-:W-:-:S05]  /*c110*/  IADD3 R25, P6, PT, R11, R0, RZ ;  /* 0x000000000b197210 */ /* 0x000fca0007fde0ff */
[----:B------:R-:W-:Y:S01]  /*c120*/  IMAD.X R37, R8, 0x1, R3, P6 ;  /* 0x0000000108257824 */ /* 0x000fe200030e0603 */
[----:B------:R-:W-:Y:S04]  /*c130*/  STL [R1+0xd54], R24 ;  /* 0x000d541801007387 */ /* 0x000fe80000100800 */
[----:B------:R-:W-:Y:S04]  /*c140*/  STL [R1+0xda0], R25 ;  /* 0x000da01901007387 */ /* 0x000fe80000100800 */
[----:B------:R-:W-:Y:S01]  /*c150*/  STL [R1+0xda8], R33 ;  /* 0x000da82101007387 */ /* 0x000fe20000100800 */
[----:B------:R-:W-:-:S03]  /*c160*/  ISETP.GE.U32.AND P6, PT, R12, 0x7fffff65, PT ;  /* 0x7fffff650c00780c */ /* 0x000fc60003fc6070 */
[----:B------:R-:W-:Y:S01]  /*c170*/  STL [R1+0xd9c], R37 ;  /* 0x000d9c2501007387 */ /* 0x000fe20000100800 */
[----:B------:R-:W-:-:S03]  /*c180*/  @!P0 IMAD.MOV.U32 R12, RZ, RZ, R25 ;  /* 0x000000ffff0c8224 */ /* 0x000fc600078e0019 */
[----:B--2---:R0:W-:Y:S02]  /*c190*/  STL [R1+0x3b8], R35 ;  /* 0x0003b82301007387 */ /* 0x0041e40000100800 */
[----:B0-----:R-:W-:Y:S01]  /*c1a0*/  IMAD.X R35, R8, 0x1, R4, P3 ;  /* 0x0000000108237824 */ /* 0x001fe200018e0604 */
[----:B------:R-:W-:Y:S01]  /*c1b0*/  ISETP.GE.U32.AND P3, PT, R13, 0x7fffff5d, PT ;  /* 0x7fffff5d0d00780c */ /* 0x000fe20003f66070 */
[----:B------:R-:W-:Y:S02]  /*c1c0*/  @!P0 IMAD.MOV.U32 R13, RZ, RZ, R37 ;  /* 0x000000ffff0d8224 */ /* 0x000fe400078e0025 */
[----:B------:R-:W2:Y:S04]  /*c1d0*/  LDL.LU R37, [R1+0x1c1c] ;  /* 0x001c1c0001257983 */ /* 0x000ea80000300800 */
[----:B------:R0:W3:Y:S04]  /*c1e0*/  @!P0 LDG.E.U8 R34, desc[UR20][R12.64] ;  /* 0x000000140c228981 */ /* 0x0000e8000c1e1100 */
[----:B------:R-:W4:Y:S01]  /*c1f0*/  LDL.LU R25, [R1+0x1c18] ;  /* 0x001c180001197983 */ /* 0x000f220000300800 */
[----:B0-----:R-:W-:-:S02]  /*c200*/  @!P0 IMAD.MOV.U32 R12, RZ, RZ, R33 ;  /* 0x000000ffff0c8224 */ /* 0x001fc400078e0021 */
[----:B------:R-:W-:-:S05]  /*c210*/  @!P0 IMAD.MOV.U32 R13, RZ, RZ, R35 ;  /* 0x000000ffff0d8224 */ /* 0x000fca00078e0023 */
[----:B------:R-:W2:Y:S04]  /*c220*/  @!P0 LDG.E.U8 R20, desc[UR20][R12.64] ;  /* 0x000000140c148981 */ /* 0x000ea8000c1e1100 */
[----:B------:R-:W-:Y:S04]  /*c230*/  STL [R1+0xda4], R35 ;  /* 0x000da42301007387 */ /* 0x000fe80000100800 */
[----:B---3--:R0:W-:Y:S04]  /*c240*/  STL [R1+0x3b0], R34 ;  /* 0x0003b02201007387 */ /* 0x0081e80000100800 */
[----:B0-----:R-:W3:Y:S04]  /*c250*/  LDL.LU R34, [R1+0x1c14] ;  /* 0x001c140001227983 */ /* 0x001ee80000300800 */
[----:B------:R-:W3:Y:S04]  /*c260*/  LDL.LU R35, [R1+0x1c10] ;  /* 0x001c100001237983 */ /* 0x000ee80000300800 */
[----:B------:R-:W3:Y:S04]  /*c270*/  LDL.LU R33, [R1+0x1c0c] ;  /* 0x001c0c0001217983 */ /* 0x000ee80000300800 */
[----:B--2---:R0:W-:Y:S04]  /*c280*/  STL [R1+0x3ac], R20 ;  /* 0x0003ac1401007387 */ /* 0x0041e80000100800 */
[----:B0-----:R-:W2:Y:S01]  /*c290*/  LDL.LU R20, [R1+0x1c08] ;  /* 0x001c080001147983 */ /* 0x001ea20000300800 */
[----:B------:R-:W-:Y:S01]  /*c2a0*/  PRMT R29, RZ, 0x7610, R29 ;  /* 0x00007610ff1d7816 */ /* 0x000fe2000000001d */
[----:B------:R-:W-:-:S02]  /*c2b0*/  @!P2 IMAD.MOV.U32 R12, RZ, RZ, R30 ;  /* 0x000000ffff0ca224 */ /* 0x000fc400078e001e */
[----:B------:R-:W-:Y:S01]  /*c2c0*/  @!P2 IMAD.MOV.U32 R13, RZ, RZ, R32 ;  /* 0x000000ffff0da224 */ /* 0x000fe200078e0020 */
[----:B----4-:R-:W-:Y:S01]  /*c2d0*/  PRMT R25, RZ, 0x7610, R25 ;  /* 0x00007610ff197816 */ /* 0x010fe20000000019 */
[C---:B------:R-:W-:Y:S01]  /*c2e0*/  VIADD R14, R21.reuse, 0xffffffec ;  /* 0xffffffec150e7836 */ /* 0x040fe20000000000 */
[----:B------:R-:W-:Y:S02]  /*c2f0*/  PRMT R87, RZ, 0x7610, R87 ;  /* 0x00007610ff577816 */ /* 0x000fe40000000057 */
[----:B------:R-:W-:Y:S01]  /*c300*/  PRMT R75, RZ, 0x7610, R75 ;  /* 0x00007610ff4b7816 */ /* 0x000fe2000000004b */
[----:B------:R0:W4:Y:S01]  /*c310*/  @!P2 LDG.E.U8 R29, desc[UR20][R12.64] ;  /* 0x000000140c1da981 */ /* 0x000122000c1e1100 */
[----:B------:R-:W-:Y:S01]  /*c320*/  PRMT R72, RZ, 0x7610, R72 ;  /* 0x00007610ff487816 */ /* 0x000fe20000000048 */
[----:B------:R-:W-:Y:S01]  /*c330*/  VIADD R8, R21, 0xffffffd4 ;  /* 0xffffffd415087836 */ /* 0x000fe20000000000 */
[----:B------:R-:W-:Y:S01]  /*c340*/  PRMT R56, RZ, 0x7610, R56 ;  /* 0x00007610ff387816 */ /* 0x000fe20000000038 */
[----:B------:R-:W3:Y:S01]  /*c350*/  LDL.LU R32, [R1+0x1c04] ;  /* 0x001c040001207983 */ /* 0x000ee20000300800 */
[----:B0-----:R-:W-:-:S02]  /*c360*/  @!P2 IMAD.MOV.U32 R12, RZ, RZ, R26 ;  /* 0x000000ffff0ca224 */ /* 0x001fc400078e001a */
[----:B------:R-:W-:Y:S01]  /*c370*/  @!P2 IMAD.MOV.U32 R13, RZ, RZ, R28 ;  /* 0x000000ffff0da224 */ /* 0x000fe200078e001c */
[----:B------:R-:W-:Y:S01]  /*c380*/  ISETP.GE.U32.AND P5, PT, R14, 0x7fffff6d, PT ;  /* 0x7fffff6d0e00780c */ /* 0x000fe20003fa6070 */
[----:B------:R-:W3:Y:S04]  /*c390*/  LDL.LU R30, [R1+0x1c00] ;  /* 0x001c0000011e7983 */ /* 0x000ee80000300800 */
[----:B------:R0:W3:Y:S02]  /*c3a0*/  @!P2 LDG.E.U8 R25, desc[UR20][R12.64] ;  /* 0x000000140c19a981 */ /* 0x0000e4000c1e1100 */
[----:B0-----:R-:W-:Y:S02]  /*c3b0*/  @!P1 IMAD.MOV.U32 R12, RZ, RZ, R17 ;  /* 0x000000ffff0c9224 */ /* 0x001fe400078e0011 */
[----:B------:R-:W-:Y:S01]  /*c3c0*/  @!P1 IMAD.MOV.U32 R13, RZ, RZ, R16 ;  /* 0x000000ffff0d9224 */ /* 0x000fe200078e0010 */
[----:B--2---:R-:W-:-:S06]  /*c3d0*/  PRMT R20, RZ, 0x7610, R20 ;  /* 0x00007610ff147816 */ /* 0x004fcc0000000014 */
[----:B------:R0:W2:Y:S02]  /*c3e0*/  @!P1 LDG.E.U8 R20, desc[UR20][R12.64] ;  /* 0x000000140c149981 */ /* 0x0000a4000c1e1100 */
[----:B0-----:R-:W-:Y:S02]  /*c3f0*/  @!P1 IMAD.MOV.U32 R12, RZ, RZ, R5 ;  /* 0x000000ffff0c9224 */ /* 0x001fe400078e0005 */
[----:B------:R-:W-:-:S05]  /*c400*/  @!P1 IMAD.MOV.U32 R13, RZ, RZ, R7 ;  /* 0x000000ffff0d9224 */ /* 0x000fca00078e0007 */
[----:B------:R0:W2:Y:S02]  /*c410*/  @!P1 LDG.E.U8 R87, desc[UR20][R12.64] ;  /* 0x000000140c579981 */ /* 0x0000a4000c1e1100 */
[----:B0-----:R-:W-:Y:S02]  /*c420*/  @!P5 IMAD.MOV.U32 R12, RZ, RZ, R10 ;  /* 0x000000ffff0cd224 */ /* 0x001fe400078e000a */
[----:B------:R-:W-:-:S05]  /*c430*/  @!P5 IMAD.MOV.U32 R13, RZ, RZ, R15 ;  /* 0x000000ffff0dd224 */ /* 0x000fca00078e000f */
[----:B------:R0:W2:Y:S02]  /*c440*/  @!P5 LDG.E.U8 R75, desc[UR20][R12.64] ;  /* 0x000000140c4bd981 */ /* 0x0000a4000c1e1100 */
[----:B0-----:R-:W-:Y:S02]  /*c450*/  @!P5 IMAD.MOV.U32 R12, RZ, RZ, R78 ;  /* 0x000000ffff0cd224 */ /* 0x001fe400078e004e */
[----:B------:R-:W-:-:S05]  /*c460*/  @!P5 IMAD.MOV.U32 R13, RZ, RZ, R84 ;  /* 0x000000ffff0dd224 */ /* 0x000fca00078e0054 */
[----:B------:R0:W2:Y:S01]  /*c470*/  @!P5 LDG.E.U8 R72, desc[UR20][R12.64] ;  /* 0x000000140c48d981 */ /* 0x0000a2000c1e1100 */
[----:B------:R-:W-:Y:S01]  /*c480*/  ISETP.GE.U32.AND P0, PT, R8, 0x7fffff55, PT ;  /* 0x7fffff550800780c */ /* 0x000fe20003f06070 */
[----:B------:R-:W-:Y:S01]  /*c490*/  VIADD R8, R21, 0xffffffcc ;  /* 0xffffffcc15087836 */ /* 0x000fe20000000000 */
[----:B------:R-:W-:Y:S01]  /*c4a0*/  PRMT R42, RZ, 0x7610, R42 ;  /* 0x00007610ff2a7816 */ /* 0x000fe2000000002a */
        /* <DEDUP_REMOVED lines=21> */
[----:B------:R-:W-:Y:S02]  /*c600*/  ISETP.GE.U32.AND P6, PT, R8, 0x7fffff35, PT ;  /* 0x7fffff350800780c */ /* 0x000fe40003fc6070 */
[----:B------:R-:W-:Y:S01]  /*c610*/  PRMT R8, RZ, 0x7610, R8 ;  /* 0x00007610ff087816 */ /* 0x000fe20000000008 */
[----:B0-----:R-:W-:Y:S02]  /*c620*/  @!P3 IMAD.MOV.U32 R12, RZ, RZ, R27 ;  /* 0x000000ffff0cb224 */ /* 0x001fe400078e001b */
[----:B------:R-:W-:Y:S01]  /*c630*/  @!P3 IMAD.MOV.U32 R13, RZ, RZ, R31 ;  /* 0x000000ffff0db224 */ /* 0x000fe200078e001f */
[----:B----4-:R0:W-:Y:S04]  /*c640*/  STL [R1+0x3a8], R29 ;  /* 0x0003a81d01007387 */ /* 0x0101e80000100800 */
[----:B------:R1:W4:Y:S04]  /*c650*/  @!P3 LDG.E.U8 R11, desc[UR20][R12.64] ;  /* 0x000000140c0bb981 */ /* 0x000328000c1e1100 */
[----:B0-----:R-:W4:Y:S01]  /*c660*/  LDL.LU R29, [R1+0x1bfc] ;  /* 0x001bfc00011d7983 */ /* 0x001f220000300800 */
[----:B-1----:R-:W-:-:S03]  /*c670*/  @!P0 IMAD.MOV.U32 R12, RZ, RZ, R9 ;  /* 0x000000ffff0c8224 */ /* 0x002fc600078e0009 */
[----:B------:R-:W4:Y:S01]  /*c680*/  LDL.LU R28, [R1+0x1bf8] ;  /* 0x001bf800011c7983 */ /* 0x000f220000300800 */
[----:B------:R-:W-:-:S03]  /*c690*/  @!P0 IMAD.MOV.U32 R13, RZ, RZ, R24 ;  /* 0x000000ffff0d8224 */ /* 0x000fc600078e0018 */
[----:B------:R-:W4:Y:S04]  /*c6a0*/  LDL.LU R26, [R1+0x1bf4] ;  /* 0x001bf400011a7983 */ /* 0x000f280000300800 */
[----:B------:R0:W4:Y:S04]  /*c6b0*/  @!P0 LDG.E.U8 R8, desc[UR20][R12.64] ;  /* 0x000000140c088981 */ /* 0x000128000c1e1100 */
[----:B---3--:R1:W-:Y:S04]  /*c6c0*/  STL [R1+0x3a4], R25 ;  /* 0x0003a41901007387 */ /* 0x0083e80000100800 */
[----:B-1----:R-:W3:Y:S04]  /*c6d0*/  LDL.LU R25, [R1+0x1bf0] ;  /* 0x001bf00001197983 */ /* 0x002ee80000300800 */
[----:B------:R-:W3:Y:S04]  /*c6e0*/  LDL.LU R16, [R1+0x1bec] ;  /* 0x001bec0001107983 */ /* 0x000ee80000300800 */
[----:B------:R-:W3:Y:S04]  /*c6f0*/  LDL.LU R17, [R1+0x1be8] ;  /* 0x001be80001117983 */ /* 0x000ee80000300800 */
[----:B--2---:R1:W-:Y:S04]  /*c700*/  STL [R1+0x3a0], R20 ;  /* 0x0003a01401007387 */ /* 0x0043e80000100800 */
[----:B-1----:R-:W2:Y:S04]  /*c710*/  LDL.LU R20, [R1+0x1be4] ;  /* 0x001be40001147983 */ /* 0x002ea80000300800 */
[----:B------:R-:W2:Y:S04]  /*c720*/  LDL.LU R7, [R1+0x1be0] ;  /* 0x001be00001077983 */ /* 0x000ea80000300800 */
[----:B------:R-:W2:Y:S04]  /*c730*/  LDL.LU R5, [R1+0x1bdc] ;  /* 0x001bdc0001057983 */ /* 0x000ea80000300800 */
[----:B------:R-:W2:Y:S01]  /*c740*/  LDL.LU R15, [R1+0x1bd8] ;  /* 0x001bd800010f7983 */ /* 0x000ea20000300800 */
[----:B------:R-:W-:-:S03]  /*c750*/  IMAD.SHL.U32 R84, R6, 0x4, RZ ;  /* 0x0000000406547824 */ /* 0x000fc600078e00ff */
[----:B------:R-:W3:Y:S01]  /*c760*/  LDL.LU R10, [R1+0x1bd4] ;  /* 0x001bd400010a7983 */ /* 0x000ee20000300800 */
[----:B0-----:R-:W-:Y:S01]  /*c770*/  VIADD R12, R21, 0xffffffac ;  /* 0xffffffac150c7836 */ /* 0x001fe20000000000 */
[----:B------:R-:W-:Y:S02]  /*c780*/  IADD3 R24, P0, PT, R84, R0, RZ ;  /* 0x0000000054187210 */ /* 0x000fe40007f1e0ff */
[----:B------:R0:W-:Y:S04]  /*c790*/  STL [R1+0x380], R14 ;  /* 0x0003800e01007387 */ /* 0x0001e80000100800 */
[----:B------:R-:W-:Y:S01]  /*c7a0*/  STL [R1+0x39c], R87 ;  /* 0x00039c5701007387 */ /* 0x000fe20000100800 */
[----:B0-----:R-:W-:-:S05]  /*c7b0*/  IMAD R14, R6, 0x33, RZ ;  /* 0x00000033060e7824 */ /* 0x001fca00078e02ff */
[----:B------:R-:W-:Y:S01]  /*c7c0*/  IADD3 R13, P3, PT, R14, R0, RZ ;  /* 0x000000000e0d7210 */ /* 0x000fe20007f7e0ff */
[----:B----4-:R0:W-:Y:S04]  /*c7d0*/  STL [R1+0x378], R8 ;  /* 0x0003780801007387 */ /* 0x0101e80000100800 */
        /* <DEDUP_REMOVED lines=13> */
[----:B--2---:R-:W-:Y:S02]  /*c8b0*/  PRMT R15, RZ, 0x7610, R15 ;  /* 0x00007610ff0f7816 */ /* 0x004fe4000000000f */
[----:B------:R-:W-:-:S04]  /*c8c0*/  PRMT R5, RZ, 0x7610, R5 ;  /* 0x00007610ff057816 */ /* 0x000fc80000000005 */
[----:B------:R0:W2:Y:S02]  /*c8d0*/  @!P2 LDG.E.U8 R15, desc[UR20][R12.64] ;  /* 0x000000140c0fa981 */ /* 0x0000a4000c1e1100 */
[----:B0-----:R-:W-:Y:S02]  /*c8e0*/  @!P2 IMAD.MOV.U32 R12, RZ, RZ, R9 ;  /* 0x000000ffff0ca224 */ /* 0x001fe400078e0009 */
[----:B------:R-:W-:-:S05]  /*c8f0*/  @!P2 IMAD.MOV.U32 R13, RZ, RZ, R8 ;  /* 0x000000ffff0da224 */ /* 0x000fca00078e0008 */
[----:B------:R0:W4:Y:S04]  /*c900*/  @!P2 LDG.E.U8 R5, desc[UR20][R12.64] ;  /* 0x000000140c05a981 */ /* 0x000128000c1e1100 */
[----:B------:R-:W-:Y:S01]  /*c910*/  STL [R1+0x310], R24 ;  /* 0x0003101801007387 */ /* 0x000fe20000100800 */
[----:B------:R-:W-:-:S03]  /*c920*/  IMAD R87, R6, 0xc, RZ ;  /* 0x0000000c06577824 */ /* 0x000fc600078e02ff */
[----:B------:R-:W-:Y:S04]  /*c930*/  STL [R1+0x390], R56 ;  /* 0x0003903801007387 */ /* 0x000fe80000100800 */
[----:B------:R-:W-:Y:S04]  /*c940*/  STL [R1+0xdac], R31 ;  /* 0x000dac1f01007387 */ /* 0x000fe80000100800 */
[----:B------:R-:W-:Y:S04]  /*c950*/  STL [R1+0x38c], R42 ;  /* 0x00038c2a01007387 */ /* 0x000fe80000100800 */
[----:B------:R-:W-:Y:S04]  /*c960*/  STL [R1+0x30c], R27 ;  /* 0x00030c1b01007387 */ /* 0x000fe80000100800 */
[----:B------:R-:W-:Y:S04]  /*c970*/  STL [R1+0xdb8], R9 ;  /* 0x000db80901007387 */ /* 0x000fe80000100800 */
[----:B------:R-:W-:Y:S04]  /*c980*/  STL [R1+0x384], R41 ;  /* 0x0003842901007387 */ /* 0x000fe80000100800 */
[----:B------:R1:W-:Y:S01]  /*c990*/  STL [R1+0xdb4], R8 ;  /* 0x000db40801007387 */ /* 0x0003e20000100800 */
[----:B------:R-:W-:Y:S01]  /*c9a0*/  SHF.R.S32.HI R14, RZ, 0x1f, R87 ;  /* 0x0000001fff0e7819 */ /* 0x000fe20000011457 */
[----:B------:R-:W-:-:S02]  /*c9b0*/  IMAD R47, R6, 0x3b, RZ ;  /* 0x0000003b062f7824 */ /* 0x000fc400078e02ff */
[----:B------:R-:W-:Y:S02]  /*c9c0*/  IMAD R38, R6, 0x14, RZ ;  /* 0x0000001406267824 */ /* 0x000fe400078e02ff */
[----:B0-----:R-:W-:Y:S01]  /*c9d0*/  VIADD R12, R21, 0xffffffa4 ;  /* 0xffffffa4150c7836 */ /* 0x001fe20000000000 */
[----:B-1----:R-:W-:Y:S02]  /*c9e0*/  SHF.R.S32.HI R8, RZ, 0x1f, R47 ;  /* 0x0000001fff087819 */ /* 0x002fe4000001142f */
[----:B------:R-:W-:Y:S02]  /*c9f0*/  SHF.R.S32.HI R42, RZ, 0x1f, R38 ;  /* 0x0000001fff2a7819 */ /* 0x000fe40000011426 */
[----:B------:R-:W-:Y:S02]  /*ca00*/  IADD3 R89, P2, PT, R38, R0, RZ ;  /* 0x0000000026597210 */ /* 0x000fe40007f5e0ff */
[----:B------:R-:W-:-:S03]  /*ca10*/  PRMT R26, RZ, 0x7610, R26 ;  /* 0x00007610ff1a7816 */ /* 0x000fc6000000001a */
[----:B------:R-:W-:Y:S01]  /*ca20*/  IMAD.X R9, R42, 0x1, R3, P2 ;  /* 0x000000012a097824 */ /* 0x000fe200010e0603 */
[----:B------:R-:W-:Y:S02]  /*ca30*/  ISETP.GE.U32.AND P2, PT, R12, 0x7fffff25, PT ;  /* 0x7fffff250c00780c */ /* 0x000fe40003f46070 */
[----:B---3--:R-:W-:Y:S01]  /*ca40*/  PRMT R16, RZ, 0x7610, R16 ;  /* 0x00007610ff107816 */ /* 0x008fe20000000010 */
[----:B--2---:R0:W-:Y:S02]  /*ca50*/  STL [R1+0x374], R15 ;  /* 0x0003740f01007387 */ /* 0x0041e40000100800 */
[----:B0-----:R-:W-:-:S05]  /*ca60*/  IADD3 R15, P3, PT, R87, R0, RZ ;  /* 0x00000000570f7210 */ /* 0x001fca0007f7e0ff */
[----:B------:R-:W-:Y:S04]  /*ca70*/  STL [R1+0xb98], R15 ;  /* 0x000b980f01007387 */ /* 0x000fe80000100800 */
[----:B----4-:R0:W-:Y:S02]  /*ca80*/  STL [R1+0x370], R5 ;  /* 0x0003700501007387 */ /* 0x0101e40000100800 */
[----:B0-----:R-:W-:Y:S01]  /*ca90*/  IMAD.X R5, R14, 0x1, R3, P3 ;  /* 0x000000010e057824 */ /* 0x001fe200018e0603 */
[----:B------:R-:W-:-:S05]  /*caa0*/  IADD3 R39, P3, PT, R47, R0, RZ ;  /* 0x000000002f277210 */ /* 0x000fca0007f7e0ff */
[----:B------:R-:W-:Y:S02]  /*cab0*/  IMAD.X R41, R8, 0x1, R3, P3 ;  /* 0x0000000108297824 */ /* 0x000fe400018e0603 */
[----:B------:R-:W-:Y:S02]  /*cac0*/  @!P1 IMAD.MOV.U32 R12, RZ, RZ, R39 ;  /* 0x000000ffff0c9224 */ /* 0x000fe400078e0027 */
[----:B------:R-:W-:Y:S01]  /*cad0*/  @!P1 IMAD.MOV.U32 R13, RZ, RZ, R41 ;  /* 0x000000ffff0d9224 */ /* 0x000fe200078e0029 */
[----:B------:R-:W-:-:S04]  /*cae0*/  IADD3 R31, P3, PT, R47, R2, RZ ;  /* 0x000000022f1f7210 */ /* 0x000fc80007f7e0ff */
[----:B------:R0:W2:Y:S01]  /*caf0*/  @!P1 LDG.E.U8 R26, desc[UR20][R12.64] ;  /* 0x000000140c1a9981 */ /* 0x0000a2000c1e1100 */
[----:B------:R-:W-:Y:S02]  /*cb00*/  IMAD.X R8, R8, 0x1, R4, P3 ;  /* 0x0000000108087824 */ /* 0x000fe400018e0604 */
[----:B0-----:R-:W-:Y:S02]  /*cb10*/  @!P1 IMAD.MOV.U32 R12, RZ, RZ, R31 ;  /* 0x000000ffff0c9224 */ /* 0x001fe400078e001f */
[----:B------:R-:W-:-:S05]  /*cb20*/  @!P1 IMAD.MOV.U32 R13, RZ, RZ, R8 ;  /* 0x000000ffff0d9224 */ /* 0x000fca00078e0008 */
[----:B------:R0:W3:Y:S04]  /*cb30*/  @!P1 LDG.E.U8 R16, desc[UR20][R12.64] ;  /* 0x000000140c109981 */ /* 0x0000e8000c1e1100 */
[----:B------:R-:W-:Y:S04]  /*cb40*/  STL [R1+0xb94], R5 ;  /* 0x000b940501007387 */ /* 0x000fe80000100800 */
[----:B------:R1:W-:Y:S01]  /*cb50*/  STL [R1+0xe20], R39 ;  /* 0x000e202701007387 */ /* 0x0003e20000100800 */
[----:B------:R-:W-:-:S03]  /*cb60*/  IMAD R75, R6, 0x43, RZ ;  /* 0x00000043064b7824 */ /* 0x000fc600078e02ff */
[----:B------:R-:W-:Y:S01]  /*cb70*/  STL [R1+0xc18], R89 ;  /* 0x000c185901007387 */ /* 0x000fe20000100800 */
[----:B-1----:R-:W-:-:S03]  /*cb80*/  IMAD R39, R6, 0x1c, RZ ;  /* 0x0000001c06277824 */ /* 0x002fc600078e02ff */
[----:B------:R1:W-:Y:S02]  /*cb90*/  STL [R1+0xe1c], R41 ;  /* 0x000e1c2901007387 */ /* 0x0003e40000100800 */
[----:B------:R-:W-:Y:S02]  /*cba0*/  SHF.R.S32.HI R47, RZ, 0x1f, R39 ;  /* 0x0000001fff2f7819 */ /* 0x000fe40000011427 */
[-C--:B------:R-:W-:Y:S01]  /*cbb0*/  IADD3 R56, P3, PT, R39, R0.reuse, RZ ;  /* 0x0000000027387210 */ /* 0x080fe20007f7e0ff */
[----:B------:R-:W-:Y:S04]  /*cbc0*/  STL [R1+0xc14], R9 ;  /* 0x000c140901007387 */ /* 0x000fe80000100800 */
[----:B------:R-:W-:Y:S01]  /*cbd0*/  STL [R1+0xe28], R31 ;  /* 0x000e281f01007387 */ /* 0x000fe20000100800 */
[----:B------:R-:W-:Y:S01]  /*cbe0*/  IMAD.X R59, R47, 0x1, R3, P3 ;  /* 0x000000012f3b7824 */ /* 0x000fe200018e0603 */
[----:B-1----:R-:W-:Y:S01]  /*cbf0*/  IADD3 R41, P3, PT, R75, R0, RZ ;  /* 0x000000004b297210 */ /* 0x002fe20007f7e0ff */
[----:B0-----:R-:W-:Y:S01]  /*cc00*/  VIADD R12, R21, 0xffffff9c ;  /* 0xffffff9c150c7836 */ /* 0x001fe20000000000 */
[----:B------:R-:W-:-:S02]  /*cc10*/  PRMT R20, RZ, 0x7610, R20 ;  /* 0x00007610ff147816 */ /* 0x000fc40000000014 */
        /* <DEDUP_REMOVED lines=10> */
[----:B------:R-:W-:Y:S04]  /*ccc0*/  STL [R1+0xe90], R41 ;  /* 0x000e902901007387 */ /* 0x000fe80000100800 */
[----:B------:R-:W-:Y:S01]  /*ccd0*/  STL [R1+0xd00], R49 ;  /* 0x000d003101007387 */ /* 0x000fe20000100800 */
[----:B------:R-:W-:-:S03]  /*cce0*/  IMAD.X R50, R72, 0x1, R3, P1 ;  /* 0x0000000148327824 */ /* 0x000fc600008e0603 */
[----:B------:R-:W-:Y:S01]  /*ccf0*/  STL [R1+0xe8c], R44 ;  /* 0x000e8c2c01007387 */ /* 0x000fe20000100800 */
[----:B------:R-:W-:-:S03]  /*cd00*/  ISETP.GE.U32.AND P1, PT, R12, 0x7fffff1d, PT ;  /* 0x7fffff1d0c00780c */ /* 0x000fc60003f26070 */
        /* <DEDUP_REMOVED lines=8> */
[----:B------:R0:W3:Y:S01]  /*cd90*/  @!P5 LDG.E.U8 R7, desc[UR20][R12.64] ;  /* 0x000000140c07d981 */ /* 0x0000e2000c1e1100 */
[C---:B------:R-:W-:Y:S02]  /*cda0*/  IMAD R31, R6.reuse, 0x2c, RZ ;  /* 0x0000002c061f7824 */ /* 0x040fe400078e02ff */
[----:B------:R-:W-:Y:S01]  /*cdb0*/  IMAD R78, R6, 0x4b, RZ ;  /* 0x0000004b064e7824 */ /* 0x000fe200078e02ff */
[----:B------:R-:W-:Y:S02]  /*cdc0*/  STL [R1+0xcfc], R50 ;  /* 0x000cfc3201007387 */ /* 0x000fe40000100800 */
[-C--:B------:R-:W-:Y:S02]  /*cdd0*/  IADD3 R41, P3, PT, R31, R0.reuse, RZ ;  /* 0x000000001f297210 */ /* 0x080fe40007f7e0ff */
[----:B------:R-:W-:Y:S01]  /*cde0*/  SHF.R.S32.HI R75, RZ, 0x1f, R31 ;  /* 0x0000001fff4b7819 */ /* 0x000fe2000001141f */
[----:B------:R-:W-:Y:S01]  /*cdf0*/  STL [R1+0xe98], R16 ;  /* 0x000e981001007387 */ /* 0x000fe20000100800 */
[----:B0-----:R-:W-:-:S03]  /*ce00*/  IADD3 R13, P5, PT, R78, R0, RZ ;  /* 0x000000004e0d7210 */ /* 0x001fc60007fbe0ff */
[----:B------:R0:W-:Y:S01]  /*ce10*/  STL [R1+0xe94], R8 ;  /* 0x000e940801007387 */ /* 0x0001e20000100800 */
[----:B------:R-:W-:Y:S02]  /*ce20*/  IMAD.X R44, R75, 0x1, R3, P3 ;  /* 0x000000014b2c7824 */ /* 0x000fe400018e0603 */
[----:B------:R-:W-:Y:S01]  /*ce30*/  VIADD R12, R21, 0xffffff94 ;  /* 0xffffff94150c7836 */ /* 0x000fe20000000000 */
[----:B0-----:R-:W-:Y:S02]  /*ce40*/  SHF.R.S32.HI R8, RZ, 0x1f, R78 ;  /* 0x0000001fff087819 */ /* 0x001fe4000001144e */
[----:B------:R-:W-:Y:S01]  /*ce50*/  PRMT R52, RZ, 0x7610, R52 ;  /* 0x00007610ff347816 */ /* 0x000fe20000000034 */
[----:B---3--:R0:W-:Y:S04]  /*ce60*/  STL [R1+0x360], R7 ;  /* 0x0003600701007387 */ /* 0x0081e80000100800 */
[----:B------:R-:W-:Y:S04]  /*ce70*/  STL [R1+0xd60], R41 ;  /* 0x000d602901007387 */ /* 0x000fe80000100800 */
[----:B--2---:R1:W-:Y:S01]  /*ce80*/  STL [R1+0x364], R20 ;  /* 0x0003641401007387 */ /* 0x0043e20000100800 */
[----:B0-----:R-:W-:-:S02]  /*ce90*/  IMAD.MOV.U32 R7, RZ, RZ, R64 ;  /* 0x000000ffff077224 */ /* 0x001fc400078e0040 */
[----:B------:R-:W-:Y:S01]  /*cea0*/  IMAD.X R64, R8, 0x1, R3, P5 ;  /* 0x0000000108407824 */ /* 0x000fe200028e0603 */
[----:B-1----:R-:W-:-:S05]  /*ceb0*/  IADD3 R20, P3, PT, R84, R2, RZ ;  /* 0x0000000254147210 */ /* 0x002fca0007f7e0ff */
[----:B------:R-:W-:Y:S01]  /*cec0*/  IMAD.X R16, R11, 0x1, R4, P3 ;  /* 0x000000010b107824 */ /* 0x000fe200018e0604 */
[----:B------:R-:W-:Y:S01]  /*ced0*/  ISETP.GE.U32.AND P3, PT, R12, 0x7fffff15, PT ;  /* 0x7fffff150c00780c */ /* 0x000fe20003f66070 */
[----:B------:R-:W-:Y:S01]  /*cee0*/  IMAD.MOV.U32 R12, RZ, RZ, R64 ;  /* 0x000000ffff0c7224 */ /* 0x000fe200078e0040 */
[----:B------:R-:W-:Y:S04]  /*cef0*/  STL [R1+0xd5c], R44 ;  /* 0x000d5c2c01007387 */ /* 0x000fe80000100800 */
[----:B------:R0:W-:Y:S02]  /*cf00*/  STL [R1+0xf00], R13 ;  /* 0x000f000d01007387 */ /* 0x0001e40000100800 */
[----:B0-----:R-:W-:-:S04]  /*cf10*/  @!P6 LOP3.LUT R13, R13, R12, RZ, 0x3c, !PT ;  /* 0x0000000c0d0de212 */ /* 0x001fc800078e3cff */
[----:B------:R-:W-:-:S04]  /*cf20*/  @!P6 LOP3.LUT R12, R13, R12, RZ, 0x3c, !PT ;  /* 0x0000000c0d0ce212 */ /* 0x000fc800078e3cff */
[----:B------:R-:W-:-:S05]  /*cf30*/  @!P6 LOP3.LUT R13, R13, R12, RZ, 0x3c, !PT ;  /* 0x0000000c0d0de212 */ /* 0x000fca00078e3cff */
[----:B------:R0:W2:Y:S04]  /*cf40*/  @!P6 LDG.E.U8 R52, desc[UR20][R12.64] ;  /* 0x000000140c34e981 */ /* 0x0000a8000c1e1100 */
[----:B------:R-:W-:Y:S04]  /*cf50*/  STL [R1+0x318], R20 ;  /* 0x0003181401007387 */ /* 0x000fe80000100800 */
[----:B------:R1:W-:Y:S01]  /*cf60*/  STL [R1+0xefc], R64 ;  /* 0x000efc4001007387 */ /* 0x0003e20000100800 */
[----:B------:R-:W-:Y:S02]  /*cf70*/  PRMT R84, RZ, 0x7610, R84 ;  /* 0x00007610ff547816 */ /* 0x000fe40000000054 */
[----:B-1----:R-:W-:-:S05]  /*cf80*/  IADD3 R64, P5, PT, R78, R2, RZ ;  /* 0x000000024e407210 */ /* 0x002fca0007fbe0ff */
[----:B0-----:R-:W-:Y:S02]  /*cf90*/  IMAD.X R13, R8, 0x1, R4, P5 ;  /* 0x00000001080d7824 */ /* 0x001fe400028e0604 */
[----:B------:R-:W-:-:S05]  /*cfa0*/  @!P6 IMAD.MOV.U32 R12, RZ, RZ, R64 ;  /* 0x000000ffff0ce224 */ /* 0x000fca00078e0040 */
[----:B------:R0:W3:Y:S01]  /*cfb0*/  @!P6 LDG.E.U8 R84, desc[UR20][R12.64] ;  /* 0x000000140c54e981 */ /* 0x0000e2000c1e1100 */
[----:B------:R-:W-:-:S03]  /*cfc0*/  IMAD R11, R6, 0x53, RZ ;  /* 0x00000053060b7824 */ /* 0x000fc600078e02ff */
[----:B------:R-:W-:Y:S04]  /*cfd0*/  STL [R1+0x314], R16 ;  /* 0x0003141001007387 */ /* 0x000fe80000100800 */
[----:B------:R1:W-:Y:S01]  /*cfe0*/  STL [R1+0xf08], R64 ;  /* 0x000f084001007387 */ /* 0x0003e20000100800 */
[----:B------:R-:W-:-:S03]  /*cff0*/  SHF.R.S32.HI R8, RZ, 0x1f, R11 ;  /* 0x0000001fff087819 */ /* 0x000fc6000001140b */
[----:B------:R-:W-:Y:S01]  /*d000*/  STL [R1+0xf04], R13 ;  /* 0x000f040d01007387 */ /* 0x000fe20000100800 */
[----:B------:R-:W-:Y:S01]  /*d010*/  VIADD R78, R21, 0xffffff8c ;  /* 0xffffff8c154e7836 */ /* 0x000fe20000000000 */
[----:B------:R-:W-:Y:S02]  /*d020*/  PRMT R10, RZ, 0x7610, R10 ;  /* 0x00007610ff0a7816 */ /* 0x000fe4000000000a */
[----:B--2---:R2:W-:Y:S04]  /*d030*/  STL [R1+0x35c], R52 ;  /* 0x00035c3401007387 */ /* 0x0045e80000100800 */
[----:B-1----:R-:W4:Y:S01]  /*d040*/  LDL.LU R64, [R1+0x1bd0] ;  /* 0x001bd00001407983 */ /* 0x002f220000300800 */
[----:B--2---:R-:W-:-:S05]  /*d050*/  IADD3 R52, P5, PT, R11, R0, RZ ;  /* 0x000000000b347210 */ /* 0x004fca0007fbe0ff */
[----:B0-----:R-:W-:Y:S01]  /*d060*/  IMAD.MOV.U32 R13, RZ, RZ, R52 ;  /* 0x000000ffff0d7224 */ /* 0x001fe200078e0034 */
[----:B------:R0:W-:Y:S01]  /*d070*/  STL [R1+0xf70], R52 ;  /* 0x000f703401007387 */ /* 0x0001e20000100800 */
[----:B------:R-:W-:-:S05]  /*d080*/  IMAD.X R12, R8, 0x1, R3, P5 ;  /* 0x00000001080c7824 */ /* 0x000fca00028e0603 */
[----:B------:R-:W-:Y:S02]  /*d090*/  @!P0 LOP3.LUT R13, R13, R12, RZ, 0x3c, !PT ;  /* 0x0000000c0d0d8212 */ /* 0x000fe400078e3cff */
[----:B0-----:R-:W-:-:S05]  /*d0a0*/  IADD3 R52, P6, PT, R11, R2, RZ ;  /* 0x000000020b347210 */ /* 0x001fca0007fde0ff */
[----:B------:R-:W-:Y:S01]  /*d0b0*/  STL [R1+0xf78], R52 ;  /* 0x000f783401007387 */ /* 0x000fe20000100800 */
[----:B------:R-:W-:-:S03]  /*d0c0*/  ISETP.GE.U32.AND P5, PT, R78, 0x7fffff0d, PT ;  /* 0x7fffff0d4e00780c */ /* 0x000fc60003fa6070 */
[----:B------:R0:W-:Y:S01]  /*d0d0*/  STL [R1+0xf6c], R12 ;  /* 0x000f6c0c01007387 */ /* 0x0001e20000100800 */
[----:B------:R-:W-:-:S03]  /*d0e0*/  PRMT R78, RZ, 0x7610, R78 ;  /* 0x00007610ff4e7816 */ /* 0x000fc6000000004e */
[----:B---3--:R1:W-:Y:S01]  /*d0f0*/  STL [R1+0x354], R84 ;  /* 0x0003545401007387 */ /* 0x0083e20000100800 */
[----:B0-----:R-:W-:-:S04]  /*d100*/  @!P0 LOP3.LUT R12, R13, R12, RZ, 0x3c, !PT ;  /* 0x0000000c0d0c8212 */ /* 0x001fc800078e3cff */
[----:B------:R-:W-:Y:S01]  /*d110*/  @!P0 LOP3.LUT R13, R13, R12, RZ, 0x3c, !PT ;  /* 0x0000000c0d0d8212 */ /* 0x000fe200078e3cff */
[----:B-1----:R-:W-:-:S04]  /*d120*/  IMAD.X R84, R8, 0x1, R4, P6 ;  /* 0x0000000108547824 */ /* 0x002fc800030e0604 */
[----:B------:R0:W2:Y:S02]  /*d130*/  @!P0 LDG.E.U8 R78, desc[UR20][R12.64] ;  /* 0x000000140c4e8981 */ /* 0x0000a4000c1e1100 */
[----:B0-----:R-:W-:Y:S02]  /*d140*/  @!P0 IMAD.MOV.U32 R12, RZ, RZ, R52 ;  /* 0x000000ffff0c8224 */ /* 0x001fe400078e0034 */
[----:B------:R-:W-:-:S05]  /*d150*/  @!P0 IMAD.MOV.U32 R13, RZ, RZ, R84 ;  /* 0x000000ffff0d8224 */ /* 0x000fca00078e0054 */
[----:B------:R0:W3:Y:S01]  /*d160*/  @!P0 LDG.E.U8 R10, desc[UR20][R12.64] ;  /* 0x000000140c0a8981 */ /* 0x0000e2000c1e1100 */
[----:B------:R-:W-:Y:S01]  /*d170*/  IADD3 R87, P6, PT, R87, R2, RZ ;  /* 0x0000000257577210 */ /* 0x000fe20007fde0ff */
[----:B------:R-:W-:Y:S02]  /*d180*/  IMAD R11, R6, 0x5b, RZ ;  /* 0x0000005b060b7824 */ /* 0x000fe400078e02ff */
[----:B------:R-:W-:Y:S04]  /*d190*/  STL [R1+0xf74], R84 ;  /* 0x000f745401007387 */ /* 0x000fe80000100800 */
[----:B------:R-:W-:Y:S01]  /*d1a0*/  STL [R1+0xba0], R87 ;  /* 0x000ba05701007387 */ /* 0x000fe20000100800 */
[----:B------:R-:W-:Y:S01]  /*d1b0*/  SHF.R.S32.HI R8, RZ, 0x1f, R11 ;  /* 0x0000001fff087819 */ /* 0x000fe2000001140b */
[----:B0-----:R-:W-:Y:S01]  /*d1c0*/  VIADD R12, R21, 0xffffff84 ;  /* 0xffffff84150c7836 */ /* 0x001fe20000000000 */
[----:B------:R-:W-:Y:S01]  /*d1d0*/  PRMT R37, RZ, 0x7610, R37 ;  /* 0x00007610ff257816 */ /* 0x000fe20000000025 */
[----:B---3--:R0:W-:Y:S04]  /*d1e0*/  STL [R1+0x34c], R10 ;  /* 0x00034c0a01007387 */ /* 0x0081e80000100800 */
[----:B--2---:R1:W-:Y:S01]  /*d1f0*/  STL [R1+0x350], R78 ;  /* 0x0003504e01007387 */ /* 0x0043e20000100800 */
[----:B0-----:R-:W-:Y:S01]  /*d200*/  IMAD.X R10, R14, 0x1, R4, P6 ;  /* 0x000000010e0a7824 */ /* 0x001fe200030e0604 */
[----:B------:R-:W-:-:S02]  /*d210*/  IADD3 R52, P6, PT, R11, R0, RZ ;  /* 0x000000000b347210 */ /* 0x000fc40007fde0ff */
[-C--:B-1----:R-:W-:Y:S02]  /*d220*/  IADD3 R78, P0, PT, R38, R2.reuse, RZ ;  /* 0x00000002264e7210 */ /* 0x082fe40007f1e0ff */
[----:B------:R-:W-:Y:S01]  /*d230*/  PRMT R14, RZ, 0x7610, R14 ;  /* 0x00007610ff0e7816 */ /* 0x000fe2000000000e */
[----:B------:R-:W-:Y:S02]  /*d240*/  IMAD.X R13, R8, 0x1, R3, P6 ;  /* 0x00000001080d7824 */ /* 0x000fe400030e0603 */
[----:B------:R-:W-:Y:S01]  /*d250*/  IMAD.X R84, R42, 0x1, R4, P0 ;  /* 0x000000012a547824 */ /* 0x000fe200000e0604 */
[----:B------:R-:W-:Y:S01]  /*d260*/  ISETP.GE.U32.AND P0, PT, R12, 0x7fffff05, PT ;  /* 0x7fffff050c00780c */ /* 0x000fe20003f06070 */
[----:B------:R-:W-:Y:S01]  /*d270*/  @!P2 IMAD.MOV.U32 R12, RZ, RZ, R52 ;  /* 0x000000ffff0ca224 */ /* 0x000fe200078e0034 */
[----:B------:R-:W-:Y:S01]  /*d280*/  IADD3 R38, P6, PT, R11, R2, RZ ;  /* 0x000000020b267210 */ /* 0x000fe20007fde0ff */
[----:B------:R-:W-:Y:S04]  /*d290*/  STL [R1+0xfe0], R52 ;  /* 0x000fe03401007387 */ /* 0x000fe80000100800 */
[----:B------:R-:W-:Y:S04]  /*d2a0*/  STL [R1+0xb9c], R10 ;  /* 0x000b9c0a01007387 */ /* 0x000fe80000100800 */
[----:B------:R-:W-:Y:S04]  /*d2b0*/  STL [R1+0xc20], R78 ;  /* 0x000c204e01007387 */ /* 0x000fe80000100800 */
        /* <DEDUP_REMOVED lines=14> */
[----:B------:R0:W-:Y:S02]  /*d3a0*/  STL [R1+0xfe4], R13 ;  /* 0x000fe40d01007387 */ /* 0x0001e40000100800 */
[----:B0-----:R-:W-:Y:S02]  /*d3b0*/  IMAD.X R13, R8, 0x1, R3, P6 ;  /* 0x00000001080d7824 */ /* 0x001fe400030e0603 */
[----:B---3--:R0:W-:Y:S04]  /*d3c0*/  STL [R1+0x290], R37 ;  /* 0x0002902501007387 */ /* 0x0081e80000100800 */
[----:B------:R-:W-:Y:S04]  /*d3d0*/  STL [R1+0x1050], R52 ;  /* 0x0010503401007387 */ /* 0x000fe80000100800 */
[----:B------:R1:W2:Y:S01]  /*d3e0*/  @!P1 LDG.E.U8 R51, desc[UR20][R12.64] ;  /* 0x000000140c339981 */ /* 0x0002a2000c1e1100 */
[----:B0-----:R-:W-:-:S05]  /*d3f0*/  IADD3 R37, P2, PT, R11, R2, RZ ;  /* 0x000000020b257210 */ /* 0x001fca0007f5e0ff */
[----:B------:R-:W-:Y:S01]  /*d400*/  IMAD.X R38, R8, 0x1, R4, P2 ;  /* 0x0000000108267824 */ /* 0x000fe200010e0604 */
[----:B------:R-:W-:Y:S01]  /*d410*/  STL [R1+0x1058], R37 ;  /* 0x0010582501007387 */ /* 0x000fe20000100800 */
[----:B-1----:R-:W-:-:S03]  /*d420*/  @!P1 IMAD.MOV.U32 R12, RZ, RZ, R37 ;  /* 0x000000ffff0c9224 */ /* 0x002fc600078e0025 */
[----:B------:R0:W-:Y:S02]  /*d430*/  STL [R1+0x104c], R13 ;  /* 0x00104c0d01007387 */ /* 0x0001e40000100800 */
[----:B0-----:R-:W-:-:S05]  /*d440*/  @!P1 IMAD.MOV.U32 R13, RZ, RZ, R38 ;  /* 0x000000ffff0d9224 */ /* 0x001fca00078e0026 */
[----:B------:R0:W3:Y:S04]  /*d450*/  @!P1 LDG.E.U8 R28, desc[UR20][R12.64] ;  /* 0x000000140c1c9981 */ /* 0x0000e8000c1e1100 */
[----:B------:R1:W-:Y:S01]  /*d460*/  STL [R1+0x1054], R38 ;  /* 0x0010542601007387 */ /* 0x0003e20000100800 */
[----:B------:R-:W-:Y:S02]  /*d470*/  IMAD R11, R6, 0x6b, RZ ;  /* 0x0000006b060b7824 */ /* 0x000fe400078e02ff */
[C---:B------:R-:W-:Y:S02]  /*d480*/  VIADD R14, R21.reuse, 0xfffffffb ;  /* 0xfffffffb150e7836 */ /* 0x040fe40000000000 */
[----:B0-----:R-:W-:Y:S01]  /*d490*/  VIADD R12, R21, 0xfffffff3 ;  /* 0xfffffff3150c7836 */ /* 0x001fe20000000000 */
[----:B------:R-:W-:-:S02]  /*d4a0*/  SHF.R.S32.HI R8, RZ, 0x1f, R11 ;  /* 0x0000001fff087819 */ /* 0x000fc4000001140b */
[-C--:B-1----:R-:W-:Y:S02]  /*d4b0*/  IADD3 R38, P1, PT, R26, R2.reuse, RZ ;  /* 0x000000021a267210 */ /* 0x082fe40007f3e0ff */
[----:B------:R-:W-:Y:S02]  /*d4c0*/  ISETP.GE.U32.AND P6, PT, R14, 0x7fffff7c, PT ;  /* 0x7fffff7c0e00780c */ /* 0x000fe40003fc6070 */
[----:B------:R-:W-:Y:S01]  /*d4d0*/  PRMT R14, RZ, 0x7610, R14 ;  /* 0x00007610ff0e7816 */ /* 0x000fe2000000000e */
[----:B--2---:R0:W-:Y:S02]  /*d4e0*/  STL [R1+0x280], R51 ;  /* 0x0002803301007387 */ /* 0x0041e40000100800 */
[----:B0-----:R-:W-:-:S05]  /*d4f0*/  IADD3 R51, P2, PT, R39, R2, RZ ;  /* 0x0000000227337210 */ /* 0x001fca0007f5e0ff */
[----:B------:R-:W-:Y:S01]  /*d500*/  STL [R1+0xca0], R51 ;  /* 0x000ca03301007387 */ /* 0x000fe20000100800 */
[--C-:B------:R-:W-:Y:S02]  /*d510*/  IMAD.X R52, R47, 0x1, R4.reuse, P2 ;  /* 0x000000012f347824 */ /* 0x100fe400010e0604 */
[----:B------:R-:W-:Y:S01]  /*d520*/  IMAD.X R39, R72, 0x1, R4, P1 ;  /* 0x0000000148277824 */ /* 0x000fe200008e0604 */
[----:B------:R-:W-:Y:S01]  /*d530*/  ISETP.GE.U32.AND P1, PT, R12, 0x7fffff74, PT ;  /* 0x7fffff740c00780c */ /* 0x000fe20003f26070 */
[----:B---3--:R0:W-:Y:S02]  /*d540*/  STL [R1+0x274], R28 ;  /* 0x0002741c01007387 */ /* 0x0081e40000100800 */
[----:B0-----:R-:W-:-:S05]  /*d550*/  IADD3 R28, P2, PT, R11, R0, RZ ;  /* 0x000000000b1c7210 */ /* 0x001fca0007f5e0ff */
[----:B------:R-:W-:Y:S02]  /*d560*/  IMAD.X R13, R8, 0x1, R3, P2 ;  /* 0x00000001080d7824 */ /* 0x000fe400010e0603 */
[----:B------:R-:W-:-:S05]  /*d570*/  @!P3 IMAD.MOV.U32 R12, RZ, RZ, R28 ;  /* 0x000000ffff0cb224 */ /* 0x000fca00078e001c */
[----:B------:R0:W2:Y:S01]  /*d580*/  @!P3 LDG.E.U8 R14, desc[UR20][R12.64] ;  /* 0x000000140c0eb981 */ /* 0x0000a2000c1e1100 */
[----:B------:R-:W-:-:S03]  /*d590*/  IADD3 R26, P2, PT, R11, R2, RZ ;  /* 0x000000020b1a7210 */ /* 0x000fc60007f5e0ff */
[----:B------:R1:W-:Y:S01]  /*d5a0*/  STL [R1+0x10bc], R28 ;  /* 0x0010bc1c01007387 */ /* 0x0003e20000100800 */
[----:B------:R-:W-:Y:S01]  /*d5b0*/  IMAD R11, R6, 0x73, RZ ;  /* 0x00000073060b7824 */ /* 0x000fe200078e02ff */
[----:B------:R-:W-:Y:S02]  /*d5c0*/  PRMT R93, RZ, 0x7610, R93 ;  /* 0x00007610ff5d7816 */ /* 0x000fe4000000005d */
[----:B------:R-:W-:Y:S01]  /*d5d0*/  STL [R1+0xc9c], R52 ;  /* 0x000c9c3401007387 */ /* 0x000fe20000100800 */
[----:B0-----:R-:W-:-:S03]  /*d5e0*/  @!P3 IMAD.MOV.U32 R12, RZ, RZ, R26 ;  /* 0x000000ffff0cb224 */ /* 0x001fc600078e001a */
[----:B------:R-:W-:Y:S01]  /*d5f0*/  STL [R1+0xd08], R38 ;  /* 0x000d082601007387 */ /* 0x000fe20000100800 */
[----:B-1----:R-:W-:-:S03]  /*d600*/  IMAD.X R28, R8, 0x1, R4, P2 ;  /* 0x00000001081c7824 */ /* 0x002fc600010e0604 */
[----:B------:R0:W-:Y:S01]  /*d610*/  STL [R1+0x10b8], R13 ;  /* 0x0010b80d01007387 */ /* 0x0001e20000100800 */
[----:B------:R-:W-:Y:S02]  /*d620*/  SHF.R.S32.HI R8, RZ, 0x1f, R11 ;  /* 0x0000001fff087819 */ /* 0x000fe4000001140b */
[----:B------:R-:W-:Y:S01]  /*d630*/  IADD3 R37, P2, PT, R11, R0, RZ ;  /* 0x000000000b257210 */ /* 0x000fe20007f5e0ff */
[----:B------:R-:W-:Y:S01]  /*d640*/  STL [R1+0xd04], R39 ;  /* 0x000d042701007387 */ /* 0x000fe20000100800 */
[----:B0-----:R-:W-:-:S03]  /*d650*/  @!P3 IMAD.MOV.U32 R13, RZ, RZ, R28 ;  /* 0x000000ffff0db224 */ /* 0x001fc600078e001c */
[----:B------:R0:W-:Y:S01]  /*d660*/  STL [R1+0x10c4], R26 ;  /* 0x0010c41a01007387 */ /* 0x0001e20000100800 */
[----:B------:R-:W-:-:S03]  /*d670*/  PRMT R34, RZ, 0x7610, R34 ;  /* 0x00007610ff227816 */ /* 0x000fc60000000022 */
[----:B------:R1:W3:Y:S01]  /*d680*/  @!P3 LDG.E.U8 R93, desc[UR20][R12.64] ;  /* 0x000000140c5db981 */ /* 0x0002e2000c1e1100 */
[----:B0-----:R-:W-:Y:S01]  /*d690*/  IADD3 R26, P3, PT, R11, R2, RZ ;  /* 0x000000020b1a7210 */ /* 0x001fe20007f7e0ff */
[----:B-1----:R-:W-:Y:S02]  /*d6a0*/  IMAD.X R13, R8, 0x1, R3, P2 ;  /* 0x00000001080d7824 */ /* 0x002fe400010e0603 */
[----:B------:R-:W-:Y:S01]  /*d6b0*/  @!P5 IMAD.MOV.U32 R12, RZ, RZ, R37 ;  /* 0x000000ffff0cd224 */ /* 0x000fe200078e0025 */
[----:B------:R-:W-:-:S04]  /*d6c0*/  PRMT R17, RZ, 0x7610, R17 ;  /* 0x00007610ff117816 */ /* 0x000fc80000000011 */
[----:B------:R0:W3:Y:S02]  /*d6d0*/  @!P5 LDG.E.U8 R34, desc[UR20][R12.64] ;  /* 0x000000140c22d981 */ /* 0x0000e4000c1e1100 */
[----:B0-----:R-:W-:Y:S02]  /*d6e0*/  @!P5 IMAD.MOV.U32 R12, RZ, RZ, R26 ;  /* 0x000000ffff0cd224 */ /* 0x001fe400078e001a */
[----:B--2---:R-:W-:Y:S04]  /*d6f0*/  STL [R1+0x244], R14 ;  /* 0x0002440e01007387 */ /* 0x004fe80000100800 */
[----:B------:R0:W-:Y:S04]  /*d700*/  STL [R1+0x10c0], R28 ;  /* 0x0010c01c01007387 */ /* 0x0001e80000100800 */
[----:B------:R-:W-:Y:S04]  /*d710*/  STL [R1+0x1120], R37 ;  /* 0x0011202501007387 */ /* 0x000fe80000100800 */
[----:B------:R-:W-:Y:S01]  /*d720*/  STL [R1+0x1128], R26 ;  /* 0x0011281a01007387 */ /* 0x000fe20000100800 */
[----:B0-----:R-:W-:-:S03]  /*d730*/  IMAD.X R28, R8, 0x1, R4, P3 ;  /* 0x00000001081c7824 */ /* 0x001fc600018e0604 */
[----:B------:R0:W-:Y:S02]  /*d740*/  STL [R1+0x111c], R13 ;  /* 0x00111c0d01007387 */ /* 0x0001e40000100800 */
[----:B0-----:R-:W-:-:S05]  /*d750*/  @!P5 IMAD.MOV.U32 R13, RZ, RZ, R28 ;  /* 0x000000ffff0dd224 */ /* 0x001fca00078e001c */
[----:B------:R0:W2:Y:S01]  /*d760*/  @!P5 LDG.E.U8 R17, desc[UR20][R12.64] ;  /* 0x000000140c11d981 */ /* 0x0000a2000c1e1100 */
[----:B------:R-:W-:-:S03]  /*d770*/  IMAD R11, R6, 0x7b, RZ ;  /* 0x0000007b060b7824 */ /* 0x000fc600078e02ff */
[----:B------:R-:W-:Y:S02]  /*d780*/  STL [R1+0x1124], R28 ;  /* 0x0011241c01007387 */ /* 0x000fe40000100800 */
[----:B------:R-:W-:Y:S02]  /*d790*/  SHF.R.S32.HI R8, RZ, 0x1f, R11 ;  /* 0x0000001fff087819 */ /* 0x000fe4000001140b */
[-C--:B------:R-:W-:Y:S01]  /*d7a0*/  IADD3 R26, P5, PT, R11, R2.reuse, RZ ;  /* 0x000000020b1a7210 */ /* 0x080fe20007fbe0ff */
[----:B---3--:R1:W-:Y:S01]  /*d7b0*/  STL [R1+0x228], R34 ;  /* 0x0002282201007387 */ /* 0x0083e20000100800 */
[----:B0-----:R-:W-:Y:S01]  /*d7c0*/  VIADD R12, R21, 0xffffffe3 ;  /* 0xffffffe3150c7836 */ /* 0x001fe20000000000 */
[----:B-1----:R-:W-:Y:S01]  /*d7d0*/  IADD3 R34, P3, PT, R31, R2, RZ ;  /* 0x000000021f227210 */ /* 0x002fe20007f7e0ff */
[----:B------:R-:W-:-:S04]  /*d7e0*/  VIADD R13, R21, 0xffffffdb ;  /* 0xffffffdb150d7836 */ /* 0x000fc80000000000 */
[--C-:B------:R-:W-:Y:S01]  /*d7f0*/  IMAD.X R37, R75, 0x1, R4.reuse, P3 ;  /* 0x000000014b257824 */ /* 0x100fe200018e0604 */
[----:B------:R-:W-:Y:S01]  /*d800*/  PRMT R29, RZ, 0x7610, R29 ;  /* 0x00007610ff1d7816 */ /* 0x000fe2000000001d */
[----:B------:R-:W-:Y:S01]  /*d810*/  IMAD.X R28, R8, 0x1, R4, P5 ;  /* 0x00000001081c7824 */ /* 0x000fe200028e0604 */
[----:B------:R-:W-:Y:S02]  /*d820*/  ISETP.GE.U32.AND P5, PT, R13, 0x7fffff5c, PT ;  /* 0x7fffff5c0d00780c */ /* 0x000fe40003fa6070 */
[----:B----4-:R-:W-:Y:S01]  /*d830*/  PRMT R64, RZ, 0x7610, R64 ;  /* 0x00007610ff407816 */ /* 0x010fe20000000040 */
[----:B--2---:R0:W-:Y:S02]  /*d840*/  STL [R1+0x224], R17 ;  /* 0x0002241101007387 */ /* 0x0041e40000100800 */
[----:B0-----:R-:W-:Y:S01]  /*d850*/  IMAD.MOV.U32 R17, RZ, RZ, R7 ;  /* 0x000000ffff117224 */ /* 0x001fe200078e0007 */
[----:B------:R-:W-:-:S05]  /*d860*/  IADD3 R7, P3, PT, R11, R0, RZ ;  /* 0x000000000b077210 */ /* 0x000fca0007f7e0ff */
        /* <DEDUP_REMOVED lines=22> */
[----:B------:R-:W-:Y:S01]  /*d9d0*/  PRMT R25, RZ, 0x7610, R25 ;  /* 0x00007610ff197816 */ /* 0x000fe20000000019 */
[----:B------:R-:W-:-:S02]  /*d9e0*/  @!P6 IMAD.MOV.U32 R12, RZ, RZ, R24 ;  /* 0x000000ffff0ce224 */ /* 0x000fc400078e0018 */
[----:B------:R-:W-:Y:S02]  /*d9f0*/  @!P6 IMAD.MOV.U32 R13, RZ, RZ, R27 ;  /* 0x000000ffff0de224 */ /* 0x000fe400078e001b */
[C---:B------:R-:W-:Y:S01]  /*da00*/  VIADD R14, R21.reuse, 0xffffffeb ;  /* 0xffffffeb150e7836 */ /* 0x040fe20000000000 */
[----:B------:R-:W-:Y:S02]  /*da10*/  PRMT R75, RZ, 0x7610, R75 ;  /* 0x00007610ff4b7816 */ /* 0x000fe4000000004b */
[----:B------:R-:W-:Y:S01]  /*da20*/  PRMT R72, RZ, 0x7610, R72 ;  /* 0x00007610ff487816 */ /* 0x000fe20000000048 */
[----:B------:R0:W2:Y:S01]  /*da30*/  @!P6 LDG.E.U8 R25, desc[UR20][R12.64] ;  /* 0x000000140c19e981 */ /* 0x0000a2000c1e1100 */
[----:B------:R-:W-:Y:S02]  /*da40*/  ISETP.GE.U32.AND P2, PT, R14, 0x7fffff6c, PT ;  /* 0x7fffff6c0e00780c */ /* 0x000fe40003f46070 */
[----:B------:R-:W-:Y:S01]  /*da50*/  PRMT R61, RZ, 0x7610, R61 ;  /* 0x00007610ff3d7816 */ /* 0x000fe2000000003d */
[----:B------:R-:W-:Y:S01]  /*da60*/  VIADD R8, R21, 0xffffffd3 ;  /* 0xffffffd315087836 */ /* 0x000fe20000000000 */
[----:B------:R-:W-:Y:S01]  /*da70*/  PRMT R54, RZ, 0x7610, R54 ;  /* 0x00007610ff367816 */ /* 0x000fe20000000036 */
[----:B------:R-:W2:Y:S01]  /*da80*/  LDL.LU R27, [R1+0x1bb4] ;  /* 0x001bb400011b7983 */ /* 0x000ea20000300800 */
[----:B----4-:R-:W-:Y:S01]  /*da90*/  PRMT R7, RZ, 0x7610, R7 ;  /* 0x00007610ff077816 */ /* 0x010fe20000000007 */
[----:B0-----:R-:W-:-:S02]  /*daa0*/  @!P6 IMAD.MOV.U32 R12, RZ, RZ, R20 ;  /* 0x000000ffff0ce224 */ /* 0x001fc400078e0014 */
[----:B------:R-:W-:Y:S01]  /*dab0*/  @!P6 IMAD.MOV.U32 R13, RZ, RZ, R16 ;  /* 0x000000ffff0de224 */ /* 0x000fe200078e0010 */
[----:B------:R-:W-:Y:S01]  /*dac0*/  ISETP.GE.U32.AND P0, PT, R8, 0x7fffff54, PT ;  /* 0x7fffff540800780c */ /* 0x000fe20003f06070 */
[----:B------:R-:W4:Y:S04]  /*dad0*/  LDL.LU R24, [R1+0x1bb0] ;  /* 0x001bb00001187983 */ /* 0x000f280000300800 */
[----:B------:R0:W2:Y:S02]  /*dae0*/  @!P6 LDG.E.U8 R7, desc[UR20][R12.64] ;  /* 0x000000140c07e981 */ /* 0x0000a4000c1e1100 */
[----:B0-----:R-:W-:Y:S02]  /*daf0*/  @!P1 IMAD.MOV.U32 R12, RZ, RZ, R15 ;  /* 0x000000ffff0c9224 */ /* 0x001fe400078e000f */
[----:B------:R-:W-:Y:S01]  /*db00*/  @!P1 IMAD.MOV.U32 R13, RZ, RZ, R5 ;  /* 0x000000ffff0d9224 */ /* 0x000fe200078e0005 */
[----:B------:R-:W-:Y:S01]  /*db10*/  PRMT R47, RZ, 0x7610, R47 ;  /* 0x00007610ff2f7816 */ /* 0x000fe2000000002f */
[----:B------:R-:W-:Y:S01]  /*db20*/  VIADD R8, R21, 0xffffffcb ;  /* 0xffffffcb15087836 */ /* 0x000fe20000000000 */
[----:B------:R-:W-:-:S04]  /*db30*/  PRMT R42, RZ, 0x7610, R42 ;  /* 0x00007610ff2a7816 */ /* 0x000fc8000000002a */
[----:B------:R-:W-:Y:S01]  /*db40*/  ISETP.GE.U32.AND P6, PT, R8, 0x7fffff4c, PT ;  /* 0x7fffff4c0800780c */ /* 0x000fe20003fc6070 */
[----:B------:R-:W-:Y:S01]  /*db50*/  VIADD R8, R21, 0xffffffc3 ;  /* 0xffffffc315087836 */ /* 0x000fe20000000000 */
[----:B------:R-:W-:Y:S02]  /*db60*/  PRMT R14, RZ, 0x7610, R14 ;  /* 0x00007610ff0e7816 */ /* 0x000fe4000000000e */
[----:B------:R-:W-:Y:S02]  /*db70*/  PRMT R11, RZ, 0x7610, R11 ;  /* 0x00007610ff0b7816 */ /* 0x000fe4000000000b */
[----:B---3--:R-:W-:-:S06]  /*db80*/  PRMT R64, RZ, 0x7610, R64 ;  /* 0x00007610ff407816 */ /* 0x008fcc0000000040 */
        /* <DEDUP_REMOVED lines=17> */
[----:B------:R-:W-:Y:S02]  /*dca0*/  VIADD R8, R21, 0xffffffbb ;  /* 0xffffffbb15087836 */ /* 0x000fe40000000000 */
        /* <DEDUP_REMOVED lines=20> */
[----:B------:R1:W-:Y:S01]  /*ddf0*/  STL [R1+0x1f8], R7 ;  /* 0x0001f80701007387 */ /* 0x0003e20000100800 */
[----:B------:R-:W-:-:S03]  /*de00*/  IMAD R84, R6, 0x5, RZ ;  /* 0x0000000506547824 */ /* 0x000fc600078e02ff */
[----:B-1----:R-:W2:Y:S04]  /*de10*/  LDL.LU R7, [R1+0x1ba0] ;  /* 0x001ba00001077983 */ /* 0x002ea80000300800 */
[----:B------:R-:W2:Y:S04]  /*de20*/  LDL.LU R5, [R1+0x1b9c] ;  /* 0x001b9c0001057983 */ /* 0x000ea80000300800 */
[----:B------:R-:W2:Y:S01]  /*de30*/  LDL.LU R15, [R1+0x1b98] ;  /* 0x001b9800010f7983 */ /* 0x000ea20000300800 */
[----:B0-----:R-:W-:Y:S01]  /*de40*/  VIADD R12, R21, 0xffffffab ;  /* 0xffffffab150c7836 */ /* 0x001fe20000000000 */
[----:B------:R-:W-:-:S02]  /*de50*/  PRMT R35, RZ, 0x7610, R35 ;  /* 0x00007610ff237816 */ /* 0x000fc40000000023 */
[----:B---3--:R0:W-:Y:S04]  /*de60*/  STL [R1+0x1f0], R64 ;  /* 0x0001f04001007387 */ /* 0x0081e80000100800 */
[----:B0-----:R-:W3:Y:S04]  /*de70*/  LDL.LU R64, [R1+0x1b94] ;  /* 0x001b940001407983 */ /* 0x001ee80000300800 */
[----:B------:R-:W3:Y:S04]  /*de80*/  LDL.LU R10, [R1+0x1b90] ;  /* 0x001b9000010a7983 */ /* 0x000ee80000300800 */
[----:B------:R-:W3:Y:S04]  /*de90*/  LDL.LU R9, [R1+0x1b8c] ;  /* 0x001b8c0001097983 */ /* 0x000ee80000300800 */
[----:B----4-:R0:W-:Y:S04]  /*dea0*/  STL [R1+0x1c0], R14 ;  /* 0x0001c00e01007387 */ /* 0x0101e80000100800 */
[----:B------:R-:W-:Y:S01]  /*deb0*/  STL [R1+0x1e8], R75 ;  /* 0x0001e84b01007387 */ /* 0x000fe20000100800 */
[----:B0-----:R-:W-:-:S05]  /*dec0*/  IMAD R14, R6, 0x34, RZ ;  /* 0x00000034060e7824 */ /* 0x001fca00078e02ff */
[----:B------:R-:W-:Y:S01]  /*ded0*/  IADD3 R13, P5, PT, R14, R0, RZ ;  /* 0x000000000e0d7210 */ /* 0x000fe20007fbe0ff */
[----:B------:R0:W-:Y:S04]  /*dee0*/  STL [R1+0x1ac], R8 ;  /* 0x0001ac0801007387 */ /* 0x0001e80000100800 */
[----:B------:R-:W-:Y:S04]  /*def0*/  STL [R1+0x1e0], R72 ;  /* 0x0001e04801007387 */ /* 0x000fe80000100800 */
[----:B------:R1:W-:Y:S01]  /*df00*/  STL [R1+0x1b4], R11 ;  /* 0x0001b40b01007387 */ /* 0x0003e20000100800 */
[----:B0-----:R-:W-:-:S03]  /*df10*/  SHF.R.S32.HI R8, RZ, 0x1f, R14 ;  /* 0x0000001fff087819 */ /* 0x001fc6000001140e */
[----:B------:R0:W-:Y:S01]  /*df20*/  STL [R1+0x1d4], R54 ;  /* 0x0001d43601007387 */ /* 0x0001e20000100800 */
[----:B-1----:R-:W-:Y:S02]  /*df30*/  SHF.R.S32.HI R11, RZ, 0x1f, R84 ;  /* 0x0000001fff0b7819 */ /* 0x002fe40000011454 */
[----:B0-----:R-:W-:Y:S01]  /*df40*/  IADD3 R54, P0, PT, R84, R0, RZ ;  /* 0x0000000054367210 */ /* 0x001fe20007f1e0ff */
[--C-:B------:R-:W-:Y:S01]  /*df50*/  IMAD.X R37, R8, 0x1, R3.reuse, P5 ;  /* 0x0000000108257824 */ /* 0x100fe200028e0603 */
[----:B------:R-:W-:Y:S03]  /*df60*/  STL [R1+0x1dc], R61 ;  /* 0x0001dc3d01007387 */ /* 0x000fe60000100800 */
[----:B------:R-:W-:Y:S01]  /*df70*/  IMAD.X R56, R11, 0x1, R3, P0 ;  /* 0x000000010b387824 */ /* 0x000fe200000e0603 */
[----:B------:R-:W-:Y:S01]  /*df80*/  ISETP.GE.U32.AND P0, PT, R12, 0x7fffff2c, PT ;  /* 0x7fffff2c0c00780c */ /* 0x000fe20003f06070 */
[----:B------:R0:W-:Y:S01]  /*df90*/  STL [R1+0xdc0], R13 ;  /* 0x000dc00d01007387 */ /* 0x0001e20000100800 */
[----:B------:R-:W-:-:S02]  /*dfa0*/  @!P6 IMAD.MOV.U32 R12, RZ, RZ, R13 ;  /* 0x000000ffff0ce224 */ /* 0x000fc400078e000d */
[----:B0-----:R-:W-:-:S05]  /*dfb0*/  @!P6 IMAD.MOV.U32 R13, RZ, RZ, R37 ;  /* 0x000000ffff0de224 */ /* 0x001fca00078e0025 */
[----:B------:R0:W4:Y:S01]  /*dfc0*/  @!P6 LDG.E.U8 R35, desc[UR20][R12.64] ;  /* 0x000000140c23e981 */ /* 0x000122000c1e1100 */
[----:B------:R-:W-:Y:S01]  /*dfd0*/  IADD3 R34, P5, PT, R14, R2, RZ ;  /* 0x000000020e227210 */ /* 0x000fe20007fbe0ff */
[----:B------:R-:W-:Y:S01]  /*dfe0*/  IMAD R87, R6, 0xd, RZ ;  /* 0x0000000d06577824 */ /* 0x000fe200078e02ff */
[----:B------:R-:W-:Y:S01]  /*dff0*/  PRMT R32, RZ, 0x7610, R32 ;  /* 0x00007610ff207816 */ /* 0x000fe20000000020 */
[----:B------:R-:W-:Y:S02]  /*e000*/  STL [R1+0x320], R54 ;  /* 0x0003203601007387 */ /* 0x000fe40000100800 */
[----:B------:R-:W-:Y:S01]  /*e010*/  IMAD.X R8, R8, 0x1, R4, P5 ;  /* 0x0000000108087824 */ /* 0x000fe200028e0604 */
[----:B------:R-:W-:Y:S01]  /*e020*/  SHF.R.S32.HI R14, RZ, 0x1f, R87 ;  /* 0x0000001fff0e7819 */ /* 0x000fe20000011457 */
[----:B------:R-:W-:Y:S01]  /*e030*/  STL [R1+0xdbc], R37 ;  /* 0x000dbc2501007387 */ /* 0x000fe20000100800 */
[----:B------:R-:W-:Y:S01]  /*e040*/  IADD3 R49, P5, PT, R87, R0, RZ ;  /* 0x0000000057317210 */ /* 0x000fe20007fbe0ff */
[----:B0-----:R-:W-:-:S02]  /*e050*/  @!P6 IMAD.MOV.U32 R12, RZ, RZ, R34 ;  /* 0x000000ffff0ce224 */ /* 0x001fc400078e0022 */
[----:B------:R0:W-:Y:S01]  /*e060*/  STL [R1+0x1cc], R47 ;  /* 0x0001cc2f01007387 */ /* 0x0001e20000100800 */
[----:B------:R-:W-:Y:S02]  /*e070*/  @!P6 IMAD.MOV.U32 R13, RZ, RZ, R8 ;  /* 0x000000ffff0de224 */ /* 0x000fe400078e0008 */
[----:B------:R-:W-:Y:S01]  /*e080*/  IMAD R39, R6, 0x15, RZ ;  /* 0x0000001506277824 */ /* 0x000fe200078e02ff */
[----:B------:R-:W-:Y:S01]  /*e090*/  STL [R1+0x31c], R56 ;  /* 0x00031c3801007387 */ /* 0x000fe20000100800 */
[----:B------:R-:W-:Y:S02]  /*e0a0*/  IMAD.X R50, R14, 0x1, R3, P5 ;  /* 0x000000010e327824 */ /* 0x000fe400028e0603 */
[----:B0-----:R-:W-:Y:S01]  /*e0b0*/  IMAD R47, R6, 0x3c, RZ ;  /* 0x0000003c062f7824 */ /* 0x001fe200078e02ff */
[----:B------:R0:W-:Y:S04]  /*e0c0*/  STL [R1+0xdc8], R34 ;  /* 0x000dc82201007387 */ /* 0x0001e80000100800 */
[----:B------:R1:W3:Y:S04]  /*e0d0*/  @!P6 LDG.E.U8 R32, desc[UR20][R12.64] ;  /* 0x000000140c20e981 */ /* 0x0002e8000c1e1100 */
[----:B------:R2:W-:Y:S01]  /*e0e0*/  STL [R1+0x1c8], R42 ;  /* 0x0001c82a01007387 */ /* 0x0005e20000100800 */
[----:B0-----:R-:W-:-:S03]  /*e0f0*/  IADD3 R34, P6, PT, R47, R0, RZ ;  /* 0x000000002f227210 */ /* 0x001fc60007fde0ff */
[----:B------:R0:W-:Y:S01]  /*e100*/  STL [R1+0xdc4], R8 ;  /* 0x000dc40801007387 */ /* 0x0001e20000100800 */
[----:B------:R-:W-:Y:S01]  /*e110*/  IADD3 R41, P5, PT, R39, R0, RZ ;  /* 0x0000000027297210 */ /* 0x000fe20007fbe0ff */
[----:B-1----:R-:W-:Y:S02]  /*e120*/  VIADD R12, R21, 0xffffffa3 ;  /* 0xffffffa3150c7836 */ /* 0x002fe40000000000 */
[----:B------:R-:W-:Y:S01]  /*e130*/  STL [R1+0xba8], R49 ;  /* 0x000ba83101007387 */ /* 0x000fe20000100800 */
[----:B--2---:R-:W-:-:S03]  /*e140*/  SHF.R.S32.HI R42, RZ, 0x1f, R39 ;  /* 0x0000001fff2a7819 */ /* 0x004fc60000011427 */
[----:B------:R-:W-:Y:S01]  /*e150*/  STL [R1+0xba4], R50 ;  /* 0x000ba43201007387 */ /* 0x000fe20000100800 */
[----:B0-----:R-:W-:-:S03]  /*e160*/  SHF.R.S32.HI R8, RZ, 0x1f, R47 ;  /* 0x0000001fff087819 */ /* 0x001fc6000001142f */
[----:B------:R-:W-:Y:S01]  /*e170*/  STL [R1+0xe30], R34 ;  /* 0x000e302201007387 */ /* 0x000fe20000100800 */
[----:B------:R-:W-:Y:S01]  /*e180*/  IMAD.X R44, R42, 0x1, R3, P5 ;  /* 0x000000012a2c7824 */ /* 0x000fe200028e0603 */
[----:B------:R-:W-:Y:S02]  /*e190*/  PRMT R25, RZ, 0x7610, R25 ;  /* 0x00007610ff197816 */ /* 0x000fe40000000019 */
[----:B------:R-:W-:Y:S01]  /*e1a0*/  ISETP.GE.U32.AND P5, PT, R12, 0x7fffff24, PT ;  /* 0x7fffff240c00780c */ /* 0x000fe20003fa6070 */
[----:B------:R-:W-:Y:S01]  /*e1b0*/  @!P1 IMAD.MOV.U32 R12, RZ, RZ, R34 ;  /* 0x000000ffff0c9224 */ /* 0x000fe200078e0022 */
[----:B----4-:R0:W-:Y:S02]  /*e1c0*/  STL [R1+0x1a8], R35 ;  /* 0x0001a82301007387 */ /* 0x0101e40000100800 */
[----:B0-----:R-:W-:-:S04]  /*e1d0*/  IMAD.X R35, R8, 0x1, R3, P6 ;  /* 0x0000000108237824 */ /* 0x001fc800030e0603 */
[----:B------:R-:W-:-:S05]  /*e1e0*/  @!P1 IMAD.MOV.U32 R13, RZ, RZ, R35 ;  /* 0x000000ffff0d9224 */ /* 0x000fca00078e0023 */
[----:B------:R0:W2:Y:S04]  /*e1f0*/  @!P1 LDG.E.U8 R25, desc[UR20][R12.64] ;  /* 0x000000140c199981 */ /* 0x0000a8000c1e1100 */
[----:B------:R-:W-:Y:S04]  /*e200*/  STL [R1+0xc28], R41 ;  /* 0x000c282901007387 */ /* 0x000fe80000100800 */
[----:B------:R1:W-:Y:S04]  /*e210*/  STL [R1+0xe2c], R35 ;  /* 0x000e2c2301007387 */ /* 0x0003e80000100800 */
[----:B---3--:R3:W-:Y:S01]  /*e220*/  STL [R1+0x1a4], R32 ;  /* 0x0001a42001007387 */ /* 0x0087e20000100800 */
[----:B-1----:R-:W-:Y:S01]  /*e230*/  IMAD R35, R6, 0x1d, RZ ;  /* 0x0000001d06237824 */ /* 0x002fe200078e02ff */
[----:B---3--:R-:W-:-:S02]  /*e240*/  IADD3 R32, P6, PT, R47, R2, RZ ;  /* 0x000000022f207210 */ /* 0x008fc40007fde0ff */
[----:B------:R-:W-:Y:S02]  /*e250*/  STL [R1+0xc24], R44 ;  /* 0x000c242c01007387 */ /* 0x000fe40000100800 */
[----:B------:R-:W-:Y:S01]  /*e260*/  SHF.R.S32.HI R47, RZ, 0x1f, R35 ;  /* 0x0000001fff2f7819 */ /* 0x000fe20000011423 */
[----:B------:R-:W-:Y:S01]  /*e270*/  IMAD.X R8, R8, 0x1, R4, P6 ;  /* 0x0000000108087824 */ /* 0x000fe200030e0604 */
[----:B------:R-:W-:Y:S01]  /*e280*/  IADD3 R37, P6, PT, R35, R0, RZ ;  /* 0x0000000023257210 */ /* 0x000fe20007fde0ff */
[----:B------:R-:W-:Y:S01]  /*e290*/  STL [R1+0xe38], R32 ;  /* 0x000e382001007387 */ /* 0x000fe20000100800 */
[----:B------:R-:W-:Y:S01]  /*e2a0*/  PRMT R24, RZ, 0x7610, R24 ;  /* 0x00007610ff187816 */ /* 0x000fe20000000018 */
[----:B------:R-:W-:Y:S02]  /*e2b0*/  IMAD R75, R6, 0x44, RZ ;  /* 0x00000044064b7824 */ /* 0x000fe400078e02ff */
[----:B0-----:R-:W-:Y:S02]  /*e2c0*/  @!P1 IMAD.MOV.U32 R12, RZ, RZ, R32 ;  /* 0x000000ffff0c9224 */ /* 0x001fe400078e0020 */
[----:B------:R-:W-:-:S02]  /*e2d0*/  @!P1 IMAD.MOV.U32 R13, RZ, RZ, R8 ;  /* 0x000000ffff0d9224 */ /* 0x000fc400078e0008 */
[----:B------:R-:W-:Y:S01]  /*e2e0*/  IMAD.X R38, R47, 0x1, R3, P6 ;  /* 0x000000012f267824 */ /* 0x000fe200030e0603 */
[----:B------:R-:W-:Y:S02]  /*e2f0*/  IADD3 R52, P6, PT, R75, R0, RZ ;  /* 0x000000004b347210 */ /* 0x000fe40007fde0ff */
        /* <DEDUP_REMOVED lines=26> */
[----:B---3--:R1:W-:Y:S04]  /*e4a0*/  STL [R1+0x19c], R24 ;  /* 0x00019c1801007387 */ /* 0x0083e80000100800 */
[----:B------:R-:W-:Y:S04]  /*e4b0*/  STL [R1+0xd0c], R34 ;  /* 0x000d0c2201007387 */ /* 0x000fe80000100800 */
[----:B------:R3:W-:Y:S01]  /*e4c0*/  STL [R1+0xea8], R51 ;  /* 0x000ea83301007387 */ /* 0x0007e20000100800 */
[----:B-1----:R-:W-:-:S03]  /*e4d0*/  IMAD R24, R6, 0x2d, RZ ;  /* 0x0000002d06187824 */ /* 0x002fc600078e02ff */
[----:B------:R1:W-:Y:S01]  /*e4e0*/  STL [R1+0xea4], R8 ;  /* 0x000ea40801007387 */ /* 0x0003e20000100800 */
[----:B------:R-:W-:Y:S01]  /*e4f0*/  IMAD R78, R6, 0x4c, RZ ;  /* 0x0000004c064e7824 */ /* 0x000fe200078e02ff */
[----:B------:R-:W-:Y:S01]  /*e500*/  SHF.R.S32.HI R75, RZ, 0x1f, R24 ;  /* 0x0000001fff4b7819 */ /* 0x000fe20000011418 */
[----:B0-----:R-:W-:Y:S01]  /*e510*/  VIADD R12, R21, 0xffffff93 ;  /* 0xffffff93150c7836 */ /* 0x001fe20000000000 */
[----:B---3--:R-:W-:Y:S02]  /*e520*/  IADD3 R51, P2, PT, R84, R2, RZ ;  /* 0x0000000254337210 */ /* 0x008fe40007f5e0ff */
[----:B-1----:R-:W-:-:S03]  /*e530*/  SHF.R.S32.HI R8, RZ, 0x1f, R78 ;  /* 0x0000001fff087819 */ /* 0x002fc6000001144e */
[----:B------:R-:W-:Y:S01]  /*e540*/  IMAD.X R52, R11, 0x1, R4, P2 ;  /* 0x000000010b347824 */ /* 0x000fe200010e0604 */
[----:B------:R-:W-:Y:S02]  /*e550*/  PRMT R60, RZ, 0x7610, R60 ;  /* 0x00007610ff3c7816 */ /* 0x000fe4000000003c */
[----:B------:R-:W-:Y:S02]  /*e560*/  ISETP.GE.U32.AND P2, PT, R12, 0x7fffff14, PT ;  /* 0x7fffff140c00780c */ /* 0x000fe40003f46070 */
[----:B------:R-:W-:Y:S01]  /*e570*/  PRMT R48, RZ, 0x7610, R48 ;  /* 0x00007610ff307816 */ /* 0x000fe20000000030 */
[----:B--2---:R0:W-:Y:S02]  /*e580*/  STL [R1+0x198], R30 ;  /* 0x0001981e01007387 */ /* 0x0041e40000100800 */
[----:B0-----:R-:W-:-:S05]  /*e590*/  IADD3 R30, P6, PT, R24, R0, RZ ;  /* 0x00000000181e7210 */ /* 0x001fca0007fde0ff */
[----:B------:R-:W-:Y:S04]  /*e5a0*/  STL [R1+0xd70], R30 ;  /* 0x000d701e01007387 */ /* 0x000fe80000100800 */
[----:B----4-:R0:W-:Y:S02]  /*e5b0*/  STL [R1+0x194], R31 ;  /* 0x0001941f01007387 */ /* 0x0101e40000100800 */
[----:B0-----:R-:W-:Y:S01]  /*e5c0*/  IMAD.X R31, R75, 0x1, R3, P6 ;  /* 0x000000014b1f7824 */ /* 0x001fe200030e0603 */
[----:B------:R-:W-:-:S05]  /*e5d0*/  IADD3 R61, P6, PT, R78, R0, RZ ;  /* 0x000000004e3d7210 */ /* 0x000fca0007fde0ff */
[----:B------:R-:W-:Y:S01]  /*e5e0*/  IMAD.X R89, R8, 0x1, R3, P6 ;  /* 0x0000000108597824 */ /* 0x000fe200030e0603 */
[----:B------:R-:W-:Y:S01]  /*e5f0*/  IADD3 R59, P6, PT, R78, R2, RZ ;  /* 0x000000024e3b7210 */ /* 0x000fe20007fde0ff */
[----:B------:R-:W-:Y:S01]  /*e600*/  @!P3 IMAD.MOV.U32 R12, RZ, RZ, R61 ;  /* 0x000000ffff0cb224 */ /* 0x000fe200078e003d */
[----:B------:R-:W-:Y:S01]  /*e610*/  STL [R1+0xd6c], R31 ;  /* 0x000d6c1f01007387 */ /* 0x000fe20000100800 */
[----:B------:R-:W-:-:S03]  /*e620*/  @!P3 IMAD.MOV.U32 R13, RZ, RZ, R89 ;  /* 0x000000ffff0db224 */ /* 0x000fc600078e0059 */
[----:B------:R0:W-:Y:S04]  /*e630*/  STL [R1+0xf10], R61 ;  /* 0x000f103d01007387 */ /* 0x0001e80000100800 */
[----:B------:R1:W2:Y:S01]  /*e640*/  @!P3 LDG.E.U8 R60, desc[UR20][R12.64] ;  /* 0x000000140c3cb981 */ /* 0x0002a2000c1e1100 */
[----:B0-----:R-:W-:Y:S02]  /*e650*/  IMAD.X R61, R8, 0x1, R4, P6 ;  /* 0x00000001083d7824 */ /* 0x001fe400030e0604 */
[----:B-1----:R-:W-:Y:S02]  /*e660*/  @!P3 IMAD.MOV.U32 R12, RZ, RZ, R59 ;  /* 0x000000ffff0cb224 */ /* 0x002fe400078e003b */
[----:B------:R-:W-:-:S05]  /*e670*/  @!P3 IMAD.MOV.U32 R13, RZ, RZ, R61 ;  /* 0x000000ffff0db224 */ /* 0x000fca00078e003d */
[----:B------:R0:W3:Y:S01]  /*e680*/  @!P3 LDG.E.U8 R48, desc[UR20][R12.64] ;  /* 0x000000140c30b981 */ /* 0x0000e2000c1e1100 */
[----:B------:R-:W-:-:S03]  /*e690*/  IMAD R11, R6, 0x54, RZ ;  /* 0x00000054060b7824 */ /* 0x000fc600078e02ff */
[----:B------:R-:W-:Y:S04]  /*e6a0*/  STL [R1+0x328], R51 ;  /* 0x0003283301007387 */ /* 0x000fe80000100800 */
[----:B------:R-:W-:Y:S04]  /*e6b0*/  STL [R1+0xf0c], R89 ;  /* 0x000f0c5901007387 */ /* 0x000fe80000100800 */
[----:B------:R-:W-:Y:S04]  /*e6c0*/  STL [R1+0x324], R52 ;  /* 0x0003243401007387 */ /* 0x000fe80000100800 */
[----:B------:R-:W-:Y:S04]  /*e6d0*/  STL [R1+0xf18], R59 ;  /* 0x000f183b01007387 */ /* 0x000fe80000100800 */
[----:B------:R-:W-:Y:S01]  /*e6e0*/  STL [R1+0xf14], R61 ;  /* 0x000f143d01007387 */ /* 0x000fe20000100800 */
[----:B------:R-:W-:-:S02]  /*e6f0*/  SHF.R.S32.HI R8, RZ, 0x1f, R11 ;  /* 0x0000001fff087819 */ /* 0x000fc4000001140b */
[----:B------:R-:W-:Y:S02]  /*e700*/  PRMT R45, RZ, 0x7610, R45 ;  /* 0x00007610ff2d7816 */ /* 0x000fe4000000002d */
[----:B------:R-:W-:Y:S01]  /*e710*/  PRMT R40, RZ, 0x7610, R40 ;  /* 0x00007610ff287816 */ /* 0x000fe20000000028 */
[----:B--2---:R1:W-:Y:S02]  /*e720*/  STL [R1+0x190], R60 ;  /* 0x0001903c01007387 */ /* 0x0043e40000100800 */
[----:B-1----:R-:W-:-:S05]  /*e730*/  IADD3 R60, P6, PT, R11, R0, RZ ;  /* 0x000000000b3c7210 */ /* 0x002fca0007fde0ff */
[----:B------:R-:W-:Y:S01]  /*e740*/  STL [R1+0xf80], R60 ;  /* 0x000f803c01007387 */ /* 0x000fe20000100800 */
[----:B0-----:R-:W-:-:S03]  /*e750*/  IMAD.X R12, R8, 0x1, R3, P6 ;  /* 0x00000001080c7824 */ /* 0x001fc600030e0603 */
[----:B---3--:R0:W-:Y:S01]  /*e760*/  STL [R1+0x18c], R48 ;  /* 0x00018c3001007387 */ /* 0x0081e20000100800 */
[----:B------:R-:W-:Y:S01]  /*e770*/  @!P0 IMAD.MOV.U32 R13, RZ, RZ, R12 ;  /* 0x000000ffff0d8224 */ /* 0x000fe200078e000c */
[----:B0-----:R-:W-:-:S05]  /*e780*/  IADD3 R48, P3, PT, R11, R2, RZ ;  /* 0x000000020b307210 */ /* 0x001fca0007f7e0ff */
[----:B------:R-:W-:Y:S04]  /*e790*/  STL [R1+0xf88], R48 ;  /* 0x000f883001007387 */ /* 0x000fe80000100800 */
[----:B------:R0:W-:Y:S02]  /*e7a0*/  STL [R1+0xf7c], R12 ;  /* 0x000f7c0c01007387 */ /* 0x0001e40000100800 */
[----:B0-----:R-:W-:-:S05]  /*e7b0*/  @!P0 IMAD.MOV.U32 R12, RZ, RZ, R60 ;  /* 0x000000ffff0c8224 */ /* 0x001fca00078e003c */
[----:B------:R0:W2:Y:S01]  /*e7c0*/  @!P0 LDG.E.U8 R45, desc[UR20][R12.64] ;  /* 0x000000140c2d8981 */ /* 0x0000a2000c1e1100 */
[----:B------:R-:W-:Y:S02]  /*e7d0*/  IMAD.X R59, R8, 0x1, R4, P3 ;  /* 0x00000001083b7824 */ /* 0x000fe400018e0604 */
[----:B0-----:R-:W-:Y:S02]  /*e7e0*/  @!P0 IMAD.MOV.U32 R12, RZ, RZ, R48 ;  /* 0x000000ffff0c8224 */ /* 0x001fe400078e0030 */
[----:B------:R-:W-:-:S05]  /*e7f0*/  @!P0 IMAD.MOV.U32 R13, RZ, RZ, R59 ;  /* 0x000000ffff0d8224 */ /* 0x000fca00078e003b */
[----:B------:R0:W3:Y:S01]  /*e800*/  @!P0 LDG.E.U8 R40, desc[UR20][R12.64] ;  /* 0x000000140c288981 */ /* 0x0000e2000c1e1100 */
[----:B------:R-:W-:-:S03]  /*e810*/  IMAD R11, R6, 0x5c, RZ ;  /* 0x0000005c060b7824 */ /* 0x000fc600078e02ff */
[----:B------:R-:W-:Y:S01]  /*e820*/  STL [R1+0xf84], R59 ;  /* 0x000f843b01007387 */ /* 0x000fe20000100800 */
[-C--:B------:R-:W-:Y:S02]  /*e830*/  IADD3 R39, P0, PT, R39, R2.reuse, RZ ;  /* 0x0000000227277210 */ /* 0x080fe40007f1e0ff */
[----:B------:R-:W-:Y:S01]  /*e840*/  SHF.R.S32.HI R8, RZ, 0x1f, R11 ;  /* 0x0000001fff087819 */ /* 0x000fe2000001140b */
[----:B0-----:R-:W-:Y:S01]  /*e850*/  VIADD R12, R21, 0xffffff83 ;  /* 0xffffff83150c7836 */ /* 0x001fe20000000000 */
[----:B------:R-:W-:Y:S01]  /*e860*/  PRMT R36, RZ, 0x7610, R36 ;  /* 0x00007610ff247816 */ /* 0x000fe20000000024 */
[----:B--2---:R0:W-:Y:S02]  /*e870*/  STL [R1+0x188], R45 ;  /* 0x0001882d01007387 */ /* 0x0041e40000100800 */
[----:B0-----:R-:W-:-:S05]  /*e880*/  IADD3 R45, P3, PT, R87, R2, RZ ;  /* 0x00000002572d7210 */ /* 0x001fca0007f7e0ff */
[----:B------:R-:W-:Y:S01]  /*e890*/  IMAD.X R48, R14, 0x1, R4, P3 ;  /* 0x000000010e307824 */ /* 0x000fe200018e0604 */
[C---:B------:R-:W-:Y:S01]  /*e8a0*/  IADD3 R59, P3, PT, R11.reuse, R0, RZ ;  /* 0x000000000b3b7210 */ /* 0x040fe20007f7e0ff */
[----:B------:R-:W-:Y:S04]  /*e8b0*/  STL [R1+0xbb0], R45 ;  /* 0x000bb02d01007387 */ /* 0x000fe80000100800 */
[----:B------:R-:W-:Y:S01]  /*e8c0*/  STL [R1+0xbac], R48 ;  /* 0x000bac3001007387 */ /* 0x000fe20000100800 */
[----:B------:R-:W-:Y:S01]  /*e8d0*/  IMAD.X R13, R8, 0x1, R3, P3 ;  /* 0x00000001080d7824 */ /* 0x000fe200018e0603 */
[----:B------:R-:W-:Y:S02]  /*e8e0*/  IADD3 R60, P3, PT, R11, R2, RZ ;  /* 0x000000020b3c7210 */ /* 0x000fe40007f7e0ff */
[----:B------:R-:W-:Y:S01]  /*e8f0*/  STL [R1+0xff0], R59 ;  /* 0x000ff03b01007387 */ /* 0x000fe20000100800 */
[----:B------:R-:W-:-:S03]  /*e900*/  PRMT R14, RZ, 0x7610, R14 ;  /* 0x00007610ff0e7816 */ /* 0x000fc6000000000e */
[----:B------:R-:W-:Y:S04]  /*e910*/  STL [R1+0xc30], R39 ;  /* 0x000c302701007387 */ /* 0x000fe80000100800 */
[----:B---3--:R0:W-:Y:S02]  /*e920*/  STL [R1+0x180], R40 ;  /* 0x0001802801007387 */ /* 0x0081e40000100800 */
[--C-:B0-----:R-:W-:Y:S01]  /*e930*/  IMAD.X R40, R42, 0x1, R4.reuse, P0 ;  /* 0x000000012a287824 */ /* 0x101fe200000e0604 */
[----:B------:R-:W-:Y:S01]  /*e940*/  ISETP.GE.U32.AND P0, PT, R12, 0x7fffff04, PT ;  /* 0x7fffff040c00780c */ /* 0x000fe20003f06070 */
[----:B------:R-:W-:Y:S02]  /*e950*/  @!P5 IMAD.MOV.U32 R12, RZ, RZ, R59 ;  /* 0x000000ffff0cd224 */ /* 0x000fe400078e003b */
[----:B------:R-:W-:Y:S01]  /*e960*/  IMAD.X R42, R8, 0x1, R4, P3 ;  /* 0x00000001082a7824 */ /* 0x000fe200018e0604 */
[----:B------:R0:W-:Y:S04]  /*e970*/  STL [R1+0xfec], R13 ;  /* 0x000fec0d01007387 */ /* 0x0001e80000100800 */
[----:B------:R1:W2:Y:S02]  /*e980*/  @!P5 LDG.E.U8 R14, desc[UR20][R12.64] ;  /* 0x000000140c0ed981 */ /* 0x0002a4000c1e1100 */
[----:B-1----:R-:W-:-:S02]  /*e990*/  @!P5 IMAD.MOV.U32 R12, RZ, RZ, R60 ;  /* 0x000000ffff0cd224 */ /* 0x002fc400078e003c */
[----:B0-----:R-:W-:-:S05]  /*e9a0*/  @!P5 IMAD.MOV.U32 R13, RZ, RZ, R42 ;  /* 0x000000ffff0dd224 */ /* 0x001fca00078e002a */
[----:B------:R0:W3:Y:S01]  /*e9b0*/  @!P5 LDG.E.U8 R36, desc[UR20][R12.64] ;  /* 0x000000140c24d981 */ /* 0x0000e2000c1e1100 */
[----:B------:R-:W-:-:S03]  /*e9c0*/  IMAD R11, R6, 0x64, RZ ;  /* 0x00000064060b7824 */ /* 0x000fc600078e02ff */
[----:B------:R-:W-:Y:S02]  /*e9d0*/  STL [R1+0xc2c], R40 ;  /* 0x000c2c2801007387 */ /* 0x000fe40000100800 */
[----:B------:R-:W-:Y:S02]  /*e9e0*/  IADD3 R59, P3, PT, R11, R0, RZ ;  /* 0x000000000b3b7210 */ /* 0x000fe40007f7e0ff */
[----:B------:R-:W-:Y:S01]  /*e9f0*/  STL [R1+0xff8], R60 ;  /* 0x000ff83c01007387 */ /* 0x000fe20000100800 */
[----:B------:R-:W-:-:S05]  /*ea00*/  SHF.R.S32.HI R8, RZ, 0x1f, R11 ;  /* 0x0000001fff087819 */ /* 0x000fca000001140b */
[----:B0-----:R-:W-:Y:S01]  /*ea10*/  IMAD.X R12, R8, 0x1, R3, P3 ;  /* 0x00000001080c7824 */ /* 0x001fe200018e0603 */
[----:B------:R-:W-:-:S03]  /*ea20*/  PRMT R58, RZ, 0x7610, R58 ;  /* 0x00007610ff3a7816 */ /* 0x000fc6000000003a */
[----:B------:R-:W-:Y:S01]  /*ea30*/  @!P1 IMAD.MOV.U32 R13, RZ, RZ, R12 ;  /* 0x000000ffff0d9224 */ /* 0x000fe200078e000c */
[----:B------:R-:W-:Y:S01]  /*ea40*/  PRMT R27, RZ, 0x7610, R27 ;  /* 0x00007610ff1b7816 */ /* 0x000fe2000000001b */
[----:B--2---:R-:W-:Y:S04]  /*ea50*/  STL [R1+0x17c], R14 ;  /* 0x00017c0e01007387 */ /* 0x004fe80000100800 */
[----:B------:R-:W-:Y:S04]  /*ea60*/  STL [R1+0xff4], R42 ;  /* 0x000ff42a01007387 */ /* 0x000fe80000100800 */
[----:B------:R-:W-:Y:S04]  /*ea70*/  STL [R1+0x1060], R59 ;  /* 0x0010603b01007387 */ /* 0x000fe80000100800 */
[----:B---3--:R0:W-:Y:S02]  /*ea80*/  STL [R1+0x178], R36 ;  /* 0x0001782401007387 */ /* 0x0081e40000100800 */
[----:B0-----:R-:W-:-:S05]  /*ea90*/  IADD3 R36, P5, PT, R11, R2, RZ ;  /* 0x000000020b247210 */ /* 0x001fca0007fbe0ff */
[----:B------:R-:W-:Y:S04]  /*eaa0*/  STL [R1+0x1068], R36 ;  /* 0x0010682401007387 */ /* 0x000fe80000100800 */
[----:B------:R0:W-:Y:S01]  /*eab0*/  STL [R1+0x105c], R12 ;  /* 0x00105c0c01007387 */ /* 0x0001e20000100800 */
[----:B------:R-:W-:Y:S02]  /*eac0*/  IMAD.X R42, R8, 0x1, R4, P5 ;  /* 0x00000001082a7824 */ /* 0x000fe400028e0604 */
[----:B0-----:R-:W-:-:S05]  /*ead0*/  @!P1 IMAD.MOV.U32 R12, RZ, RZ, R59 ;  /* 0x000000ffff0c9224 */ /* 0x001fca00078e003b */
[----:B------:R0:W2:Y:S02]  /*eae0*/  @!P1 LDG.E.U8 R58, desc[UR20][R12.64] ;  /* 0x000000140c3a9981 */ /* 0x0000a4000c1e1100 */
[----:B0-----:R-:W-:Y:S02]  /*eaf0*/  @!P1 IMAD.MOV.U32 R12, RZ, RZ, R36 ;  /* 0x000000ffff0c9224 */ /* 0x001fe400078e0024 */
[----:B------:R-:W-:-:S05]  /*eb00*/  @!P1 IMAD.MOV.U32 R13, RZ, RZ, R42 ;  /* 0x000000ffff0d9224 */ /* 0x000fca00078e002a */
[----:B------:R0:W3:Y:S01]  /*eb10*/  @!P1 LDG.E.U8 R27, desc[UR20][R12.64] ;  /* 0x000000140c1b9981 */ /* 0x0000e2000c1e1100 */
[-C--:B------:R-:W-:Y:S01]  /*eb20*/  IADD3 R35, P5, PT, R35, R2.reuse, RZ ;  /* 0x0000000223237210 */ /* 0x080fe20007fbe0ff */
[----:B------:R-:W-:Y:S02]  /*eb30*/  IMAD R11, R6, 0x6c, RZ ;  /* 0x0000006c060b7824 */ /* 0x000fe400078e02ff */
[----:B------:R-:W-:Y:S02]  /*eb40*/  STL [R1+0x1064], R42 ;  /* 0x0010642a01007387 */ /* 0x000fe40000100800 */
[----:B------:R-:W-:Y:S02]  /*eb50*/  IMAD.X R36, R47, 0x1, R4, P5 ;  /* 0x000000012f247824 */ /* 0x000fe400028e0604 */
[----:B------:R-:W-:Y:S01]  /*eb60*/  STL [R1+0xcb0], R35 ;  /* 0x000cb02301007387 */ /* 0x000fe20000100800 */
[----:B------:R-:W-:Y:S01]  /*eb70*/  IADD3 R25, P1, PT, R25, R2, RZ ;  /* 0x0000000219197210 */ /* 0x000fe20007f3e0ff */
[C---:B------:R-:W-:Y:S01]  /*eb80*/  VIADD R14, R21.reuse, 0xfffffffa ;  /* 0xfffffffa150e7836 */ /* 0x040fe20000000000 */
[----:B------:R-:W-:Y:S01]  /*eb90*/  SHF.R.S32.HI R8, RZ, 0x1f, R11 ;  /* 0x0000001fff087819 */ /* 0x000fe2000001140b */
[----:B0-----:R-:W-:-:S03]  /*eba0*/  VIADD R12, R21, 0xfffffff2 ;  /* 0xfffffff2150c7836 */ /* 0x001fc60000000000 */
[----:B------:R-:W-:Y:S02]  /*ebb0*/  ISETP.GE.U32.AND P3, PT, R14, 0x7fffff7b, PT ;  /* 0x7fffff7b0e00780c */ /* 0x000fe40003f66070 */
[----:B------:R-:W-:Y:S01]  /*ebc0*/  PRMT R14, RZ, 0x7610, R14 ;  /* 0x00007610ff0e7816 */ /* 0x000fe2000000000e */
[----:B--2---:R0:W-:Y:S04]  /*ebd0*/  STL [R1+0x174], R58 ;  /* 0x0001743a01007387 */ /* 0x0041e80000100800 */
[----:B------:R-:W-:Y:S01]  /*ebe0*/  STL [R1+0xcac], R36 ;  /* 0x000cac2401007387 */ /* 0x000fe20000100800 */
[----:B0-----:R-:W-:-:S05]  /*ebf0*/  IADD3 R58, P5, PT, R11, R0, RZ ;  /* 0x000000000b3a7210 */ /* 0x001fca0007fbe0ff */
[----:B------:R-:W-:Y:S04]  /*ec00*/  STL [R1+0x10cc], R58 ;  /* 0x0010cc3a01007387 */ /* 0x000fe80000100800 */
[----:B------:R-:W-:Y:S01]  /*ec10*/  STL [R1+0xd18], R25 ;  /* 0x000d181901007387 */ /* 0x000fe20000100800 */
[----:B------:R-:W-:-:S03]  /*ec20*/  IMAD.X R13, R8, 0x1, R3, P5 ;  /* 0x00000001080d7824 */ /* 0x000fc600028e0603 */
[----:B---3--:R0:W-:Y:S02]  /*ec30*/  STL [R1+0x170], R27 ;  /* 0x0001701b01007387 */ /* 0x0081e40000100800 */
[----:B0-----:R-:W-:Y:S01]  /*ec40*/  IMAD.X R27, R72, 0x1, R4, P1 ;  /* 0x00000001481b7824 */ /* 0x001fe200008e0604 */
[----:B------:R-:W-:Y:S01]  /*ec50*/  ISETP.GE.U32.AND P1, PT, R12, 0x7fffff73, PT ;  /* 0x7fffff730c00780c */ /* 0x000fe20003f26070 */
[----:B------:R-:W-:-:S05]  /*ec60*/  @!P2 IMAD.MOV.U32 R12, RZ, RZ, R58 ;  /* 0x000000ffff0ca224 */ /* 0x000fca00078e003a */
[----:B------:R0:W2:Y:S01]  /*ec70*/  @!P2 LDG.E.U8 R14, desc[UR20][R12.64] ;  /* 0x000000140c0ea981 */ /* 0x0000a2000c1e1100 */
[----:B------:R-:W-:Y:S01]  /*ec80*/  VIADD R78, R21, 0xffffff8b ;  /* 0xffffff8b154e7836 */ /* 0x000fe20000000000 */
[----:B------:R-:W-:Y:S01]  /*ec90*/  IADD3 R42, P5, PT, R11, R2, RZ ;  /* 0x000000020b2a7210 */ /* 0x000fe20007fbe0ff */
[----:B------:R-:W-:-:S03]  /*eca0*/  IMAD R11, R6, 0x74, RZ ;  /* 0x00000074060b7824 */ /* 0x000fc600078e02ff */
[----:B------:R-:W-:Y:S01]  /*ecb0*/  ISETP.GE.U32.AND P6, PT, R78, 0x7fffff0c, PT ;  /* 0x7fffff0c4e00780c */ /* 0x000fe20003fc6070 */
[----:B------:R-:W-:Y:S01]  /*ecc0*/  IMAD.X R47, R8, 0x1, R4, P5 ;  /* 0x00000001082f7824 */ /* 0x000fe200028e0604 */
[----:B------:R1:W-:Y:S01]  /*ecd0*/  STL [R1+0x10c8], R13 ;  /* 0x0010c80d01007387 */ /* 0x0003e20000100800 */
[----:B------:R-:W-:Y:S01]  /*ece0*/  PRMT R43, RZ, 0x7610, R43 ;  /* 0x00007610ff2b7816 */ /* 0x000fe2000000002b */
[----:B0-----:R-:W-:Y:S01]  /*ecf0*/  @!P2 IMAD.MOV.U32 R12, RZ, RZ, R42 ;  /* 0x000000ffff0ca224 */ /* 0x001fe200078e002a */
[----:B------:R-:W-:Y:S02]  /*ed00*/  SHF.R.S32.HI R8, RZ, 0x1f, R11 ;  /* 0x0000001fff087819 */ /* 0x000fe4000001140b */
[----:B------:R-:W-:Y:S01]  /*ed10*/  IADD3 R58, P5, PT, R11, R0, RZ ;  /* 0x000000000b3a7210 */ /* 0x000fe20007fbe0ff */
[----:B------:R-:W-:Y:S01]  /*ed20*/  STL [R1+0xd14], R27 ;  /* 0x000d141b01007387 */ /* 0x000fe20000100800 */
[----:B-1----:R-:W-:-:S03]  /*ed30*/  @!P2 IMAD.MOV.U32 R13, RZ, RZ, R47 ;  /* 0x000000ffff0da224 */ /* 0x002fc600078e002f */
[----:B------:R0:W-:Y:S01]  /*ed40*/  STL [R1+0x10d4], R42 ;  /* 0x0010d42a01007387 */ /* 0x0001e20000100800 */
[----:B------:R-:W-:-:S03]  /*ed50*/  IMAD.X R59, R8, 0x1, R3, P5 ;  /* 0x00000001083b7824 */ /* 0x000fc600028e0603 */
[----:B------:R1:W3:Y:S01]  /*ed60*/  @!P2 LDG.E.U8 R43, desc[UR20][R12.64] ;  /* 0x000000140c2ba981 */ /* 0x0002e2000c1e1100 */
[----:B------:R-:W-:Y:S02]  /*ed70*/  PRMT R57, RZ, 0x7610, R57 ;  /* 0x00007610ff397816 */ /* 0x000fe40000000039 */
[----:B0-----:R-:W-:Y:S01]  /*ed80*/  IADD3 R42, P2, PT, R11, R2, RZ ;  /* 0x000000020b2a7210 */ /* 0x001fe20007f5e0ff */
[----:B-1----:R-:W-:Y:S02]  /*ed90*/  @!P6 IMAD.MOV.U32 R12, RZ, RZ, R58 ;  /* 0x000000ffff0ce224 */ /* 0x002fe400078e003a */
[----:B------:R-:W-:Y:S01]  /*eda0*/  @!P6 IMAD.MOV.U32 R13, RZ, RZ, R59 ;  /* 0x000000ffff0de224 */ /* 0x000fe200078e003b */
[----:B------:R-:W-:-:S04]  /*edb0*/  PRMT R26, RZ, 0x7610, R26 ;  /* 0x00007610ff1a7816 */ /* 0x000fc8000000001a */
[----:B------:R0:W4:Y:S02]  /*edc0*/  @!P6 LDG.E.U8 R57, desc[UR20][R12.64] ;  /* 0x000000140c39e981 */ /* 0x000124000c1e1100 */
[----:B0-----:R-:W-:Y:S02]  /*edd0*/  @!P6 IMAD.MOV.U32 R12, RZ, RZ, R42 ;  /* 0x000000ffff0ce224 */ /* 0x001fe400078e002a */
[----:B--2---:R-:W-:Y:S04]  /*ede0*/  STL [R1+0x164], R14 ;  /* 0x0001640e01007387 */ /* 0x004fe80000100800 */
[----:B------:R0:W-:Y:S02]  /*edf0*/  STL [R1+0x10d0], R47 ;  /* 0x0010d02f01007387 */ /* 0x0001e40000100800 */
[----:B0-----:R-:W-:-:S04]  /*ee00*/  IMAD.X R47, R8, 0x1, R4, P2 ;  /* 0x00000001082f7824 */ /* 0x001fc800010e0604 */
[----:B------:R-:W-:-:S05]  /*ee10*/  @!P6 IMAD.MOV.U32 R13, RZ, RZ, R47 ;  /* 0x000000ffff0de224 */ /* 0x000fca00078e002f */
[----:B------:R0:W2:Y:S01]  /*ee20*/  @!P6 LDG.E.U8 R26, desc[UR20][R12.64] ;  /* 0x000000140c1ae981 */ /* 0x0000a2000c1e1100 */
[----:B------:R-:W-:-:S03]  /*ee30*/  IADD3 R24, P2, PT, R24, R2, RZ ;  /* 0x0000000218187210 */ /* 0x000fc60007f5e0ff */
[----:B------:R-:W-:Y:S01]  /*ee40*/  STL [R1+0x1130], R58 ;  /* 0x0011303a01007387 */ /* 0x000fe20000100800 */
[----:B------:R-:W-:-:S03]  /*ee50*/  IMAD R11, R6, 0x7c, RZ ;  /* 0x0000007c060b7824 */ /* 0x000fc600078e02ff */
[----:B---3--:R-:W-:Y:S04]  /*ee60*/  STL [R1+0x1b28], R43 ;  /* 0x001b282b01007387 */ /* 0x008fe80000100800 */
[----:B------:R-:W-:Y:S01]  /*ee70*/  STL [R1+0x1138], R42 ;  /* 0x0011382a01007387 */ /* 0x000fe20000100800 */
[----:B------:R-:W-:-:S03]  /*ee80*/  VIADD R14, R21, 0xffffffea ;  /* 0xffffffea150e7836 */ /* 0x000fc60000000000 */
[----:B------:R-:W-:Y:S04]  /*ee90*/  STL [R1+0x112c], R59 ;  /* 0x00112c3b01007387 */ /* 0x000fe80000100800 */
[----:B------:R1:W-:Y:S04]  /*eea0*/  STL [R1+0x1134], R47 ;  /* 0x0011342f01007387 */ /* 0x0003e80000100800 */
[----:B------:R-:W-:Y:S01]  /*eeb0*/  STL [R1+0xd78], R24 ;  /* 0x000d781801007387 */ /* 0x000fe20000100800 */
[----:B------:R-:W-:Y:S02]  /*eec0*/  SHF.R.S32.HI R8, RZ, 0x1f, R11 ;  /* 0x0000001fff087819 */ /* 0x000fe4000001140b */
[----:B------:R-:W-:-:S02]  /*eed0*/  ISETP.GE.U32.AND P5, PT, R14, 0x7fffff6b, PT ;  /* 0x7fffff6b0e00780c */ /* 0x000fc40003fa6070 */
[----:B-1----:R-:W-:Y:S01]  /*eee0*/  IADD3 R47, P6, PT, R11, R0, RZ ;  /* 0x000000000b2f7210 */ /* 0x002fe20007fde0ff */
[C---:B0-----:R-:W-:Y:S02]  /*eef0*/  VIADD R12, R21.reuse, 0xffffffe2 ;  /* 0xffffffe2150c7836 */ /* 0x041fe40000000000 */
[----:B------:R-:W-:Y:S01]  /*ef00*/  VIADD R13, R21, 0xffffffda ;  /* 0xffffffda150d7836 */ /* 0x000fe20000000000 */
[----:B------:R-:W-:Y:S02]  /*ef10*/  PRMT R43, RZ, 0x7610, R43 ;  /* 0x00007610ff2b7816 */ /* 0x000fe4000000002b */
[----:B------:R-:W-:Y:S02]  /*ef20*/  PRMT R92, RZ, 0x7610, R92 ;  /* 0x00007610ff5c7816 */ /* 0x000fe4000000005c */
[----:B------:R-:W-:Y:S02]  /*ef30*/  PRMT R91, RZ, 0x7610, R91 ;  /* 0x00007610ff5b7816 */ /* 0x000fe4000000005b */
[----:B------:R-:W-:-:S02]  /*ef40*/  PRMT R90, RZ, 0x7610, R90 ;  /* 0x00007610ff5a7816 */ /* 0x000fc4000000005a */
[----:B------:R-:W-:Y:S02]  /*ef50*/  PRMT R88, RZ, 0x7610, R88 ;  /* 0x00007610ff587816 */ /* 0x000fe40000000058 */
[----:B------:R-:W-:Y:S02]  /*ef60*/  PRMT R86, RZ, 0x7610, R86 ;  /* 0x00007610ff567816 */ /* 0x000fe40000000056 */
[----:B------:R-:W-:Y:S02]  /*ef70*/  PRMT R85, RZ, 0x7610, R85 ;  /* 0x00007610ff557816 */ /* 0x000fe40000000055 */
[----:B------:R-:W-:Y:S02]  /*ef80*/  PRMT R83, RZ, 0x7610, R83 ;  /* 0x00007610ff537816 */ /* 0x000fe40000000053 */
[----:B------:R-:W-:Y:S02]  /*ef90*/  PRMT R81, RZ, 0x7610, R81 ;  /* 0x00007610ff517816 */ /* 0x000fe40000000051 */
[----:B------:R-:W-:-:S02]  /*efa0*/  PRMT R82, RZ, 0x7610, R82 ;  /* 0x00007610ff527816 */ /* 0x000fc40000000052 */
[----:B------:R-:W-:Y:S02]  /*efb0*/  PRMT R80, RZ, 0x7610, R80 ;  /* 0x00007610ff507816 */ /* 0x000fe40000000050 */
[----:B------:R-:W-:Y:S02]  /*efc0*/  PRMT R77, RZ, 0x7610, R77 ;  /* 0x00007610ff4d7816 */ /* 0x000fe4000000004d */
[----:B------:R-:W-:Y:S02]  /*efd0*/  PRMT R79, RZ, 0x7610, R79 ;  /* 0x00007610ff4f7816 */ /* 0x000fe4000000004f */
[----:B------:R-:W-:Y:S01]  /*efe0*/  PRMT R73, RZ, 0x7610, R73 ;  /* 0x00007610ff497816 */ /* 0x000fe20000000049 */
[----:B--2---:R0:W-:Y:S02]  /*eff0*/  STL [R1+0x168], R26 ;  /* 0x0001681a01007387 */ /* 0x0041e40000100800 */
[----:B0-----:R-:W-:Y:S01]  /*f000*/  IMAD.X R26, R75, 0x1, R4, P2 ;  /* 0x000000014b1a7824 */ /* 0x001fe200010e0604 */
[----:B------:R-:W-:-:S04]  /*f010*/  IADD3 R14, P2, PT, R11, R2, RZ ;  /* 0x000000020b0e7210 */ /* 0x000fc80007f5e0ff */
[----:B------:R-:W-:Y:S04]  /*f020*/  STL [R1+0xd74], R26 ;  /* 0x000d741a01007387 */ /* 0x000fe80000100800 */
[----:B------:R-:W-:Y:S01]  /*f030*/  STL [R1+0x11a0], R47 ;  /* 0x0011a02f01007387 */ /* 0x000fe20000100800 */
[----:B------:R-:W-:-:S03]  /*f040*/  IMAD.X R42, R8, 0x1, R4, P2 ;  /* 0x00000001082a7824 */ /* 0x000fc600010e0604 */
[----:B----4-:R0:W-:Y:S01]  /*f050*/  STL [R1+0x16c], R57 ;  /* 0x00016c3901007387 */ /* 0x0101e20000100800 */
[----:B------:R-:W-:Y:S01]  /*f060*/  ISETP.GE.U32.AND P2, PT, R13, 0x7fffff5b, PT ;  /* 0x7fffff5b0d00780c */ /* 0x000fe20003f46070 */
[----:B0-----:R-:W-:Y:S01]  /*f070*/  IMAD.X R57, R8, 0x1, R3, P6 ;  /* 0x0000000108397824 */ /* 0x001fe200030e0603 */
[----:B------:R-:W-:Y:S01]  /*f080*/  ISETP.GE.U32.AND P6, PT, R12, 0x7fffff63, PT ;  /* 0x7fffff630c00780c */ /* 0x000fe20003fc6070 */
[----:B------:R-:W-:Y:S02]  /*f090*/  @!P0 IMAD.MOV.U32 R12, RZ, RZ, R47 ;  /* 0x000000ffff0c8224 */ /* 0x000fe400078e002f */
[----:B------:R-:W-:-:S05]  /*f0a0*/  @!P0 IMAD.MOV.U32 R13, RZ, RZ, R57 ;  /* 0x000000ffff0d8224 */ /* 0x000fca00078e0039 */
[----:B------:R0:W2:Y:S02]  /*f0b0*/  @!P0 LDG.E.U8 R43, desc[UR20][R12.64] ;  /* 0x000000140c2b8981 */ /* 0x0000a4000c1e1100 */
        /* <DEDUP_REMOVED lines=18> */
[----:B------:R-:W-:Y:S02]  /*f1e0*/  VIADD R8, R21, 0xffffffd2 ;  /* 0xffffffd215087836 */ /* 0x000fe40000000000 */
[----:B0-----:R-:W-:Y:S02]  /*f1f0*/  @!P5 IMAD.MOV.U32 R12, RZ, RZ, R39 ;  /* 0x000000ffff0cd224 */ /* 0x001fe400078e0027 */
[----:B------:R-:W-:-:S05]  /*f200*/  @!P5 IMAD.MOV.U32 R13, RZ, RZ, R40 ;  /* 0x000000ffff0dd224 */ /* 0x000fca00078e0028 */
[----:B------:R0:W2:Y:S01]  /*f210*/  @!P5 LDG.E.U8 R83, desc[UR20][R12.64] ;  /* 0x000000140c53d981 */ /* 0x0000a2000c1e1100 */
[----:B------:R-:W-:Y:S01]  /*f220*/  ISETP.GE.U32.AND P0, PT, R8, 0x7fffff53, PT ;  /* 0x7fffff530800780c */ /* 0x000fe20003f06070 */
        /* <DEDUP_REMOVED lines=18> */
[----:B------:R-:W-:-:S05]  /*f350*/  VIADD R8, R21, 0xffffffca ;  /* 0xffffffca15087836 */ /* 0x000fca0000000000 */
[----:B------:R-:W-:Y:S01]  /*f360*/  ISETP.GE.U32.AND P3, PT, R8, 0x7fffff4b, PT ;  /* 0x7fffff4b0800780c */ /* 0x000fe20003f66070 */
[----:B------:R-:W-:-:S05]  /*f370*/  VIADD R8, R21, 0xffffffc2 ;  /* 0xffffffc215087836 */ /* 0x000fca0000000000 */
[----:B------:R-:W-:Y:S01]  /*f380*/  ISETP.GE.U32.AND P1, PT, R8, 0x7fffff43, PT ;  /* 0x7fffff430800780c */ /* 0x000fe20003f26070 */
[----:B------:R-:W-:Y:S02]  /*f390*/  VIADD R8, R21, 0xffffffba ;  /* 0xffffffba15087836 */ /* 0x000fe40000000000 */
[----:B------:R-:W-:-:S03]  /*f3a0*/  IMAD R11, R6, 0x35, RZ ;  /* 0x00000035060b7824 */ /* 0x000fc600078e02ff */
[----:B------:R-:W-:Y:S01]  /*f3b0*/  ISETP.GE.U32.AND P5, PT, R8, 0x7fffff3b, PT ;  /* 0x7fffff3b0800780c */ /* 0x000fe20003fa6070 */
[----:B------:R-:W-:Y:S01]  /*f3c0*/  VIADD R8, R21, 0xffffffb2 ;  /* 0xffffffb215087836 */ /* 0x000fe20000000000 */
[----:B------:R-:W-:Y:S01]  /*f3d0*/  IADD3 R25, P2, PT, R11, R0, RZ ;  /* 0x000000000b197210 */ /* 0x000fe20007f5e0ff */
[----:B------:R-:W-:Y:S03]  /*f3e0*/  STL [R1+0x11a8], R14 ;  /* 0x0011a80e01007387 */ /* 0x000fe60000100800 */
[----:B------:R-:W-:Y:S02]  /*f3f0*/  ISETP.GE.U32.AND P6, PT, R8, 0x7fffff33, PT ;  /* 0x7fffff330800780c */ /* 0x000fe40003fc6070 */
[----:B------:R-:W-:Y:S01]  /*f400*/  SHF.R.S32.HI R8, RZ, 0x1f, R11 ;  /* 0x0000001fff087819 */ /* 0x000fe2000001140b */
[----:B------:R-:W-:Y:S04]  /*f410*/  STL [R1+0x119c], R57 ;  /* 0x00119c3901007387 */ /* 0x000fe80000100800 */
[----:B------:R-:W-:Y:S01]  /*f420*/  STL [R1+0x11a4], R42 ;  /* 0x0011a42a01007387 */ /* 0x000fe20000100800 */
[----:B------:R-:W-:Y:S01]  /*f430*/  IMAD.X R26, R8, 0x1, R3, P2 ;  /* 0x00000001081a7824 */ /* 0x000fe200010e0603 */
[----:B------:R-:W-:Y:S01]  /*f440*/  PRMT R74, RZ, 0x7610, R74 ;  /* 0x00007610ff4a7816 */ /* 0x000fe2000000004a */
[----:B0-----:R-:W-:-:S02]  /*f450*/  @!P3 IMAD.MOV.U32 R12, RZ, RZ, R25 ;  /* 0x000000ffff0cb224 */ /* 0x001fc400078e0019 */
[----:B------:R-:W-:Y:S01]  /*f460*/  @!P3 IMAD.MOV.U32 R13, RZ, RZ, R26 ;  /* 0x000000ffff0db224 */ /* 0x000fe200078e001a */
[----:B------:R-:W-:-:S04]  /*f470*/  IADD3 R24, P2, PT, R11, R2, RZ ;  /* 0x000000020b187210 */ /* 0x000fc80007f5e0ff */
[----:B------:R0:W2:Y:S01]  /*f480*/  @!P3 LDG.E.U8 R74, desc[UR20][R12.64] ;  /* 0x000000140c4ab981 */ /* 0x0000a2000c1e1100 */
[----:B------:R-:W-:Y:S01]  /*f490*/  PRMT R76, RZ, 0x7610, R76 ;  /* 0x00007610ff4c7816 */ /* 0x000fe2000000004c */
[----:B0-----:R-:W-:Y:S02]  /*f4a0*/  @!P3 IMAD.MOV.U32 R12, RZ, RZ, R24 ;  /* 0x000000ffff0cb224 */ /* 0x001fe400078e0018 */
[----:B---3--:R-:W-:Y:S04]  /*f4b0*/  STL [R1+0x1b1c], R92 ;  /* 0x001b1c5c01007387 */ /* 0x008fe80000100800 */
[----:B----4-:R-:W-:Y:S04]  /*f4c0*/  STL [R1+0x1b20], R91 ;  /* 0x001b205b01007387 */ /* 0x010fe80000100800 */
[----:B--2---:R-:W-:Y:S04]  /*f4d0*/  STL [R1+0x1b24], R90 ;  /* 0x001b245a01007387 */ /* 0x004fe80000100800 */
        /* <DEDUP_REMOVED lines=12> */
[----:B------:R0:W-:Y:S02]  /*f5a0*/  STL [R1+0xdcc], R26 ;  /* 0x000dcc1a01007387 */ /* 0x0001e40000100800 */
[----:B0-----:R-:W-:-:S04]  /*f5b0*/  IMAD.X R26, R8, 0x1, R4, P2 ;  /* 0x00000001081a7824 */ /* 0x001fc800010e0604 */
[----:B------:R-:W-:-:S05]  /*f5c0*/  @!P3 IMAD.MOV.U32 R13, RZ, RZ, R26 ;  /* 0x000000ffff0db224 */ /* 0x000fca00078e001a */
[----:B------:R0:W2:Y:S01]  /*f5d0*/  @!P3 LDG.E.U8 R76, desc[UR20][R12.64] ;  /* 0x000000140c4cb981 */ /* 0x0000a2000c1e1100 */
[----:B------:R-:W-:-:S03]  /*f5e0*/  IMAD R11, R6, 0x3d, RZ ;  /* 0x0000003d060b7824 */ /* 0x000fc600078e02ff */
[----:B------:R-:W-:Y:S02]  /*f5f0*/  STL [R1+0xdd8], R24 ;  /* 0x000dd81801007387 */ /* 0x000fe40000100800 */
[----:B------:R-:W-:Y:S02]  /*f600*/  SHF.R.S32.HI R8, RZ, 0x1f, R11 ;  /* 0x0000001fff087819 */ /* 0x000fe4000001140b */
[----:B------:R-:W-:Y:S02]  /*f610*/  IADD3 R25, P2, PT, R11, R0, RZ ;  /* 0x000000000b197210 */ /* 0x000fe40007f5e0ff */
[----:B------:R-:W-:Y:S01]  /*f620*/  PRMT R71, RZ, 0x7610, R71 ;  /* 0x00007610ff477816 */ /* 0x000fe20000000047 */
[----:B------:R-:W-:Y:S04]  /*f630*/  STL [R1+0x1b54], R74 ;  /* 0x001b544a01007387 */ /* 0x000fe80000100800 */
[----:B------:R1:W-:Y:S01]  /*f640*/  STL [R1+0xdd4], R26 ;  /* 0x000dd41a01007387 */ /* 0x0003e20000100800 */
[----:B0-----:R-:W-:-:S02]  /*f650*/  @!P1 IMAD.MOV.U32 R12, RZ, RZ, R25 ;  /* 0x000000ffff0c9224 */ /* 0x001fc400078e0019 */
[----:B-1----:R-:W-:-:S04]  /*f660*/  IMAD.X R26, R8, 0x1, R3, P2 ;  /* 0x00000001081a7824 */ /* 0x002fc800010e0603 */
[----:B------:R-:W-:Y:S01]  /*f670*/  @!P1 IMAD.MOV.U32 R13, RZ, RZ, R26 ;  /* 0x000000ffff0d9224 */ /* 0x000fe200078e001a */
[----:B------:R-:W-:-:S04]  /*f680*/  IADD3 R24, P3, PT, R11, R2, RZ ;  /* 0x000000020b187210 */ /* 0x000fc80007f7e0ff */
[----:B------:R0:W3:Y:S04]  /*f690*/  @!P1 LDG.E.U8 R71, desc[UR20][R12.64] ;  /* 0x000000140c479981 */ /* 0x0000e8000c1e1100 */
[----:B------:R-:W-:Y:S01]  /*f6a0*/  STL [R1+0xe40], R25 ;  /* 0x000e401901007387 */ /* 0x000fe20000100800 */
[----:B------:R-:W-:Y:S01]  /*f6b0*/  PRMT R70, RZ, 0x7610, R70 ;  /* 0x00007610ff467816 */ /* 0x000fe20000000046 */
[----:B0-----:R-:W-:Y:S02]  /*f6c0*/  @!P1 IMAD.MOV.U32 R12, RZ, RZ, R24 ;  /* 0x000000ffff0c9224 */ /* 0x001fe400078e0018 */
[----:B--2---:R-:W-:Y:S04]  /*f6d0*/  STL [R1+0x1b58], R76 ;  /* 0x001b584c01007387 */ /* 0x004fe80000100800 */
        /* <DEDUP_REMOVED lines=9> */
[----:B---3--:R-:W-:Y:S04]  /*f770*/  STL [R1+0x1b5c], R71 ;  /* 0x001b5c4701007387 */ /* 0x008fe80000100800 */
        /* <DEDUP_REMOVED lines=34> */
[----:B------:R-:W-:-:S05]  /*f9a0*/  VIADD R14, R21, 0xffffffaa ;  /* 0xffffffaa150e7836 */ /* 0x000fca0000000000 */
[----:B------:R-:W-:Y:S01]  /*f9b0*/  ISETP.GE.U32.AND P0, PT, R14, 0x7fffff2b, PT ;  /* 0x7fffff2b0e00780c */ /* 0x000fe20003f06070 */
[----:B------:R-:W-:Y:S02]  /*f9c0*/  VIADD R14, R21, 0xffffffa2 ;  /* 0xffffffa2150e7836 */ /* 0x000fe40000000000 */
[----:B------:R-:W-:-:S03]  /*f9d0*/  IMAD R11, R6, 0x55, RZ ;  /* 0x00000055060b7824 */ /* 0x000fc600078e02ff */
[----:B------:R-:W-:Y:S01]  /*f9e0*/  ISETP.GE.U32.AND P2, PT, R14, 0x7fffff23, PT ;  /* 0x7fffff230e00780c */ /* 0x000fe20003f46070 */
[----:B------:R-:W-:Y:S01]  /*f9f0*/  VIADD R14, R21, 0xffffff9a ;  /* 0xffffff9a150e7836 */ /* 0x000fe20000000000 */
[----:B------:R-:W-:Y:S02]  /*fa00*/  SHF.R.S32.HI R8, RZ, 0x1f, R11 ;  /* 0x0000001fff087819 */ /* 0x000fe4000001140b */
[----:B------:R-:W-:Y:S01]  /*fa10*/  IADD3 R25, P5, PT, R11, R0, RZ ;  /* 0x000000000b197210 */ /* 0x000fe20007fbe0ff */
[----:B------:R-:W-:Y:S01]  /*fa20*/  STL [R1+0xf28], R24 ;  /* 0x000f281801007387 */ /* 0x000fe20000100800 */
[----:B------:R-:W-:Y:S01]  /*fa30*/  ISETP.GE.U32.AND P1, PT, R14, 0x7fffff1b, PT ;  /* 0x7fffff1b0e00780c */ /* 0x000fe20003f26070 */
[----:B------:R-:W-:Y:S02]  /*fa40*/  VIADD R14, R21, 0xffffff92 ;  /* 0xffffff92150e7836 */ /* 0x000fe40000000000 */
[----:B---3--:R-:W-:Y:S01]  /*fa50*/  STL [R1+0x1b6c], R67 ;  /* 0x001b6c4301007387 */ /* 0x008fe20000100800 */
[----:B------:R-:W-:-:S03]  /*fa60*/  IADD3 R11, P6, PT, R11, R2, RZ ;  /* 0x000000020b0b7210 */ /* 0x000fc60007fde0ff */
[----:B------:R1:W-:Y:S01]  /*fa70*/  STL [R1+0xf24], R26 ;  /* 0x000f241a01007387 */ /* 0x0003e20000100800 */
[----:B------:R-:W-:Y:S01]  /*fa80*/  ISETP.GE.U32.AND P3, PT, R14, 0x7fffff13, PT ;  /* 0x7fffff130e00780c */ /* 0x000fe20003f66070 */
[----:B------:R-:W-:Y:S01]  /*fa90*/  VIADD R14, R21, 0xffffff8a ;  /* 0xffffff8a150e7836 */ /* 0x000fe20000000000 */
[----:B------:R-:W-:Y:S01]  /*faa0*/  PRMT R65, RZ, 0x7610, R65 ;  /* 0x00007610ff417816 */ /* 0x000fe20000000041 */
[----:B0-----:R-:W-:Y:S02]  /*fab0*/  @!P0 IMAD.MOV.U32 R12, RZ, RZ, R25 ;  /* 0x000000ffff0c8224 */ /* 0x001fe400078e0019 */
[C---:B-1----:R-:W-:Y:S02]  /*fac0*/  IMAD.X R26, R8.reuse, 0x1, R3, P5 ;  /* 0x00000001081a7824 */ /* 0x042fe400028e0603 */
[----:B------:R-:W-:Y:S02]  /*fad0*/  IMAD.X R24, R8, 0x1, R4, P6 ;  /* 0x0000000108187824 */ /* 0x000fe400030e0604 */
[----:B------:R-:W-:Y:S01]  /*fae0*/  @!P0 IMAD.MOV.U32 R13, RZ, RZ, R26 ;  /* 0x000000ffff0d8224 */ /* 0x000fe200078e001a */
[----:B------:R-:W-:Y:S01]  /*faf0*/  ISETP.GE.U32.AND P5, PT, R14, 0x7fffff0b, PT ;  /* 0x7fffff0b0e00780c */ /* 0x000fe20003fa6070 */
[----:B------:R-:W-:Y:S01]  /*fb00*/  IMAD R14, R6, 0x5d, RZ ;  /* 0x0000005d060e7824 */ /* 0x000fe200078e02ff */
[----:B------:R-:W-:-:S02]  /*fb10*/  PRMT R63, RZ, 0x7610, R63 ;  /* 0x00007610ff3f7816 */ /* 0x000fc4000000003f */
[----:B------:R0:W3:Y:S01]  /*fb20*/  @!P0 LDG.E.U8 R65, desc[UR20][R12.64] ;  /* 0x000000140c418981 */ /* 0x0000e2000c1e1100 */
[----:B------:R-:W-:Y:S01]  /*fb30*/  IMAD R72, R6, 0x6, RZ ;  /* 0x0000000606487824 */ /* 0x000fe200078e02ff */
[----:B------:R-:W-:Y:S02]  /*fb40*/  SHF.R.S32.HI R8, RZ, 0x1f, R14 ;  /* 0x0000001fff087819 */ /* 0x000fe4000001140e */
[----:B------:R1:W-:Y:S01]  /*fb50*/  STL [R1+0xf90], R25 ;  /* 0x000f901901007387 */ /* 0x0003e20000100800 */
[----:B0-----:R-:W-:Y:S02]  /*fb60*/  @!P0 IMAD.MOV.U32 R12, RZ, RZ, R11 ;  /* 0x000000ffff0c8224 */ /* 0x001fe400078e000b */
[----:B------:R-:W-:Y:S01]  /*fb70*/  @!P0 IMAD.MOV.U32 R13, RZ, RZ, R24 ;  /* 0x000000ffff0d8224 */ /* 0x000fe200078e0018 */
[----:B-1----:R-:W-:-:S04]  /*fb80*/  IADD3 R25, P6, PT, R14, R0, RZ ;  /* 0x000000000e197210 */ /* 0x002fc80007fde0ff */
[----:B------:R0:W4:Y:S01]  /*fb90*/  @!P0 LDG.E.U8 R63, desc[UR20][R12.64] ;  /* 0x000000140c3f8981 */ /* 0x000122000c1e1100 */
[----:B------:R-:W-:Y:S02]  /*fba0*/  IADD3 R41, P0, PT, R72, R0, RZ ;  /* 0x0000000048297210 */ /* 0x000fe40007f1e0ff */
[----:B------:R-:W-:Y:S01]  /*fbb0*/  PRMT R62, RZ, 0x7610, R62 ;  /* 0x00007610ff3e7816 */ /* 0x000fe2000000003e */
[----:B0-----:R-:W-:Y:S01]  /*fbc0*/  VIADD R12, R21, 0xffffff82 ;  /* 0xffffff82150c7836 */ /* 0x001fe20000000000 */
[----:B------:R-:W-:Y:S01]  /*fbd0*/  PRMT R55, RZ, 0x7610, R55 ;  /* 0x00007610ff377816 */ /* 0x000fe20000000037 */
[----:B--2---:R-:W-:Y:S04]  /*fbe0*/  STL [R1+0x1b70], R66 ;  /* 0x001b704201007387 */ /* 0x004fe80000100800 */
[----:B------:R0:W-:Y:S04]  /*fbf0*/  STL [R1+0xf98], R11 ;  /* 0x000f980b01007387 */ /* 0x0001e80000100800 */
[----:B------:R1:W-:Y:S01]  /*fc00*/  STL [R1+0xf8c], R26 ;  /* 0x000f8c1a01007387 */ /* 0x0003e20000100800 */
[----:B0-----:R-:W-:Y:S01]  /*fc10*/  SHF.R.S32.HI R11, RZ, 0x1f, R72 ;  /* 0x0000001fff0b7819 */ /* 0x001fe20000011448 */
[----:B-1----:R-:W-:-:S04]  /*fc20*/  IMAD.X R26, R8, 0x1, R3, P6 ;  /* 0x00000001081a7824 */ /* 0x002fc800030e0603 */
[----:B------:R-:W-:Y:S01]  /*fc30*/  IMAD.X R44, R11, 0x1, R3, P0 ;  /* 0x000000010b2c7824 */ /* 0x000fe200000e0603 */
[----:B------:R-:W-:Y:S01]  /*fc40*/  ISETP.GE.U32.AND P0, PT, R12, 0x7fffff03, PT ;  /* 0x7fffff030c00780c */ /* 0x000fe20003f06070 */
[----:B------:R-:W-:Y:S01]  /*fc50*/  @!P2 IMAD.MOV.U32 R12, RZ, RZ, R25 ;  /* 0x000000ffff0ca224 */ /* 0x000fe200078e0019 */
[----:B------:R0:W-:Y:S01]  /*fc60*/  STL [R1+0xf94], R24 ;  /* 0x000f941801007387 */ /* 0x0001e20000100800 */
[----:B------:R-:W-:-:S05]  /*fc70*/  @!P2 IMAD.MOV.U32 R13, RZ, RZ, R26 ;  /* 0x000000ffff0da224 */ /* 0x000fca00078e001a */
[----:B------:R1:W2:Y:S01]  /*fc80*/  @!P2 LDG.E.U8 R62, desc[UR20][R12.64] ;  /* 0x000000140c3ea981 */ /* 0x0002a2000c1e1100 */
[----:B0-----:R-:W-:-:S05]  /*fc90*/  IADD3 R24, P6, PT, R14, R2, RZ ;  /* 0x000000020e187210 */ /* 0x001fca0007fde0ff */
[----:B------:R-:W-:Y:S02]  /*fca0*/  IMAD.X R8, R8, 0x1, R4, P6 ;  /* 0x0000000108087824 */ /* 0x000fe400030e0604 */
[----:B-1----:R-:W-:Y:S02]  /*fcb0*/  @!P2 IMAD.MOV.U32 R12, RZ, RZ, R24 ;  /* 0x000000ffff0ca224 */ /* 0x002fe400078e0018 */
[----:B------:R-:W-:-:S05]  /*fcc0*/  @!P2 IMAD.MOV.U32 R13, RZ, RZ, R8 ;  /* 0x000000ffff0da224 */ /* 0x000fca00078e0008 */
[----:B------:R0:W2:Y:S04]  /*fcd0*/  @!P2 LDG.E.U8 R55, desc[UR20][R12.64] ;  /* 0x000000140c37a981 */ /* 0x0000a8000c1e1100 */
[----:B---3--:R-:W-:Y:S01]  /*fce0*/  STL [R1+0x1b74], R65 ;  /* 0x001b744101007387 */ /* 0x008fe20000100800 */
[----:B------:R-:W-:-:S03]  /*fcf0*/  IMAD R47, R6, 0x65, RZ ;  /* 0x00000065062f7824 */ /* 0x000fc600078e02ff */
[----:B----4-:R-:W-:Y:S04]  /*fd00*/  STL [R1+0x1b78], R63 ;  /* 0x001b783f01007387 */ /* 0x010fe80000100800 */
        /* <DEDUP_REMOVED lines=12> */
[----:B------:R-:W-:-:S02]  /*fdd0*/  SHF.R.S32.HI R42, RZ, 0x1f, R27 ;  /* 0x0000001fff2a7819 */ /* 0x000fc4000001141b */
[----:B------:R-:W-:Y:S02]  /*fde0*/  IADD3 R35, P2, PT, R27, R0, RZ ;  /* 0x000000001b237210 */ /* 0x000fe40007f5e0ff */
[----:B------:R-:W-:-:S03]  /*fdf0*/  PRMT R46, RZ, 0x7610, R46 ;  /* 0x00007610ff2e7816 */ /* 0x000fc6000000002e */
[----:B------:R-:W-:Y:S01]  /*fe00*/  IMAD.X R36, R42, 0x1, R3, P2 ;  /* 0x000000012a247824 */ /* 0x000fe200010e0603 */
[----:B------:R-:W-:Y:S01]  /*fe10*/  ISETP.GE.U32.AND P2, PT, R12, 0x7fffff7a, PT ;  /* 0x7fffff7a0c00780c */ /* 0x000fe20003f46070 */
[----:B------:R-:W-:Y:S01]  /*fe20*/  @!P1 IMAD.MOV.U32 R12, RZ, RZ, R26 ;  /* 0x000000ffff0c9224 */ /* 0x000fe200078e001a */
[----:B------:R-:W-:Y:S01]  /*fe30*/  PRMT R87, RZ, 0x7610, R87 ;  /* 0x00007610ff577816 */ /* 0x000fe20000000057 */
[----:B--2---:R-:W-:Y:S04]  /*fe40*/  STL [R1+0x1b7c], R62 ;  /* 0x001b7c3e01007387 */ /* 0x004fe80000100800 */
[----:B------:R0:W-:Y:S02]  /*fe50*/  STL [R1+0x1004], R8 ;  /* 0x0010040801007387 */ /* 0x0001e40000100800 */
[----:B0-----:R-:W-:-:S05]  /*fe60*/  SHF.R.S32.HI R8, RZ, 0x1f, R47 ;  /* 0x0000001fff087819 */ /* 0x001fca000001142f */
[C---:B------:R-:W-:Y:S01]  /*fe70*/  IMAD.X R30, R8.reuse, 0x1, R3, P6 ;  /* 0x00000001081e7824 */ /* 0x040fe200030e0603 */
[----:B------:R-:W-:Y:S01]  /*fe80*/  IADD3 R24, P6, PT, R47, R2, RZ ;  /* 0x000000022f187210 */ /* 0x000fe20007fde0ff */
[----:B------:R-:W-:Y:S02]  /*fe90*/  STL [R1+0x1b80], R55 ;  /* 0x001b803701007387 */ /* 0x000fe40000100800 */
[----:B------:R-:W-:Y:S02]  /*fea0*/  @!P1 IMAD.MOV.U32 R13, RZ, RZ, R30 ;  /* 0x000000ffff0d9224 */ /* 0x000fe400078e001e */
[----:B------:R-:W-:Y:S04]  /*feb0*/  STL [R1+0xbb8], R39 ;  /* 0x000bb82701007387 */ /* 0x000fe80000100800 */
[----:B------:R-:W-:Y:S04]  /*fec0*/  STL [R1+0xbb4], R40 ;  /* 0x000bb42801007387 */ /* 0x000fe80000100800 */
[----:B------:R0:W-:Y:S04]  /*fed0*/  STL [R1+0x1070], R26 ;  /* 0x0010701a01007387 */ /* 0x0001e80000100800 */
[----:B------:R1:W2:Y:S01]  /*fee0*/  @!P1 LDG.E.U8 R46, desc[UR20][R12.64] ;  /* 0x000000140c2e9981 */ /* 0x0002a2000c1e1100 */
[----:B0-----:R-:W-:-:S02]  /*fef0*/  IMAD.X R26, R8, 0x1, R4, P6 ;  /* 0x00000001081a7824 */ /* 0x001fc400030e0604 */
[----:B-1----:R-:W-:Y:S02]  /*ff00*/  @!P1 IMAD.MOV.U32 R12, RZ, RZ, R24 ;  /* 0x000000ffff0c9224 */ /* 0x002fe400078e0018 */
[----:B------:R-:W-:-:S05]  /*ff10*/  @!P1 IMAD.MOV.U32 R13, RZ, RZ, R26 ;  /* 0x000000ffff0d9224 */ /* 0x000fca00078e001a */
[----:B------:R0:W3:Y:S01]  /*ff20*/  @!P1 LDG.E.U8 R87, desc[UR20][R12.64] ;  /* 0x000000140c579981 */ /* 0x0000e2000c1e1100 */
[----:B------:R-:W-:-:S03]  /*ff30*/  IMAD R47, R6, 0x6d, RZ ;  /* 0x0000006d062f7824 */ /* 0x000fc600078e02ff */
[----:B------:R-:W-:Y:S02]  /*ff40*/  STL [R1+0xc38], R35 ;  /* 0x000c382301007387 */ /* 0x000fe40000100800 */
[----:B------:R-:W-:Y:S02]  /*ff50*/  SHF.R.S32.HI R8, RZ, 0x1f, R47 ;  /* 0x0000001fff087819 */ /* 0x000fe4000001142f */
[----:B------:R1:W-:Y:S04]  /*ff60*/  STL [R1+0x106c], R30 ;  /* 0x00106c1e01007387 */ /* 0x0003e80000100800 */
[----:B------:R-:W-:Y:S01]  /*ff70*/  STL [R1+0xc34], R36 ;  /* 0x000c342401007387 */ /* 0x000fe20000100800 */
[----:B-1----:R-:W-:-:S03]  /*ff80*/  IADD3 R30, P6, PT, R47, R0, RZ ;  /* 0x000000002f1e7210 */ /* 0x002fc60007fde0ff */
[----:B------:R1:W-:Y:S01]  /*ff90*/  STL [R1+0x1078], R24 ;  /* 0x0010781801007387 */ /* 0x0003e20000100800 */
[----:B------:R-:W-:Y:S01]  /*ffa0*/  PRMT R84, RZ, 0x7610, R84 ;  /* 0x00007610ff547816 */ /* 0x000fe20000000054 */
[----:B------:R-:W-:Y:S02]  /*ffb0*/  IMAD.X R31, R8, 0x1, R3, P6 ;  /* 0x00000001081f7824 */ /* 0x000fe400030e0603 */
[----:B0-----:R-:W-:Y:S01]  /*ffc0*/  @!P3 IMAD.MOV.U32 R12, RZ, RZ, R30 ;  /* 0x000000ffff0cb224 */ /* 0x001fe200078e001e */
[----:B-1----:R-:W-:Y:S01]  /*ffd0*/  IADD3 R24, P6, PT, R47, R2, RZ ;  /* 0x000000022f187210 */ /* 0x002fe20007fde0ff */
[----:B------:R-:W-:Y:S01]  /*ffe0*/  @!P3 IMAD.MOV.U32 R13, RZ, RZ, R31 ;  /* 0x000000ffff0db224 */ /* 0x000fe200078e001f */
[----:B------:R-:W-:-:S04]  /*fff0*/  PRMT R78, RZ, 0x7610, R78 ;  /* 0x00007610ff4e7816 */ /* 0x000fc8000000004e */
[----:B------:R0:W4:Y:S01]  /*10000*/  @!P3 LDG.E.U8 R84, desc[UR20][R12.64] ;  /* 0x000000140c54b981 */ /* 0x000122000c1e1100 */
[----:B------:R-:W-:Y:S02]  /*10010*/  IMAD R32, R6, 0x1e, RZ ;  /* 0x0000001e06207824 */ /* 0x000fe400078e02ff */
[----:B0-----:R-:W-:-:S03]  /*10020*/  @!P3 IMAD.MOV.U32 R12, RZ, RZ, R24 ;  /* 0x000000ffff0cb224 */ /* 0x001fc600078e0018 */
[----:B------:R-:W-:Y:S01]  /*10030*/  SHF.R.S32.HI R43, RZ, 0x1f, R32 ;  /* 0x0000001fff2b7819 */ /* 0x000fe20000011420 */
[C---:B------:R-:W-:Y:S02]  /*10040*/  VIADD R75, R21.reuse, 0xfffffff1 ;  /* 0xfffffff1154b7836 */ /* 0x040fe40000000000 */
[----:B------:R-:W-:-:S03]  /*10050*/  VIADD R47, R21, 0xffffffe1 ;  /* 0xffffffe1152f7836 */ /* 0x000fc60000000000 */
[----:B------:R-:W-:Y:S02]  /*10060*/  ISETP.GE.U32.AND P1, PT, R75, 0x7fffff72, PT ;  /* 0x7fffff724b00780c */ /* 0x000fe40003f26070 */
[----:B------:R-:W-:Y:S02]  /*10070*/  PRMT R75, RZ, 0x7610, R75 ;  /* 0x00007610ff4b7816 */ /* 0x000fe4000000004b */
[----:B------:R-:W-:Y:S02]  /*10080*/  PRMT R33, RZ, 0x7610, R33 ;  /* 0x00007610ff217816 */ /* 0x000fe40000000021 */
[----:B------:R-:W-:Y:S02]  /*10090*/  PRMT R16, RZ, 0x7610, R16 ;  /* 0x00007610ff107816 */ /* 0x000fe40000000010 */
[----:B------:R-:W-:Y:S02]  /*100a0*/  PRMT R7, RZ, 0x7610, R7 ;  /* 0x00007610ff077816 */ /* 0x000fe40000000007 */
[----:B------:R-:W-:-:S02]  /*100b0*/  PRMT R15, RZ, 0x7610, R15 ;  /* 0x00007610ff0f7816 */ /* 0x000fc4000000000f */
[----:B------:R-:W-:Y:S02]  /*100c0*/  PRMT R28, RZ, 0x7610, R28 ;  /* 0x00007610ff1c7816 */ /* 0x000fe4000000001c */
[----:B------:R-:W-:Y:S02]  /*100d0*/  PRMT R20, RZ, 0x7610, R20 ;  /* 0x00007610ff147816 */ /* 0x000fe40000000014 */
[----:B------:R-:W-:Y:S01]  /*100e0*/  PRMT R5, RZ, 0x7610, R5 ;  /* 0x00007610ff057816 */ /* 0x000fe20000000005 */
[C---:B------:R-:W-:Y:S02]  /*100f0*/  VIADD R54, R64.reuse, 0xf8 ;  /* 0x000000f840367836 */ /* 0x040fe40000000000 */
[----:B------:R-:W-:Y:S02]  /*10100*/  VIADD R89, R64, 0xf9 ;  /* 0x000000f940597836 */ /* 0x000fe40000000000 */
[----:B------:R-:W-:Y:S02]  /*10110*/  IMAD.MOV.U32 R88, RZ, RZ, R19 ;  /* 0x000000ffff587224 */ /* 0x000fe400078e0013 */
[----:B------:R-:W-:-:S02]  /*10120*/  IMAD R19, R6, 0xf, RZ ;  /* 0x0000000f06137824 */ /* 0x000fc400078e02ff */
[----:B------:R-:W-:Y:S02]  /*10130*/  IMAD.MOV.U32 R91, RZ, RZ, R22 ;  /* 0x000000ffff5b7224 */ /* 0x000fe400078e0016 */
[----:B------:R-:W-:Y:S02]  /*10140*/  IMAD.MOV.U32 R90, RZ, RZ, R18 ;  /* 0x000000ffff5a7224 */ /* 0x000fe400078e0012 */
[----:B------:R-:W-:Y:S02]  /*10150*/  IMAD R22, R6, 0x2e, RZ ;  /* 0x0000002e06167824 */ /* 0x000fe400078e02ff */
[----:B------:R-:W-:-:S03]  /*10160*/  IMAD.MOV.U32 R92, RZ, RZ, R23 ;  /* 0x000000ffff5c7224 */ /* 0x000fc600078e0017 */
[----:B------:R-:W-:Y:S01]  /*10170*/  SHF.R.S32.HI R23, RZ, 0x1f, R22 ;  /* 0x0000001fff177819 */ /* 0x000fe20000011416 */
[----:B------:R-:W-:Y:S02]  /*10180*/  IMAD.MOV.U32 R86, RZ, RZ, R88 ;  /* 0x000000ffff567224 */ /* 0x000fe400078e0058 */
[----:B------:R-:W-:Y:S01]  /*10190*/  IMAD.MOV.U32 R88, RZ, RZ, R53 ;  /* 0x000000ffff587224 */ /* 0x000fe200078e0035 */
[----:B------:R-:W-:Y:S01]  /*101a0*/  PRMT R29, RZ, 0x7610, R29 ;  /* 0x00007610ff1d7816 */ /* 0x000fe2000000001d */
[----:B------:R-:W-:Y:S02]  /*101b0*/  IMAD.MOV.U32 R85, RZ, RZ, R86 ;  /* 0x000000ffff557224 */ /* 0x000fe400078e0056 */
[----:B------:R-:W-:Y:S02]  /*101c0*/  IMAD.MOV.U32 R86, RZ, RZ, R88 ;  /* 0x000000ffff567224 */ /* 0x000fe400078e0058 */
[----:B------:R-:W-:Y:S01]  /*101d0*/  IMAD.MOV.U32 R82, RZ, RZ, R92 ;  /* 0x000000ffff527224 */ /* 0x000fe200078e005c */
[----:B--2---:R-:W-:Y:S04]  /*101e0*/  STL [R1+0x1b84], R46 ;  /* 0x001b842e01007387 */ /* 0x004fe80000100800 */
[----:B------:R0:W-:Y:S02]  /*101f0*/  STL [R1+0x1074], R26 ;  /* 0x0010741a01007387 */ /* 0x0001e40000100800 */
[----:B0-----:R-:W-:-:S04]  /*10200*/  IMAD.X R26, R8, 0x1, R4, P6 ;  /* 0x00000001081a7824 */ /* 0x001fc800030e0604 */
[----:B------:R-:W-:Y:S01]  /*10210*/  @!P3 IMAD.MOV.U32 R13, RZ, RZ, R26 ;  /* 0x000000ffff0db224 */ /* 0x000fe200078e001a */
[----:B---3--:R-:W-:Y:S04]  /*10220*/  STL [R1+0x1b88], R87 ;  /* 0x001b885701007387 */ /* 0x008fe80000100800 */
[----:B------:R-:W-:Y:S04]  /*10230*/  STL [R1+0x10dc], R30 ;  /* 0x0010dc1e01007387 */ /* 0x000fe80000100800 */
[----:B------:R0:W-:Y:S04]  /*10240*/  STL [R1+0x10d8], R31 ;  /* 0x0010d81f01007387 */ /* 0x0001e80000100800 */
[----:B------:R1:W-:Y:S04]  /*10250*/  STL [R1+0x10e4], R24 ;  /* 0x0010e41801007387 */ /* 0x0003e80000100800 */
[----:B------:R2:W3:Y:S01]  /*10260*/  @!P3 LDG.E.U8 R78, desc[UR20][R12.64] ;  /* 0x000000140c4eb981 */ /* 0x0004e2000c1e1100 */
[----:B0-----:R-:W-:-:S02]  /*10270*/  IADD3 R31, P6, PT, R32, R0, RZ ;  /* 0x00000000201f7210 */ /* 0x001fc40007fde0ff */
[----:B-1----:R-:W-:Y:S01]  /*10280*/  IADD3 R24, P3, PT, R72, R2, RZ ;  /* 0x0000000248187210 */ /* 0x002fe20007f7e0ff */
[----:B------:R0:W-:Y:S01]  /*10290*/  STL [R1+0x10e0], R26 ;  /* 0x0010e01a01007387 */ /* 0x0001e20000100800 */
[C---:B--2---:R-:W-:Y:S02]  /*102a0*/  IMAD R12, R6.reuse, 0x75, RZ ;  /* 0x00000075060c7824 */ /* 0x044fe400078e02ff */
[----:B------:R-:W-:Y:S02]  /*102b0*/  IMAD.X R34, R43, 0x1, R3, P6 ;  /* 0x000000012b227824 */ /* 0x000fe400030e0603 */
[----:B------:R-:W-:Y:S01]  /*102c0*/  IMAD R30, R6, 0x7d, RZ ;  /* 0x0000007d061e7824 */ /* 0x000fe200078e02ff */
[----:B------:R-:W-:Y:S01]  /*102d0*/  SHF.R.S32.HI R8, RZ, 0x1f, R12 ;  /* 0x0000001fff087819 */ /* 0x000fe2000001140c */
[----:B0-----:R-:W-:Y:S01]  /*102e0*/  IMAD.X R26, R11, 0x1, R4, P3 ;  /* 0x000000010b1a7824 */ /* 0x001fe200018e0604 */
[C---:B------:R-:W-:Y:S01]  /*102f0*/  IADD3 R48, P3, PT, R12.reuse, R0, RZ ;  /* 0x000000000c307210 */ /* 0x040fe20007f7e0ff */
[----:B------:R-:W-:Y:S01]  /*10300*/  VIADD R13, R21, 0xffffffe9 ;  /* 0xffffffe9150d7836 */ /* 0x000fe20000000000 */
[----:B------:R-:W-:-:S02]  /*10310*/  IADD3 R37, P6, PT, R12, R2, RZ ;  /* 0x000000020c257210 */ /* 0x000fc40007fde0ff */
[----:B------:R-:W-:Y:S01]  /*10320*/  SHF.R.S32.HI R11, RZ, 0x1f, R30 ;  /* 0x0000001fff0b7819 */ /* 0x000fe2000001141e */
[----:B------:R-:W-:Y:S01]  /*10330*/  IMAD.X R49, R8, 0x1, R3, P3 ;  /* 0x0000000108317824 */ /* 0x000fe200018e0603 */
[----:B------:R-:W-:Y:S01]  /*10340*/  IADD3 R45, P3, PT, R30, R0, RZ ;  /* 0x000000001e2d7210 */ /* 0x000fe20007f7e0ff */
[----:B------:R-:W-:Y:S01]  /*10350*/  IMAD.X R38, R8, 0x1, R4, P6 ;  /* 0x0000000108267824 */ /* 0x000fe200030e0604 */
[----:B------:R-:W-:Y:S01]  /*10360*/  ISETP.GE.U32.AND P6, PT, R13, 0x7fffff6a, PT ;  /* 0x7fffff6a0d00780c */ /* 0x000fe20003fc6070 */
[----:B------:R-:W-:Y:S02]  /*10370*/  @!P5 IMAD.MOV.U32 R12, RZ, RZ, R48 ;  /* 0x000000ffff0cd224 */ /* 0x000fe400078e0030 */
[----:B------:R-:W-:Y:S02]  /*10380*/  @!P5 IMAD.MOV.U32 R13, RZ, RZ, R49 ;  /* 0x000000ffff0dd224 */ /* 0x000fe400078e0031 */
[----:B------:R-:W-:Y:S01]  /*10390*/  IMAD.X R46, R11, 0x1, R3, P3 ;  /* 0x000000010b2e7824 */ /* 0x000fe200018e0603 */
[----:B------:R-:W-:-:S02]  /*103a0*/  ISETP.GE.U32.AND P3, PT, R47, 0x7fffff62, PT ;  /* 0x7fffff622f00780c */ /* 0x000fc40003f66070 */
[----:B------:R-:W-:Y:S01]  /*103b0*/  PRMT R47, RZ, 0x7610, R47 ;  /* 0x00007610ff2f7816 */ /* 0x000fe2000000002f */
[----:B------:R0:W2:Y:S02]  /*103c0*/  @!P5 LDG.E.U8 R75, desc[UR20][R12.64] ;  /* 0x000000140c4bd981 */ /* 0x0000a4000c1e1100 */
[----:B0-----:R-:W-:Y:S02]  /*103d0*/  @!P0 IMAD.MOV.U32 R12, RZ, RZ, R45 ;  /* 0x000000ffff0c8224 */ /* 0x001fe400078e002d */
[----:B------:R-:W-:-:S05]  /*103e0*/  @!P0 IMAD.MOV.U32 R13, RZ, RZ, R46 ;  /* 0x000000ffff0d8224 */ /* 0x000fca00078e002e */
[----:B------:R0:W2:Y:S02]  /*103f0*/  @!P0 LDG.E.U8 R47, desc[UR20][R12.64] ;  /* 0x000000140c2f8981 */ /* 0x0000a4000c1e1100 */
[----:B0-----:R-:W-:Y:S02]  /*10400*/  @!P2 IMAD.MOV.U32 R12, RZ, RZ, R41 ;  /* 0x000000ffff0ca224 */ /* 0x001fe400078e0029 */
[----:B------:R-:W-:-:S05]  /*10410*/  @!P2 IMAD.MOV.U32 R13, RZ, RZ, R44 ;  /* 0x000000ffff0da224 */ /* 0x000fca00078e002c */
[----:B------:R0:W2:Y:S01]  /*10420*/  @!P2 LDG.E.U8 R33, desc[UR20][R12.64] ;  /* 0x000000140c21a981 */ /* 0x0000a2000c1e1100 */
[----:B------:R-:W-:Y:S01]  /*10430*/  PRMT R72, RZ, 0x7610, R72 ;  /* 0x00007610ff487816 */ /* 0x000fe20000000048 */
[----:B0-----:R-:W-:Y:S02]  /*10440*/  @!P1 IMAD.MOV.U32 R12, RZ, RZ, R39 ;  /* 0x000000ffff0c9224 */ /* 0x001fe400078e0027 */
[----:B------:R-:W-:-:S05]  /*10450*/  @!P1 IMAD.MOV.U32 R13, RZ, RZ, R40 ;  /* 0x000000ffff0d9224 */ /* 0x000fca00078e0028 */
[----:B------:R0:W2:Y:S02]  /*10460*/  @!P1 LDG.E.U8 R16, desc[UR20][R12.64] ;  /* 0x000000140c109981 */ /* 0x0000a4000c1e1100 */
[----:B0-----:R-:W-:Y:S02]  /*10470*/  @!P5 IMAD.MOV.U32 R12, RZ, RZ, R37 ;  /* 0x000000ffff0cd224 */ /* 0x001fe400078e0025 */
[----:B------:R-:W-:-:S05]  /*10480*/  @!P5 IMAD.MOV.U32 R13, RZ, RZ, R38 ;  /* 0x000000ffff0dd224 */ /* 0x000fca00078e0026 */
[----:B------:R0:W2:Y:S01]  /*10490*/  @!P5 LDG.E.U8 R72, desc[UR20][R12.64] ;  /* 0x000000140c48d981 */ /* 0x0000a2000c1e1100 */
[----:B------:R-:W-:Y:S01]  /*104a0*/  IADD3 R30, P5, PT, R30, R2, RZ ;  /* 0x000000021e1e7210 */ /* 0x000fe20007fbe0ff */
[----:B0-----:R-:W-:Y:S02]  /*104b0*/  @!P6 IMAD.MOV.U32 R12, RZ, RZ, R35 ;  /* 0x000000ffff0ce224 */ /* 0x001fe400078e0023 */
[----:B------:R-:W-:Y:S01]  /*104c0*/  @!P6 IMAD.MOV.U32 R13, RZ, RZ, R36 ;  /* 0x000000ffff0de224 */ /* 0x000fe200078e0024 */
[----:B------:R-:W-:Y:S01]  /*104d0*/  STL [R1+0xcb8], R31 ;  /* 0x000cb81f01007387 */ /* 0x000fe20000100800 */
[----:B------:R-:W-:-:S03]  /*104e0*/  IMAD.X R11, R11, 0x1, R4, P5 ;  /* 0x000000010b0b7824 */ /* 0x000fc600028e0604 */
[----:B------:R0:W2:Y:S01]  /*104f0*/  @!P6 LDG.E.U8 R7, desc[UR20][R12.64] ;  /* 0x000000140c07e981 */ /* 0x0000a2000c1e1100 */
[----:B------:R-:W-:-:S03]  /*10500*/  PRMT R8, RZ, 0x7610, R8 ;  /* 0x00007610ff087816 */ /* 0x000fc60000000008 */
[----:B------:R-:W-:Y:S01]  /*10510*/  STL [R1+0xcb4], R34 ;  /* 0x000cb42201007387 */ /* 0x000fe20000100800 */
[----:B0-----:R-:W-:Y:S02]  /*10520*/  @!P3 IMAD.MOV.U32 R12, RZ, RZ, R31 ;  /* 0x000000ffff0cb224 */ /* 0x001fe400078e001f */
[----:B------:R-:W-:Y:S01]  /*10530*/  @!P3 IMAD.MOV.U32 R13, RZ, RZ, R34 ;  /* 0x000000ffff0db224 */ /* 0x000fe200078e0022 */
[----:B------:R-:W-:Y:S04]  /*10540*/  STL [R1+0x338], R24 ;  /* 0x0003381801007387 */ /* 0x000fe80000100800 */
[----:B------:R0:W2:Y:S01]  /*10550*/  @!P3 LDG.E.U8 R15, desc[UR20][R12.64] ;  /* 0x000000140c0fb981 */ /* 0x0000a2000c1e1100 */
[----:B------:R-:W-:-:S03]  /*10560*/  IADD3 R25, P5, PT, R25, R2, RZ ;  /* 0x0000000219197210 */ /* 0x000fc60007fbe0ff */
[----:B------:R-:W-:Y:S04]  /*10570*/  STL [R1+0x334], R26 ;  /* 0x0003341a01007387 */ /* 0x000fe80000100800 */
[----:B------:R-:W-:Y:S01]  /*10580*/  STL [R1+0x1140], R48 ;  /* 0x0011403001007387 */ /* 0x000fe20000100800 */
[----:B0-----:R-:W-:Y:S02]  /*10590*/  @!P0 IMAD.MOV.U32 R12, RZ, RZ, R30 ;  /* 0x000000ffff0c8224 */ /* 0x001fe400078e001e */
[----:B------:R-:W-:Y:S01]  /*105a0*/  @!P0 IMAD.MOV.U32 R13, RZ, RZ, R11 ;  /* 0x000000ffff0d8224 */ /* 0x000fe200078e000b */
[----:B------:R-:W-:Y:S04]  /*105b0*/  STL [R1+0x1148], R37 ;  /* 0x0011482501007387 */ /* 0x000fe80000100800 */
[----:B------:R-:W-:Y:S04]  /*105c0*/  STL [R1+0x113c], R49 ;  /* 0x00113c3101007387 */ /* 0x000fe80000100800 */
[----:B------:R-:W-:Y:S01]  /*105d0*/  STL [R1+0x11b0], R45 ;  /* 0x0011b02d01007387 */ /* 0x000fe20000100800 */
[----:B------:R-:W-:-:S03]  /*105e0*/  IMAD.X R14, R14, 0x1, R4, P5 ;  /* 0x000000010e0e7824 */ /* 0x000fc600028e0604 */
[----:B------:R-:W-:Y:S04]  /*105f0*/  STL [R1+0x1144], R38 ;  /* 0x0011442601007387 */ /* 0x000fe80000100800 */
[----:B------:R0:W2:Y:S04]  /*10600*/  @!P0 LDG.E.U8 R8, desc[UR20][R12.64] ;  /* 0x000000140c088981 */ /* 0x0000a8000c1e1100 */
[----:B------:R-:W-:Y:S04]  /*10610*/  STL [R1+0x11ac], R46 ;  /* 0x0011ac2e01007387 */ /* 0x000fe80000100800 */
[----:B------:R-:W-:Y:S01]  /*10620*/  STL [R1+0x11b8], R30 ;  /* 0x0011b81e01007387 */ /* 0x000fe20000100800 */
[----:B0-----:R-:W-:-:S02]  /*10630*/  @!P2 IMAD.MOV.U32 R12, RZ, RZ, R24 ;  /* 0x000000ffff0ca224 */ /* 0x001fc400078e0018 */
[----:B------:R-:W-:Y:S01]  /*10640*/  @!P2 IMAD.MOV.U32 R13, RZ, RZ, R26 ;  /* 0x000000ffff0da224 */ /* 0x000fe200078e001a */
[----:B------:R0:W-:Y:S04]  /*10650*/  STL [R1+0x11b4], R11 ;  /* 0x0011b40b01007387 */ /* 0x0001e80000100800 */
[----:B------:R1:W2:Y:S01]  /*10660*/  @!P2 LDG.E.U8 R28, desc[UR20][R12.64] ;  /* 0x000000140c1ca981 */ /* 0x0002a2000c1e1100 */
[----:B0-----:R-:W-:Y:S01]  /*10670*/  IADD3 R11, P0, PT, R27, R2, RZ ;  /* 0x000000021b0b7210 */ /* 0x001fe20007f1e0ff */
[----:B-1----:R-:W-:Y:S02]  /*10680*/  @!P1 IMAD.MOV.U32 R12, RZ, RZ, R25 ;  /* 0x000000ffff0c9224 */ /* 0x002fe400078e0019 */
[----:B------:R-:W-:Y:S02]  /*10690*/  @!P1 IMAD.MOV.U32 R13, RZ, RZ, R14 ;  /* 0x000000ffff0d9224 */ /* 0x000fe400078e000e */
[----:B------:R-:W-:Y:S01]  /*106a0*/  IMAD.X R24, R42, 0x1, R4, P0 ;  /* 0x000000012a187824 */ /* 0x000fe200000e0604 */
[----:B------:R-:W-:Y:S04]  /*106b0*/  STL [R1+0xbc0], R25 ;  /* 0x000bc01901007387 */ /* 0x000fe80000100800 */
[----:B------:R0:W2:Y:S04]  /*106c0*/  @!P1 LDG.E.U8 R20, desc[UR20][R12.64] ;  /* 0x000000140c149981 */ /* 0x0000a8000c1e1100 */
[----:B------:R1:W-:Y:S01]  /*106d0*/  STL [R1+0xbbc], R14 ;  /* 0x000bbc0e01007387 */ /* 0x0003e20000100800 */
[----:B0-----:R-:W-:-:S02]  /*106e0*/  @!P6 IMAD.MOV.U32 R12, RZ, RZ, R11 ;  /* 0x000000ffff0ce224 */ /* 0x001fc400078e000b */
[----:B------:R-:W-:Y:S02]  /*106f0*/  @!P6 IMAD.MOV.U32 R13, RZ, RZ, R24 ;  /* 0x000000ffff0de224 */ /* 0x000fe400078e0018 */
[C---:B-1----:R-:W-:Y:S01]  /*10700*/  VIADD R14, R64.reuse, 0xf2 ;  /* 0x000000f2400e7836 */ /* 0x042fe20000000000 */
[----:B------:R0:W-:Y:S04]  /*10710*/  STL [R1+0xc40], R11 ;  /* 0x000c400b01007387 */ /* 0x0001e80000100800 */
[----:B------:R-:W-:Y:S04]  /*10720*/  STL [R1+0xc3c], R24 ;  /* 0x000c3c1801007387 */ /* 0x000fe80000100800 */
[----:B------:R1:W2:Y:S01]  /*10730*/  @!P6 LDG.E.U8 R5, desc[UR20][R12.64] ;  /* 0x000000140c05e981 */ /* 0x0002a2000c1e1100 */
[----:B0-----:R-:W-:-:S03]  /*10740*/  VIADD R11, R64, 0xf3 ;  /* 0x000000f3400b7836 */ /* 0x001fc60000000000 */
[----:B------:R0:W-:Y:S01]  /*10750*/  STL [R1+0x1580], R14 ;  /* 0x0015800e01007387 */ /* 0x0001e20000100800 */
[----:B-1----:R-:W-:-:S03]  /*10760*/  IABS R13, R14 ;  /* 0x0000000e000d7213 */ /* 0x002fc60000000000 */
[----:B------:R-:W-:Y:S01]  /*10770*/  STL [R1+0x1590], R11 ;  /* 0x0015900b01007387 */ /* 0x000fe20000100800 */
[----:B0-----:R-:W-:-:S03]  /*10780*/  VIADD R14, R64, 0xfa ;  /* 0x000000fa400e7836 */ /* 0x001fc60000000000 */
[----:B------:R-:W-:Y:S01]  /*10790*/  STL [R1+0x158c], R54 ;  /* 0x00158c3601007387 */ /* 0x000fe20000100800 */
[----:B------:R-:W-:-:S03]  /*107a0*/  IMAD.HI.U32 R25, R10, R13, RZ ;  /* 0x0000000d0a197227 */ /* 0x000fc600078e00ff */
[----:B------:R0:W-:Y:S01]  /*107b0*/  STL [R1+0x1584], R14 ;  /* 0x0015840e01007387 */ /* 0x0001e20000100800 */
[----:B------:R-:W-:Y:S01]  /*107c0*/  IMAD.MOV R30, RZ, RZ, -R25 ;  /* 0x000000ffff1e7224 */ /* 0x000fe200078e0a19 */
[----:B0-----:R-:W-:-:S05]  /*107d0*/  IABS R14, R14 ;  /* 0x0000000e000e7213 */ /* 0x001fca0000000000 */
[----:B------:R-:W-:Y:S01]  /*107e0*/  IMAD.HI.U32 R25, R10, R14, RZ ;  /* 0x0000000e0a197227 */ /* 0x000fe200078e00ff */
[----:B------:R-:W-:-:S03]  /*107f0*/  IABS R42, R11 ;  /* 0x0000000b002a7213 */ /* 0x000fc60000000000 */
[----:B------:R-:W-:Y:S01]  /*10800*/  IMAD.MOV R25, RZ, RZ, -R25 ;  /* 0x000000ffff197224 */ /* 0x000fe200078e0a19 */
[----:B------:R-:W-:Y:S01]  /*10810*/  IABS R12, R89 ;  /* 0x00000059000c7213 */ /* 0x000fe20000000000 */
[----:B------:R-:W-:-:S04]  /*10820*/  IMAD.HI.U32 R24, R10, R42, RZ ;  /* 0x0000002a0a187227 */ /* 0x000fc800078e00ff */
[----:B------:R-:W-:Y:S02]  /*10830*/  IMAD R14, R9, R25, R14 ;  /* 0x00000019090e7224 */ /* 0x000fe400078e020e */
[----:B------:R-:W-:Y:S01]  /*10840*/  IMAD R25, R6, 0x7, RZ ;  /* 0x0000000706197824 */ /* 0x000fe200078e02ff */
[----:B------:R-:W-:Y:S01]  /*10850*/  IABS R11, R54 ;  /* 0x00000036000b7213 */ /* 0x000fe20000000000 */
[----:B------:R-:W-:-:S03]  /*10860*/  IMAD.HI.U32 R26, R10, R12, RZ ;  /* 0x0000000c0a1a7227 */ /* 0x000fc600078e00ff */
[----:B------:R-:W-:Y:S01]  /*10870*/  SHF.R.S32.HI R59, RZ, 0x1f, R25 ;  /* 0x0000001fff3b7819 */ /* 0x000fe20000011419 */
[----:B------:R-:W-:Y:S01]  /*10880*/  IMAD.MOV R24, RZ, RZ, -R24 ;  /* 0x000000ffff187224 */ /* 0x000fe200078e0a18 */
[----:B------:R-:W-:Y:S01]  /*10890*/  IADD3 R60, P0, PT, R25, R0, RZ ;  /* 0x00000000193c7210 */ /* 0x000fe20007f1e0ff */
[C---:B------:R-:W-:Y:S02]  /*108a0*/  IMAD R36, R6.reuse, 0x26, RZ ;  /* 0x0000002606247824 */ /* 0x040fe400078e02ff */
[----:B------:R-:W-:Y:S02]  /*108b0*/  IMAD R13, R9, R30, R13 ;  /* 0x0000001e090d7224 */ /* 0x000fe400078e020d */
[----:B------:R-:W-:Y:S02]  /*108c0*/  IMAD.MOV R26, RZ, RZ, -R26 ;  /* 0x000000ffff1a7224 */ /* 0x000fe400078e0a1a */
[----:B------:R-:W-:Y:S01]  /*108d0*/  IMAD R48, R6, 0x17, RZ ;  /* 0x0000001706307824 */ /* 0x000fe200078e02ff */
[----:B------:R-:W-:Y:S01]  /*108e0*/  SHF.R.S32.HI R49, RZ, 0x1f, R19 ;  /* 0x0000001fff317819 */ /* 0x000fe20000011413 */
[----:B------:R-:W-:Y:S01]  /*108f0*/  IMAD.HI.U32 R27, R10, R11, RZ ;  /* 0x0000000b0a1b7227 */ /* 0x000fe200078e00ff */
[----:B------:R-:W-:-:S03]  /*10900*/  IADD3 R56, P2, PT, R19, R0, RZ ;  /* 0x0000000013387210 */ /* 0x000fc60007f5e0ff */
[----:B------:R-:W-:Y:S02]  /*10910*/  IMAD R42, R9, R24, R42 ;  /* 0x00000018092a7224 */ /* 0x000fe400078e022a */
[C---:B------:R-:W-:Y:S01]  /*10920*/  IMAD R40, R6.reuse, 0x1f, RZ ;  /* 0x0000001f06287824 */ /* 0x040fe200078e02ff */
[----:B------:R-:W-:Y:S01]  /*10930*/  STL [R1+0x1588], R89 ;  /* 0x0015885901007387 */ /* 0x000fe20000100800 */
[----:B------:R-:W-:Y:S01]  /*10940*/  IMAD R30, R6, 0x27, RZ ;  /* 0x00000027061e7824 */ /* 0x000fe200078e02ff */
[----:B------:R-:W-:Y:S01]  /*10950*/  SHF.R.S32.HI R37, RZ, 0x1f, R36 ;  /* 0x0000001fff257819 */ /* 0x000fe20000011424 */
[----:B------:R-:W-:Y:S01]  /*10960*/  IMAD.X R61, R59, 0x1, R3, P0 ;  /* 0x000000013b3d7824 */ /* 0x000fe200000e0603 */
[----:B------:R-:W-:Y:S01]  /*10970*/  IADD3 R38, P0, PT, R36, R0, RZ ;  /* 0x0000000024267210 */ /* 0x000fe20007f1e0ff */
[----:B------:R-:W-:Y:S01]  /*10980*/  IMAD R12, R9, R26, R12 ;  /* 0x0000001a090c7224 */ /* 0x000fe200078e020c */
[----:B------:R-:W-:Y:S01]  /*10990*/  STL [R1+0x1804], R13 ;  /* 0x0018040d01007387 */ /* 0x000fe20000100800 */
[----:B------:R-:W-:Y:S01]  /*109a0*/  IMAD.MOV R27, RZ, RZ, -R27 ;  /* 0x000000ffff1b7224 */ /* 0x000fe200078e0a1b */
[----:B------:R-:W-:Y:S01]  /*109b0*/  SHF.R.S32.HI R46, RZ, 0x1f, R48 ;  /* 0x0000001fff2e7819 */ /* 0x000fe20000011430 */
[----:B------:R-:W-:Y:S01]  /*109c0*/  IMAD R26, R6, 0x2f, RZ ;  /* 0x0000002f061a7824 */ /* 0x000fe200078e02ff */
[-C--:B------:R-:W-:Y:S01]  /*109d0*/  IADD3 R50, P1, PT, R48, R0.reuse, RZ ;  /* 0x0000000030327210 */ /* 0x080fe20007f3e0ff */
[----:B------:R-:W-:Y:S01]  /*109e0*/  STL [R1+0x1808], R42 ;  /* 0x0018082a01007387 */ /* 0x000fe20000100800 */
[----:B------:R-:W-:Y:S01]  /*109f0*/  SHF.R.S32.HI R41, RZ, 0x1f, R40 ;  /* 0x0000001fff297819 */ /* 0x000fe20000011428 */
[----:B------:R-:W-:Y:S01]  /*10a00*/  IMAD.X R57, R49, 0x1, R3, P2 ;  /* 0x0000000131397824 */ /* 0x000fe200010e0603 */
[-C--:B------:R-:W-:Y:S01]  /*10a10*/  IADD3 R44, P5, PT, R40, R0.reuse, RZ ;  /* 0x00000000282c7210 */ /* 0x080fe20007fbe0ff */
[----:B------:R-:W-:Y:S01]  /*10a20*/  STL [R1+0x180c], R14 ;  /* 0x00180c0e01007387 */ /* 0x000fe20000100800 */
[----:B------:R-:W-:Y:S01]  /*10a30*/  VIADD R24, R21, 0xfffffff8 ;  /* 0xfffffff815187836 */ /* 0x000fe20000000000 */
[----:B------:R-:W-:Y:S01]  /*10a40*/  SHF.R.S32.HI R31, RZ, 0x1f, R30 ;  /* 0x0000001fff1f7819 */ /* 0x000fe2000001141e */
[----:B------:R-:W-:Y:S01]  /*10a50*/  IMAD R11, R9, R27, R11 ;  /* 0x0000001b090b7224 */ /* 0x000fe200078e020b */
[----:B------:R-:W-:Y:S01]  /*10a60*/  STL [R1+0x1814], R14 ;  /* 0x0018140e01007387 */ /* 0x000fe20000100800 */
[-C--:B------:R-:W-:Y:S01]  /*10a70*/  IADD3 R34, P2, PT, R30, R0.reuse, RZ ;  /* 0x000000001e227210 */ /* 0x080fe20007f5e0ff */
[--C-:B------:R-:W-:Y:S01]  /*10a80*/  IMAD.X R39, R37, 0x1, R3.reuse, P0 ;  /* 0x0000000125277824 */ /* 0x100fe200000e0603 */
[----:B------:R-:W-:Y:S01]  /*10a90*/  SHF.R.S32.HI R27, RZ, 0x1f, R26 ;  /* 0x0000001fff1b7819 */ /* 0x000fe2000001141a */
[----:B------:R-:W-:Y:S01]  /*10aa0*/  STL [R1+0x340], R60 ;  /* 0x0003403c01007387 */ /* 0x000fe20000100800 */
[----:B------:R-:W-:Y:S01]  /*10ab0*/  IMAD.X R51, R46, 0x1, R3, P1 ;  /* 0x000000012e337824 */ /* 0x000fe200008e0603 */
[----:B------:R-:W-:-:S02]  /*10ac0*/  IADD3 R18, P0, PT, R26, R0, RZ ;  /* 0x000000001a127210 */ /* 0x000fc40007f1e0ff */
[----:B------:R-:W-:Y:S01]  /*10ad0*/  STL [R1+0xbc8], R56 ;  /* 0x000bc83801007387 */ /* 0x000fe20000100800 */
[--C-:B------:R-:W-:Y:S01]  /*10ae0*/  IMAD.X R45, R41, 0x1, R3.reuse, P5 ;  /* 0x00000001292d7824 */ /* 0x100fe200028e0603 */
[----:B------:R-:W-:Y:S02]  /*10af0*/  ISETP.GE.U32.AND P6, PT, R24, 0x7fffff79, PT ;  /* 0x7fffff791800780c */ /* 0x000fe40003fc6070 */
[----:B------:R-:W-:Y:S01]  /*10b00*/  STL [R1+0x33c], R61 ;  /* 0x00033c3d01007387 */ /* 0x000fe20000100800 */
[--C-:B------:R-:W-:Y:S01]  /*10b10*/  IMAD.X R35, R31, 0x1, R3.reuse, P2 ;  /* 0x000000011f237824 */ /* 0x100fe200010e0603 */
[----:B------:R-:W-:Y:S02]  /*10b20*/  IADD3 R24, P1, PT, R22, R0, RZ ;  /* 0x0000000016187210 */ /* 0x000fe40007f3e0ff */
[----:B------:R-:W-:Y:S01]  /*10b30*/  STL [R1+0xc48], R50 ;  /* 0x000c483201007387 */ /* 0x000fe20000100800 */
[----:B------:R-:W-:Y:S01]  /*10b40*/  IADD3 R52, P2, PT, R19, R2, RZ ;  /* 0x0000000213347210 */ /* 0x000fe20007f5e0ff */
[----:B------:R-:W-:-:S02]  /*10b50*/  IMAD.X R19, R27, 0x1, R3, P0 ;  /* 0x000000011b137824 */ /* 0x000fc400000e0603 */
[----:B------:R-:W-:Y:S01]  /*10b60*/  STL [R1+0xbc4], R57 ;  /* 0x000bc43901007387 */ /* 0x000fe20000100800 */
[----:B------:R-:W-:-:S03]  /*10b70*/  IADD3 R48, P0, PT, R48, R2, RZ ;  /* 0x0000000230307210 */ /* 0x000fc60007f1e0ff */
[----:B------:R-:W-:Y:S01]  /*10b80*/  STL [R1+0xcc8], R44 ;  /* 0x000cc82c01007387 */ /* 0x000fe20000100800 */
[----:B------:R-:W-:-:S03]  /*10b90*/  IADD3 R58, P5, PT, R25, R2, RZ ;  /* 0x00000002193a7210 */ /* 0x000fc60007fbe0ff */
[----:B------:R-:W-:Y:S01]  /*10ba0*/  STL [R1+0xc44], R51 ;  /* 0x000c443301007387 */ /* 0x000fe20000100800 */
[----:B------:R-:W-:-:S03]  /*10bb0*/  IMAD.X R25, R23, 0x1, R3, P1 ;  /* 0x0000000117197824 */ /* 0x000fc600008e0603 */
[----:B------:R-:W-:Y:S01]  /*10bc0*/  STL [R1+0xd20], R38 ;  /* 0x000d202601007387 */ /* 0x000fe20000100800 */
[----:B------:R-:W-:-:S03]  /*10bd0*/  IMAD.X R53, R49, 0x1, R4, P2 ;  /* 0x0000000131357824 */ /* 0x000fc600010e0604 */
[----:B------:R-:W-:Y:S01]  /*10be0*/  STL [R1+0xcc4], R45 ;  /* 0x000cc42d01007387 */ /* 0x000fe20000100800 */
[----:B------:R-:W-:-:S03]  /*10bf0*/  IADD3 R32, P2, PT, R32, R2, RZ ;  /* 0x0000000220207210 */ /* 0x000fc60007f5e0ff */
[----:B------:R-:W-:Y:S01]  /*10c00*/  STL [R1+0xd30], R34 ;  /* 0x000d302201007387 */ /* 0x000fe20000100800 */
[----:B------:R-:W-:-:S03]  /*10c10*/  IMAD.X R49, R46, 0x1, R4, P0 ;  /* 0x000000012e317824 */ /* 0x000fc600000e0604 */
[----:B------:R-:W-:Y:S01]  /*10c20*/  STL [R1+0xd1c], R39 ;  /* 0x000d1c2701007387 */ /* 0x000fe20000100800 */
[----:B------:R-:W-:-:S03]  /*10c30*/  IADD3 R40, P0, PT, R40, R2, RZ ;  /* 0x0000000228287210 */ /* 0x000fc60007f1e0ff */
[----:B------:R-:W-:Y:S01]  /*10c40*/  STL [R1+0xd80], R24 ;  /* 0x000d801801007387 */ /* 0x000fe20000100800 */
[----:B------:R-:W-:-:S03]  /*10c50*/  IMAD.X R59, R59, 0x1, R4, P5 ;  /* 0x000000013b3b7824 */ /* 0x000fc600028e0604 */
[----:B------:R-:W-:Y:S04]  /*10c60*/  STL [R1+0xd2c], R35 ;  /* 0x000d2c2301007387 */ /* 0x000fe80000100800 */
        /* <DEDUP_REMOVED lines=8> */
[----:B------:R-:W-:Y:S04]  /*10cf0*/  STL [R1+0xd8c], R19 ;  /* 0x000d8c1301007387 */ /* 0x000fe80000100800 */
[----:B------:R-:W-:Y:S04]  /*10d00*/  STL [R1+0xc50], R48 ;  /* 0x000c503001007387 */ /* 0x000fe80000100800 */
[----:B------:R-:W-:Y:S01]  /*10d10*/  STL [R1+0x344], R59 ;  /* 0x0003443b01007387 */ /* 0x000fe20000100800 */
[----:B------:R-:W-:-:S03]  /*10d20*/  IMAD.X R37, R37, 0x1, R4, P2 ;  /* 0x0000000125257824 */ /* 0x000fc600010e0604 */
[----:B------:R-:W-:Y:S01]  /*10d30*/  STL [R1+0xbcc], R53 ;  /* 0x000bcc3501007387 */ /* 0x000fe20000100800 */
[----:B------:R-:W-:-:S03]  /*10d40*/  IADD3 R22, P2, PT, R22, R2, RZ ;  /* 0x0000000216167210 */ /* 0x000fc60007f5e0ff */
[----:B------:R0:W-:Y:S01]  /*10d50*/  STL [R1+0xcc0], R32 ;  /* 0x000cc02001007387 */ /* 0x0001e20000100800 */
[----:B------:R-:W-:-:S03]  /*10d60*/  IMAD.X R31, R31, 0x1, R4, P0 ;  /* 0x000000011f1f7824 */ /* 0x000fc600000e0604 */
[----:B------:R-:W-:Y:S01]  /*10d70*/  STL [R1+0xc4c], R49 ;  /* 0x000c4c3101007387 */ /* 0x000fe20000100800 */
[----:B------:R-:W-:-:S03]  /*10d80*/  IADD3 R26, P0, PT, R26, R2, RZ ;  /* 0x000000021a1a7210 */ /* 0x000fc60007f1e0ff */
[----:B------:R-:W-:Y:S01]  /*10d90*/  STL [R1+0xcd0], R40 ;  /* 0x000cd02801007387 */ /* 0x000fe20000100800 */
[----:B------:R-:W-:-:S03]  /*10da0*/  VIADD R43, R21, 0xffffffe0 ;  /* 0xffffffe0152b7836 */ /* 0x000fc60000000000 */
[----:B------:R-:W-:Y:S04]  /*10db0*/  STL [R1+0xcbc], R46 ;  /* 0x000cbc2e01007387 */ /* 0x000fe80000100800 */
[----:B------:R-:W-:Y:S01]  /*10dc0*/  STL [R1+0xd28], R36 ;  /* 0x000d282401007387 */ /* 0x000fe20000100800 */
[----:B------:R-:W-:-:S03]  /*10dd0*/  IMAD.X R23, R23, 0x1, R4, P2 ;  /* 0x0000000117177824 */ /* 0x000fc600010e0604 */
[----:B------:R-:W-:Y:S01]  /*10de0*/  STL [R1+0xccc], R41 ;  /* 0x000ccc2901007387 */ /* 0x000fe20000100800 */
[----:B------:R-:W-:-:S03]  /*10df0*/  IMAD.X R27, R27, 0x1, R4, P0 ;  /* 0x000000011b1b7824 */ /* 0x000fc600000e0604 */
[----:B------:R-:W-:Y:S04]  /*10e00*/  STL [R1+0xd38], R30 ;  /* 0x000d381e01007387 */ /* 0x000fe80000100800 */
[----:B------:R-:W-:Y:S01]  /*10e10*/  STL [R1+0xd24], R37 ;  /* 0x000d242501007387 */ /* 0x000fe20000100800 */
[----:B------:R-:W-:-:S03]  /*10e20*/  ISETP.GE.U32.AND P2, PT, R43, 0x7fffff61, PT ;  /* 0x7fffff612b00780c */ /* 0x000fc60003f46070 */
[----:B------:R-:W-:Y:S01]  /*10e30*/  STL [R1+0xd88], R22 ;  /* 0x000d881601007387 */ /* 0x000fe20000100800 */
[----:B------:R-:W-:-:S03]  /*10e40*/  @!P3 IMAD.MOV.U32 R62, RZ, RZ, R32 ;  /* 0x000000ffff3eb224 */ /* 0x000fc600078e0020 */
[----:B------:R-:W-:Y:S01]  /*10e50*/  STL [R1+0xd34], R31 ;  /* 0x000d341f01007387 */ /* 0x000fe20000100800 */
[----:B------:R-:W-:-:S03]  /*10e60*/  @!P3 IMAD.MOV.U32 R63, RZ, RZ, R46 ;  /* 0x000000ffff3fb224 */ /* 0x000fc600078e002e */
[----:B------:R-:W2:Y:S01]  /*10e70*/  LDL.LU R83, [R1+0x578] ;  /* 0x0005780001537983 */ /* 0x000ea20000300800 */
[----:B------:R-:W-:-:S03]  /*10e80*/  VIADD R43, R21, 0xffffffd8 ;  /* 0xffffffd8152b7836 */ /* 0x000fc60000000000 */
[----:B------:R-:W3:Y:S04]  /*10e90*/  LDL.LU R88, [R1+0x574] ;  /* 0x0005740001587983 */ /* 0x000ee80000300800 */
[----:B------:R-:W-:Y:S04]  /*10ea0*/  STL [R1+0xd98], R26 ;  /* 0x000d981a01007387 */ /* 0x000fe80000100800 */
[----:B------:R-:W-:Y:S04]  /*10eb0*/  STL [R1+0xd84], R23 ;  /* 0x000d841701007387 */ /* 0x000fe80000100800 */
[----:B------:R-:W-:Y:S04]  /*10ec0*/  STL [R1+0xd94], R27 ;  /* 0x000d941b01007387 */ /* 0x000fe80000100800 */
[----:B------:R-:W4:Y:S04]  /*10ed0*/  LDL.LU R92, [R1+0x570] ;  /* 0x00057000015c7983 */ /* 0x000f280000300800 */
[----:B------:R-:W4:Y:S01]  /*10ee0*/  @!P3 LDG.E.U8 R29, desc[UR20][R62.64] ;  /* 0x000000143e1db981 */ /* 0x000f22000c1e1100 */
[----:B------:R-:W-:-:S03]  /*10ef0*/  ISETP.GE.U32.AND P3, PT, R43, 0x7fffff59, PT ;  /* 0x7fffff592b00780c */ /* 0x000fc60003f66070 */
[----:B------:R-:W4:Y:S01]  /*10f00*/  LDL.LU R43, [R1+0x56c] ;  /* 0x00056c00012b7983 */ /* 0x000f220000300800 */
[----:B0-----:R-:W0:Y:S01]  /*10f10*/  S2R R32, SR_TID.X ;  /* 0x0000000000207919 */ /* 0x001e220000002100 */
[----:B------:R-:W-:-:S04]  /*10f20*/  @!UP1 UIADD3 UR4, UPT, UPT, -UR7, 0x100000, URZ ;  /* 0x0010000007049890 */ /* 0x000fc8000fffe1ff */
[----:B------:R-:W-:Y:S02]  /*10f30*/  @!UP1 USHF.L.U32 UR5, UR4, 0xb, URZ ;  /* 0x0000000b04059899 */ /* 0x000fe400080006ff */
[----:B------:R-:W-:Y:S01]  /*10f40*/  @!UP1 USHF.L.U32 UR4, UR4, 0x1, URZ ;  /* 0x0000000104049899 */ /* 0x000fe200080006ff */
[----:B------:R-:W-:Y:S01]  /*10f50*/  VOTEU.ALL UP1, P4 ;  /* 0x0000000000ff7886 */ /* 0x000fe20002020000 */
[----:B------:R-:W-:Y:S01]  /*10f60*/  VIADD R55, R21, 0xfffffff0 ;  /* 0xfffffff015377836 */ /* 0x000fe20000000000 */
[----:B------:R-:W1:Y:S09]  /*10f70*/  LDCU UR7, c[0x0][0x3b0] ;  /* 0x00007600ff0777ac */ /* 0x000e720008000800 */
[----:B------:R0:W1:Y:S02]  /*10f80*/  @!UP1 SYNCS.EXCH.64 URZ, [UR9+0x20008], UR4 ;  /* 0x0200080409ff95b2 */ /* 0x0000640008000100 */
[----:B0-----:R-:W-:Y:S01]  /*10f90*/  LOP3.LUT R32, R32, 0x7f, RZ, 0xc0, !PT ;  /* 0x0000007f20207812 */ /* 0x001fe200078ec0ff */
[----:B------:R-:W0:Y:S04]  /*10fa0*/  LDCU UR4, c[0x0][0x3b0] ;  /* 0x00007600ff0477ac */ /* 0x000e280008000800 */
[----:B------:R-:W-:Y:S01]  /*10fb0*/  STS.U8 [R32+UR9], R85 ;  /* 0x0000005520007988 */ /* 0x000fe20008000009 */
[----:B------:R-:W-:Y:S01]  /*10fc0*/  ISETP.GE.U32.AND P1, PT, R55, 0x7fffff71, PT ;  /* 0x7fffff713700780c */ /* 0x000fe20003f26070 */
[----:B------:R-:W0:Y:S02]  /*10fd0*/  LDCU UR5, c[0x0][0x3b0] ;  /* 0x00007600ff0577ac */ /* 0x000e240008000800 */
[----:B------:R1:W-:Y:S04]  /*10fe0*/  STS.U8 [R32+UR9+0x4000], R91 ;  /* 0x0040005b20007988 */ /* 0x0003e80008000009 */
[----:B------:R0:W-:Y:S04]  /*10ff0*/  STS.U8 [R32+UR9+0x400], R90 ;  /* 0x0004005a20007988 */ /* 0x0001e80008000009 */
[----:B-1----:R-:W4:Y:S04]  /*11000*/  LDL.LU R91, [R1+0x560] ;  /* 0x00056000015b7983 */ /* 0x002f280000300800 */
[----:B------:R-:W4:Y:S04]  /*11010*/  LDL.LU R81, [R1+0x558] ;  /* 0x0005580001517983 */ /* 0x000f280000300800 */
[----:B0-----:R-:W4:Y:S04]  /*11020*/  LDL.LU R90, [R1+0x54c] ;  /* 0x00054c00015a7983 */ /* 0x001f280000300800 */
[----:B------:R0:W-:Y:S04]  /*11030*/  STS.U8 [R32+UR9+0x4400], R86 ;  /* 0x0044005620007988 */ /* 0x0001e80008000009 */
[----:B------:R-:W4:Y:S04]  /*11040*/  LDL.LU R85, [R1+0x550] ;  /* 0x0005500001557983 */ /* 0x000f280000300800 */
[----:B0-----:R-:W4:Y:S04]  /*11050*/  LDL.LU R86, [R1+0x548] ;  /* 0x0005480001567983 */ /* 0x001f280000300800 */
[----:B------:R-:W4:Y:S04]  /*11060*/  LDL.LU R65, [R1+0x544] ;  /* 0x0005440001417983 */ /* 0x000f280000300800 */
        /* <DEDUP_REMOVED lines=10> */
[----:B------:R0:W-:Y:S04]  /*11110*/  STS.U8 [R32+UR9+0x800], R82 ;  /* 0x0008005220007988 */ /* 0x0001e80008000009 */
[----:B------:R-:W4:Y:S04]  /*11120*/  LDL.LU R77, [R1+0x50c] ;  /* 0x00050c00014d7983 */ /* 0x000f280000300800 */
[----:B------:R-:W4:Y:S04]  /*11130*/  LDL.LU R80, [R1+0x508] ;  /* 0x0005080001507983 */ /* 0x000f280000300800 */
[----:B0-----:R-:W4:Y:S04]  /*11140*/  LDL.LU R82, [R1+0x504] ;  /* 0x0005040001527983 */ /* 0x001f280000300800 */
[----:B--2---:R0:W-:Y:S04]  /*11150*/  STS.U8 [R32+UR9+0x4800], R83 ;  /* 0x0048005320007988 */ /* 0x0041e80008000009 */
[----:B---3--:R-:W-:Y:S04]  /*11160*/  STS.U8 [R32+UR9+0xc00], R88 ;  /* 0x000c005820007988 */ /* 0x008fe80008000009 */
[----:B0-----:R-:W2:Y:S04]  /*11170*/  LDL.LU R83, [R1+0x500] ;  /* 0x0005000001537983 */ /* 0x001ea80000300800 */
[----:B----4-:R0:W-:Y:S04]  /*11180*/  STS.U8 [R32+UR9+0x4c00], R92 ;  /* 0x004c005c20007988 */ /* 0x0101e80008000009 */
[----:B------:R1:W-:Y:S04]  /*11190*/  STS.U8 [R32+UR9+0x1000], R43 ;  /* 0x0010002b20007988 */ /* 0x0003e80008000009 */
[----:B0-----:R-:W3:Y:S04]  /*111a0*/  LDL.LU R92, [R1+0x4fc] ;  /* 0x0004fc00015c7983 */ /* 0x001ee80000300800 */
[----:B------:R-:W4:Y:S04]  /*111b0*/  LDL.LU R88, [R1+0x4f8] ;  /* 0x0004f80001587983 */ /* 0x000f280000300800 */
[----:B-1----:R-:W4:Y:S04]  /*111c0*/  LDL.LU R43, [R1+0x4f4] ;  /* 0x0004f400012b7983 */ /* 0x002f280000300800 */
[----:B------:R0:W-:Y:S04]  /*111d0*/  STS.U8 [R32+UR9+0x5000], R91 ;  /* 0x0050005b20007988 */ /* 0x0001e80008000009 */
[----:B------:R-:W-:Y:S04]  /*111e0*/  STS.U8 [R32+UR9+0x1400], R81 ;  /* 0x0014005120007988 */ /* 0x000fe80008000009 */
[----:B------:R1:W-:Y:S04]  /*111f0*/  STS.U8 [R32+UR9+0x5400], R90 ;  /* 0x0054005a20007988 */ /* 0x0003e80008000009 */
[----:B0-----:R-:W4:Y:S04]  /*11200*/  LDL.LU R91, [R1+0x4f0] ;  /* 0x0004f000015b7983 */ /* 0x001f280000300800 */
[----:B------:R0:W-:Y:S04]  /*11210*/  STS.U8 [R32+UR9+0x1800], R85 ;  /* 0x0018005520007988 */ /* 0x0001e80008000009 */
[----:B-1----:R-:W4:Y:S04]  /*11220*/  LDL.LU R90, [R1+0x4ec] ;  /* 0x0004ec00015a7983 */ /* 0x002f280000300800 */
[----:B------:R1:W-:Y:S04]  /*11230*/  STS.U8 [R32+UR9+0x5800], R86 ;  /* 0x0058005620007988 */ /* 0x0003e80008000009 */
[----:B------:R-:W-:Y:S04]  /*11240*/  STS.U8 [R32+UR9+0x1c00], R65 ;  /* 0x001c004120007988 */ /* 0x000fe80008000009 */
        /* <DEDUP_REMOVED lines=10> */
[----:B------:R-:W4:Y:S04]  /*112f0*/  LDL.LU R81, [R1+0x4e8] ;  /* 0x0004e80001517983 */ /* 0x000f280000300800 */
[----:B------:R-:W-:Y:S04]  /*11300*/  STS.U8 [R32+UR9+0x7000], R77 ;  /* 0x0070004d20007988 */ /* 0x000fe80008000009 */
[----:B------:R-:W-:Y:S04]  /*11310*/  STS.U8 [R32+UR9+0x3400], R80 ;  /* 0x0034005020007988 */ /* 0x000fe80008000009 */
[----:B------:R-:W-:Y:S04]  /*11320*/  STS.U8 [R32+UR9+0x7400], R82 ;  /* 0x0074005220007988 */ /* 0x000fe80008000009 */
[----:B0-----:R-:W4:Y:S04]  /*11330*/  LDL.LU R85, [R1+0x4dc] ;  /* 0x0004dc0001557983 */ /* 0x001f280000300800 */
[----:B-1----:R-:W4:Y:S04]  /*11340*/  LDL.LU R86, [R1+0x4d0] ;  /* 0x0004d00001567983 */ /* 0x002f280000300800 */
[----:B--2---:R-:W-:Y:S04]  /*11350*/  STS.U8 [R32+UR9+0x3800], R83 ;  /* 0x0038005320007988 */ /* 0x004fe80008000009 */
[----:B---3--:R0:W-:Y:S04]  /*11360*/  STS.U8 [R32+UR9+0x7800], R92 ;  /* 0x0078005c20007988 */ /* 0x0081e80008000009 */
[----:B----4-:R-:W-:Y:S04]  /*11370*/  STS.U8 [R32+UR9+0x3c00], R88 ;  /* 0x003c005820007988 */ /* 0x010fe80008000009 */
[----:B------:R1:W-:Y:S04]  /*11380*/  STS.U8 [R32+UR9+0x7c00], R43 ;  /* 0x007c002b20007988 */ /* 0x0003e80008000009 */
[----:B0-----:R-:W2:Y:S04]  /*11390*/  LDL.LU R92, [R1+0x4cc] ;  /* 0x0004cc00015c7983 */ /* 0x001ea80000300800 */
[----:B-1----:R-:W3:Y:S01]  /*113a0*/  LDL.LU R43, [R1+0x4c8] ;  /* 0x0004c800012b7983 */ /* 0x002ee20000300800 */
[----:B------:R-:W-:-:S03]  /*113b0*/  LOP3.LUT R46, R32, 0x10, RZ, 0x3c, !PT ;  /* 0x00000010202e7812 */ /* 0x000fc600078e3cff */
[----:B------:R-:W4:Y:S04]  /*113c0*/  LDL.LU R83, [R1+0x4c4] ;  /* 0x0004c40001537983 */ /* 0x000f280000300800 */
[----:B------:R0:W-:Y:S04]  /*113d0*/  STS.U8 [R46+UR9+0x80], R91 ;  /* 0x0000805b2e007988 */ /* 0x0001e80008000009 */
[----:B------:R1:W-:Y:S04]  /*113e0*/  STS.U8 [R46+UR9+0x4080], R90 ;  /* 0x0040805a2e007988 */ /* 0x0003e80008000009 */
[----:B0-----:R-:W4:Y:S04]  /*113f0*/  LDL.LU R91, [R1+0x4c0] ;  /* 0x0004c000015b7983 */ /* 0x001f280000300800 */
[----:B------:R-:W4:Y:S04]  /*11400*/  LDL.LU R88, [R1+0x4bc] ;  /* 0x0004bc0001587983 */ /* 0x000f280000300800 */
[----:B-1----:R-:W4:Y:S04]  /*11410*/  LDL.LU R90, [R1+0x4b8] ;  /* 0x0004b800015a7983 */ /* 0x002f280000300800 */
        /* <DEDUP_REMOVED lines=16> */
[----:B------:R1:W-:Y:S04]  /*11520*/  STS.U8 [R46+UR9+0x4480], R85 ;  /* 0x004480552e007988 */ /* 0x0003e80008000009 */
[----:B0-----:R-:W4:Y:S04]  /*11530*/  LDL.LU R81, [R1+0x468] ;  /* 0x0004680001517983 */ /* 0x001f280000300800 */
[----:B------:R0:W-:Y:S04]  /*11540*/  STS.U8 [R46+UR9+0x880], R86 ;  /* 0x000880562e007988 */ /* 0x0001e80008000009 */
[----:B-1----:R-:W4:Y:S04]  /*11550*/  LDL.LU R85, [R1+0x460] ;  /* 0x0004600001557983 */ /* 0x002f280000300800 */
[----:B0-----:R-:W4:Y:S04]  /*11560*/  LDL.LU R86, [R1+0x45c] ;  /* 0x00045c0001567983 */ /* 0x001f280000300800 */
[----:B--2---:R0:W-:Y:S04]  /*11570*/  STS.U8 [R46+UR9+0x4880], R92 ;  /* 0x0048805c2e007988 */ /* 0x0041e80008000009 */
[----:B---3--:R1:W-:Y:S04]  /*11580*/  STS.U8 [R46+UR9+0xc80], R43 ;  /* 0x000c802b2e007988 */ /* 0x0083e80008000009 */
[----:B0-----:R-:W2:Y:S04]  /*11590*/  LDL.LU R92, [R1+0x458] ;  /* 0x00045800015c7983 */ /* 0x001ea80000300800 */
[----:B-1----:R-:W3:Y:S04]  /*115a0*/  LDL.LU R43, [R1+0x44c] ;  /* 0x00044c00012b7983 */ /* 0x002ee80000300800 */
[----:B----4-:R-:W-:Y:S04]  /*115b0*/  STS.U8 [R46+UR9+0x4c80], R83 ;  /* 0x004c80532e007988 */ /* 0x010fe80008000009 */
[----:B------:R0:W-:Y:S04]  /*115c0*/  STS.U8 [R46+UR9+0x1080], R91 ;  /* 0x0010805b2e007988 */ /* 0x0001e80008000009 */
[----:B------:R1:W-:Y:S04]  /*115d0*/  STS.U8 [R46+UR9+0x5080], R88 ;  /* 0x005080582e007988 */ /* 0x0003e80008000009 */
[----:B------:R4:W-:Y:S04]  /*115e0*/  STS.U8 [R46+UR9+0x1480], R90 ;  /* 0x0014805a2e007988 */ /* 0x0009e80008000009 */
[----:B0-----:R-:W3:Y:S04]  /*115f0*/  LDL.LU R91, [R1+0x448] ;  /* 0x00044800015b7983 */ /* 0x001ee80000300800 */
        /* <DEDUP_REMOVED lines=15> */
[----:B------:R-:W3:Y:S04]  /*116f0*/  LDL.LU R83, [R1+0x444] ;  /* 0x0004440001537983 */ /* 0x000ee80000300800 */
[----:B------:R-:W-:Y:S04]  /*11700*/  STS.U8 [R46+UR9+0x3480], R81 ;  /* 0x003480512e007988 */ /* 0x000fe80008000009 */
[----:B-1----:R-:W3:Y:S04]  /*11710*/  LDL.LU R88, [R1+0x440] ;  /* 0x0004400001587983 */ /* 0x002ee80000300800 */
[----:B------:R-:W-:Y:S04]  /*11720*/  STS.U8 [R46+UR9+0x7480], R85 ;  /* 0x007480552e007988 */ /* 0x000fe80008000009 */
[----:B----4-:R-:W4:Y:S04]  /*11730*/  LDL.LU R90, [R1+0x43c] ;  /* 0x00043c00015a7983 */ /* 0x010f280000300800 */
[----:B------:R-:W-:Y:S04]  /*11740*/  STS.U8 [R46+UR9+0x3880], R86 ;  /* 0x003880562e007988 */ /* 0x000fe80008000009 */
[----:B--2---:R0:W-:Y:S04]  /*11750*/  STS.U8 [R46+UR9+0x7880], R92 ;  /* 0x0078805c2e007988 */ /* 0x0041e80008000009 */
[----:B---3--:R1:W-:Y:S04]  /*11760*/  STS.U8 [R46+UR9+0x3c80], R43 ;  /* 0x003c802b2e007988 */ /* 0x0083e80008000009 */
[----:B0-----:R-:W2:Y:S04]  /*11770*/  LDL.LU R92, [R1+0x438] ;  /* 0x00043800015c7983 */ /* 0x001ea80000300800 */
[----:B------:R-:W3:Y:S04]  /*11780*/  LDL.LU R85, [R1+0x434] ;  /* 0x0004340001557983 */ /* 0x000ee80000300800 */
[----:B-1----:R-:W3:Y:S01]  /*11790*/  LDL.LU R43, [R1+0x430] ;  /* 0x00043000012b7983 */ /* 0x002ee20000300800 */
[----:B------:R-:W-:-:S03]  /*117a0*/  VIADD R55, R21, 0xffffffe8 ;  /* 0xffffffe815377836 */ /* 0x000fc60000000000 */
[----:B------:R-:W3:Y:S02]  /*117b0*/  LDL.LU R86, [R1+0x42c] ;  /* 0x00042c0001567983 */ /* 0x000ee40000300800 */
[----:B------:R-:W-:Y:S01]  /*117c0*/  ISETP.GE.U32.AND P5, PT, R55, 0x7fffff69, PT ;  /* 0x7fffff693700780c */ /* 0x000fe20003fa6070 */
[----:B------:R-:W-:-:S05]  /*117d0*/  VIADD R55, R21, 0xffffffd9 ;  /* 0xffffffd915377836 */ /* 0x000fca0000000000 */
[----:B------:R-:W-:Y:S02]  /*117e0*/  ISETP.GE.U32.AND P0, PT, R55, 0x7fffff5a, PT ;  /* 0x7fffff5a3700780c */ /* 0x000fe40003f06070 */
[C---:B------:R-:W-:Y:S01]  /*117f0*/  LOP3.LUT R55, R32.reuse, 0x20, RZ, 0x3c, !PT ;  /* 0x0000002020377812 */ /* 0x040fe200078e3cff */
[----:B------:R0:W-:Y:S04]  /*11800*/  STS.U8 [R46+UR9+0x7c80], R91 ;  /* 0x007c805b2e007988 */ /* 0x0001e80008000009 */
[----:B0-----:R-:W3:Y:S04]  /*11810*/  LDL.LU R91, [R1+0x428] ;  /* 0x00042800015b7983 */ /* 0x001ee80000300800 */
[----:B------:R-:W3:Y:S04]  /*11820*/  LDL.LU R62, [R1+0x424] ;  /* 0x00042400013e7983 */ /* 0x000ee80000300800 */
        /* <DEDUP_REMOVED lines=15> */
[----:B------:R0:W-:Y:S04]  /*11920*/  STS.U8 [R55+UR9+0x100], R83 ;  /* 0x0001005337007988 */ /* 0x0001e80008000009 */
[----:B------:R-:W3:Y:S04]  /*11930*/  LDL.LU R81, [R1+0x3c4] ;  /* 0x0003c40001517983 */ /* 0x000ee80000300800 */
[----:B------:R1:W-:Y:S04]  /*11940*/  STS.U8 [R55+UR9+0x4100], R88 ;  /* 0x0041005837007988 */ /* 0x0003e80008000009 */
[----:B0-----:R-:W3:Y:S04]  /*11950*/  LDL.LU R83, [R1+0x3c0] ;  /* 0x0003c00001537983 */ /* 0x001ee80000300800 */
[----:B----4-:R0:W-:Y:S04]  /*11960*/  STS.U8 [R55+UR9+0x500], R90 ;  /* 0x0005005a37007988 */ /* 0x0101e80008000009 */
[----:B-1----:R-:W4:Y:S04]  /*11970*/  LDL.LU R88, [R1+0x3bc] ;  /* 0x0003bc0001587983 */ /* 0x002f280000300800 */
[----:B0-----:R-:W4:Y:S04]  /*11980*/  LDL.LU R90, [R1+0x138] ;  /* 0x00013800015a7983 */ /* 0x001f280000300800 */
[----:B--2---:R0:W-:Y:S04]  /*11990*/  STS.U8 [R55+UR9+0x4500], R92 ;  /* 0x0045005c37007988 */ /* 0x0041e80008000009 */
[----:B---3--:R-:W-:Y:S04]  /*119a0*/  STS.U8 [R55+UR9+0x900], R85 ;  /* 0x0009005537007988 */ /* 0x008fe80008000009 */
[----:B------:R1:W-:Y:S04]  /*119b0*/  STS.U8 [R55+UR9+0x4900], R43 ;  /* 0x0049002b37007988 */ /* 0x0003e80008000009 */
[----:B0-----:R-:W2:Y:S04]  /*119c0*/  LDL.LU R92, [R1+0x3b8] ;  /* 0x0003b800015c7983 */ /* 0x001ea80000300800 */
[----:B-1----:R-:W3:Y:S04]  /*119d0*/  LDL.LU R43, [R1+0x3b4] ;  /* 0x0003b400012b7983 */ /* 0x002ee80000300800 */
[----:B------:R0:W-:Y:S04]  /*119e0*/  STS.U8 [R55+UR9+0xd00], R86 ;  /* 0x000d005637007988 */ /* 0x0001e80008000009 */
[----:B------:R-:W3:Y:S04]  /*119f0*/  LDL.LU R85, [R1+0x3b0] ;  /* 0x0003b00001557983 */ /* 0x000ee80000300800 */
[----:B0-----:R-:W3:Y:S04]  /*11a00*/  LDL.LU R86, [R1+0x3ac] ;  /* 0x0003ac0001567983 */ /* 0x001ee80000300800 */
        /* <DEDUP_REMOVED lines=17> */
[----:B0-----:R-:W3:Y:S04]  /*11b20*/  LDL.LU R91, [R1+0x3a8] ;  /* 0x0003a800015b7983 */ /* 0x001ee80000300800 */
[----:B------:R-:W-:Y:S04]  /*11b30*/  STS.U8 [R55+UR9+0x3500], R81 ;  /* 0x0035005137007988 */ /* 0x000fe80008000009 */
[----:B------:R-:W-:Y:S04]  /*11b40*/  STS.U8 [R55+UR9+0x7500], R83 ;  /* 0x0075005337007988 */ /* 0x000fe80008000009 */
[----:B----4-:R0:W-:Y:S04]  /*11b50*/  STS.U8 [R55+UR9+0x3900], R88 ;  /* 0x0039005837007988 */ /* 0x0101e80008000009 */
[----:B------:R-:W-:Y:S04]  /*11b60*/  STS.U8 [R55+UR9+0x7900], R90 ;  /* 0x0079005a37007988 */ /* 0x000fe80008000009 */
[----:B0-----:R-:W4:Y:S04]  /*11b70*/  LDL.LU R88, [R1+0x3a4] ;  /* 0x0003a40001587983 */ /* 0x001f280000300800 */
[----:B--2---:R0:W-:Y:S04]  /*11b80*/  STS.U8 [R55+UR9+0x3d00], R92 ;  /* 0x003d005c37007988 */ /* 0x0041e80008000009 */
[----:B---3--:R1:W-:Y:S04]  /*11b90*/  STS.U8 [R55+UR9+0x7d00], R43 ;  /* 0x007d002b37007988 */ /* 0x0083e80008000009 */
[----:B0-----:R-:W2:Y:S04]  /*11ba0*/  LDL.LU R92, [R1+0x3a0] ;  /* 0x0003a000015c7983 */ /* 0x001ea80000300800 */
[----:B------:R-:W3:Y:S04]  /*11bb0*/  LDL.LU R90, [R1+0x39c] ;  /* 0x00039c00015a7983 */ /* 0x000ee80000300800 */
[----:B-1----:R-:W3:Y:S04]  /*11bc0*/  LDL.LU R43, [R1+0x398] ;  /* 0x00039800012b7983 */ /* 0x002ee80000300800 */
[----:B------:R-:W-:Y:S04]  /*11bd0*/  STS.U8 [R55+UR9+0x1900], R85 ;  /* 0x0019005537007988 */ /* 0x000fe80008000009 */
        /* <DEDUP_REMOVED lines=12> */
[----:B------:R-:W3:Y:S01]  /*11ca0*/  LDL.LU R74, [R1+0x364] ;  /* 0x00036400014a7983 */ /* 0x000ee20000300800 */
[----:B------:R-:W-:-:S03]  /*11cb0*/  LOP3.LUT R46, R32, 0x30, RZ, 0x3c, !PT ;  /* 0x00000030202e7812 */ /* 0x000fc600078e3cff */
        /* <DEDUP_REMOVED lines=10> */
[----:B0-----:R-:W3:Y:S04]  /*11d60*/  LDL.LU R91, [R1+0x244] ;  /* 0x00024400015b7983 */ /* 0x001ee80000300800 */
[----:B----4-:R-:W-:Y:S04]  /*11d70*/  STS.U8 [R46+UR9+0x4180], R88 ;  /* 0x004180582e007988 */ /* 0x010fe80008000009 */
[----:B--2---:R0:W-:Y:S04]  /*11d80*/  STS.U8 [R46+UR9+0x580], R92 ;  /* 0x0005805c2e007988 */ /* 0x0041e80008000009 */
[----:B---3--:R1:W-:Y:S04]  /*11d90*/  STS.U8 [R46+UR9+0x4580], R90 ;  /* 0x0045805a2e007988 */ /* 0x0083e80008000009 */
[----:B------:R2:W-:Y:S04]  /*11da0*/  STS.U8 [R46+UR9+0x980], R43 ;  /* 0x0009802b2e007988 */ /* 0x0005e80008000009 */
[----:B0-----:R-:W3:Y:S04]  /*11db0*/  LDL.LU R92, [R1+0x228] ;  /* 0x00022800015c7983 */ /* 0x001ee80000300800 */
[----:B------:R-:W4:Y:S04]  /*11dc0*/  LDL.LU R88, [R1+0x224] ;  /* 0x0002240001587983 */ /* 0x000f280000300800 */
[----:B-1----:R-:W4:Y:S04]  /*11dd0*/  LDL.LU R90, [R1+0x210] ;  /* 0x00021000015a7983 */ /* 0x002f280000300800 */
[----:B--2---:R-:W2:Y:S04]  /*11de0*/  LDL.LU R43, [R1+0x20c] ;  /* 0x00020c00012b7983 */ /* 0x004ea80000300800 */
        /* <DEDUP_REMOVED lines=21> */
[----:B------:R0:W-:Y:S04]  /*11f40*/  STS.U8 [R46+UR9+0x3580], R91 ;  /* 0x0035805b2e007988 */ /* 0x0001e80008000009 */
[----:B------:R-:W-:Y:S04]  /*11f50*/  STS.U8 [R46+UR9+0x7580], R93 ;  /* 0x0075805d2e007988 */ /* 0x000fe80008000009 */
[----:B0-----:R-:W2:Y:S04]  /*11f60*/  LDL.LU R91, [R1+0x200] ;  /* 0x00020000015b7983 */ /* 0x001ea80000300800 */
[----:B---3--:R0:W-:Y:S04]  /*11f70*/  STS.U8 [R46+UR9+0x3980], R92 ;  /* 0x0039805c2e007988 */ /* 0x0081e80008000009 */
[----:B----4-:R-:W-:Y:S04]  /*11f80*/  STS.U8 [R46+UR9+0x7980], R88 ;  /* 0x007980582e007988 */ /* 0x010fe80008000009 */
[----:B------:R-:W-:Y:S04]  /*11f90*/  STS.U8 [R46+UR9+0x3d80], R90 ;  /* 0x003d805a2e007988 */ /* 0x000fe80008000009 */
[----:B0-----:R-:W3:Y:S04]  /*11fa0*/  LDL.LU R92, [R1+0x1f8] ;  /* 0x0001f800015c7983 */ /* 0x001ee80000300800 */
[----:B--2---:R0:W-:Y:S04]  /*11fb0*/  STS.U8 [R46+UR9+0x7d80], R43 ;  /* 0x007d802b2e007988 */ /* 0x0041e80008000009 */
[----:B------:R-:W2:Y:S04]  /*11fc0*/  LDL.LU R87, [R1+0x1f0] ;  /* 0x0001f00001577983 */ /* 0x000ea80000300800 */
        /* <DEDUP_REMOVED lines=23> */
[----:B------:R-:W4:Y:S01]  /*12140*/  LDL.LU R43, [R1+0x164] ;  /* 0x00016400012b7983 */ /* 0x000f220000300800 */
[----:B------:R-:W-:-:S03]  /*12150*/  LOP3.LUT R93, R32, 0x40, RZ, 0x3c, !PT ;  /* 0x00000040205d7812 */ /* 0x000fc600078e3cff */
[----:B------:R-:W4:Y:S04]  /*12160*/  LDL.LU R90, [R1+0x16c] ;  /* 0x00016c00015a7983 */ /* 0x000f280000300800 */
[----:B------:R0:W-:Y:S04]  /*12170*/  STS.U8 [R93+UR9+0x200], R91 ;  /* 0x0002005b5d007988 */ /* 0x0001e80008000009 */
[----:B0-----:R-:W4:Y:S04]  /*12180*/  LDL.LU R91, [R1+0x168] ;  /* 0x00016800015b7983 */ /* 0x001f280000300800 */
[----:B---3--:R0:W-:Y:S04]  /*12190*/  STS.U8 [R93+UR9+0x4200], R92 ;  /* 0x0042005c5d007988 */ /* 0x0081e80008000009 */
[----:B--2---:R1:W-:Y:S04]  /*121a0*/  STS.U8 [R93+UR9+0x600], R87 ;  /* 0x000600575d007988 */ /* 0x0043e80008000009 */
[----:B0-----:R-:W2:Y:S04]  /*121b0*/  LDL.LU R92, [R1+0x15c] ;  /* 0x00015c00015c7983 */ /* 0x001ea80000300800 */
[----:B----4-:R0:W-:Y:S04]  /*121c0*/  STS.U8 [R93+UR9+0x4600], R46 ;  /* 0x0046002e5d007988 */ /* 0x0101e80008000009 */
[----:B-1----:R-:W3:Y:S04]  /*121d0*/  LDL.LU R87, [R1+0x1b88] ;  /* 0x001b880001577983 */ /* 0x002ee80000300800 */
[----:B------:R1:W-:Y:S04]  /*121e0*/  STS.U8 [R93+UR9+0xa00], R55 ;  /* 0x000a00375d007988 */ /* 0x0003e80008000009 */
[----:B0-----:R-:W4:Y:S04]  /*121f0*/  LDL.LU R46, [R1+0x1b84] ;  /* 0x001b8400012e7983 */ /* 0x001f280000300800 */
[----:B------:R0:W-:Y:S04]  /*12200*/  STS.U8 [R93+UR9+0x4a00], R62 ;  /* 0x004a003e5d007988 */ /* 0x0001e80008000009 */
[----:B-1----:R-:W2:Y:S04]  /*12210*/  LDL.LU R55, [R1+0x1b80] ;  /* 0x001b800001377983 */ /* 0x002ea80000300800 */
[----:B------:R1:W-:Y:S04]  /*12220*/  STS.U8 [R93+UR9+0xe00], R63 ;  /* 0x000e003f5d007988 */ /* 0x0003e80008000009 */
[----:B0-----:R-:W2:Y:S04]  /*12230*/  LDL.LU R62, [R1+0x1b7c] ;  /* 0x001b7c00013e7983 */ /* 0x001ea80000300800 */
        /* <DEDUP_REMOVED lines=40> */
[----:B-1----:R-:W2:Y:S04]  /*124c0*/  LDL.LU R43, [R1+0x1b28] ;  /* 0x001b2800012b7983 */ /* 0x002ea80000300800 */
[----:B--2---:R-:W-:Y:S04]  /*124d0*/  STS.U8 [R93+UR9+0x7600], R43 ;  /* 0x0076002b5d007988 */ /* 0x004fe80008000009 */
[----:B------:R0:W-:Y:S04]  /*124e0*/  STS.U8 [R93+UR9+0x3a00], R90 ;  /* 0x003a005a5d007988 */ /* 0x0001e80008000009 */
[----:B------:R1:W-:Y:S04]  /*124f0*/  STS.U8 [R93+UR9+0x7a00], R91 ;  /* 0x007a005b5d007988 */ /* 0x0003e80008000009 */
[----:B------:R2:W-:Y:S04]  /*12500*/  STS.U8 [R93+UR9+0x3e00], R92 ;  /* 0x003e005c5d007988 */ /* 0x0005e80008000009 */
[----:B0-----:R-:W3:Y:S04]  /*12510*/  LDL.LU R90, [R1+0x1b24] ;  /* 0x001b2400015a7983 */ /* 0x001ee80000300800 */
[----:B-1----:R-:W3:Y:S04]  /*12520*/  LDL.LU R91, [R1+0x1b20] ;  /* 0x001b2000015b7983 */ /* 0x002ee80000300800 */
[----:B--2---:R-:W2:Y:S01]  /*12530*/  LDL.LU R92, [R1+0x1b1c] ;  /* 0x001b1c00015c7983 */ /* 0x004ea20000300800 */
[----:B------:R-:W-:-:S02]  /*12540*/  LOP3.LUT R43, R32, 0x50, RZ, 0x3c, !PT ;  /* 0x00000050202b7812 */ /* 0x000fc400078e3cff */
[----:B------:R-:W-:Y:S01]  /*12550*/  LOP3.LUT R32, R32, 0x60, RZ, 0x3c, !PT ;  /* 0x0000006020207812 */ /* 0x000fe200078e3cff */
[----:B--2---:R0:W-:Y:S04]  /*12560*/  STS.U8 [R93+UR9+0x7e00], R92 ;  /* 0x007e005c5d007988 */ /* 0x0041e80008000009 */
[----:B---3--:R1:W-:Y:S04]  /*12570*/  STS.U8 [R43+UR9+0x280], R91 ;  /* 0x0002805b2b007988 */ /* 0x0083e80008000009 */
[----:B------:R2:W-:Y:S04]  /*12580*/  STS.U8 [R43+UR9+0x4280], R90 ;  /* 0x0042805a2b007988 */ /* 0x0005e80008000009 */
[----:B------:R3:W-:Y:S04]  /*12590*/  STS.U8 [R43+UR9+0x680], R88 ;  /* 0x000680582b007988 */ /* 0x0007e80008000009 */
[----:B------:R1:W-:Y:S04]  /*125a0*/  STS.U8 [R43+UR9+0x4680], R86 ;  /* 0x004680562b007988 */ /* 0x0003e80008000009 */
[----:B0-----:R-:W4:Y:S04]  /*125b0*/  LDL.LU R93, [R1+0x1b18] ;  /* 0x001b1800015d7983 */ /* 0x001f280000300800 */
[----:B------:R0:W-:Y:S04]  /*125c0*/  STS.U8 [R43+UR9+0xa80], R85 ;  /* 0x000a80552b007988 */ /* 0x0001e80008000009 */
[----:B------:R-:W4:Y:S04]  /*125d0*/  LDL.LU R92, [R1+0x1b14] ;  /* 0x001b1400015c7983 */ /* 0x000f280000300800 */
[----:B------:R0:W-:Y:S04]  /*125e0*/  STS.U8 [R43+UR9+0x4a80], R83 ;  /* 0x004a80532b007988 */ /* 0x0001e80008000009 */
[----:B-1----:R-:W4:Y:S04]  /*125f0*/  LDL.LU R91, [R1+0x1b10] ;  /* 0x001b1000015b7983 */ /* 0x002f280000300800 */
[----:B------:R1:W-:Y:S04]  /*12600*/  STS.U8 [R43+UR9+0xe80], R81 ;  /* 0x000e80512b007988 */ /* 0x0003e80008000009 */
[----:B--2---:R-:W2:Y:S04]  /*12610*/  LDL.LU R90, [R1+0x1b0c] ;  /* 0x001b0c00015a7983 */ /* 0x004ea80000300800 */
[----:B------:R0:W-:Y:S04]  /*12620*/  STS.U8 [R43+UR9+0x4e80], R82 ;  /* 0x004e80522b007988 */ /* 0x0001e80008000009 */
[----:B---3--:R-:W3:Y:S04]  /*12630*/  LDL.LU R88, [R1+0x1b08] ;  /* 0x001b080001587983 */ /* 0x008ee80000300800 */
[----:B------:R0:W-:Y:S04]  /*12640*/  STS.U8 [R43+UR9+0x1280], R80 ;  /* 0x001280502b007988 */ /* 0x0001e80008000009 */
[----:B------:R-:W2:Y:S04]  /*12650*/  LDL.LU R86, [R1+0x1b04] ;  /* 0x001b040001567983 */ /* 0x000ea80000300800 */
[----:B------:R1:W-:Y:S04]  /*12660*/  STS.U8 [R43+UR9+0x5280], R79 ;  /* 0x0052804f2b007988 */ /* 0x0003e80008000009 */
[----:B0-----:R-:W2:Y:S04]  /*12670*/  LDL.LU R85, [R1+0x1b00] ;  /* 0x001b000001557983 */ /* 0x001ea80000300800 */
[----:B------:R0:W-:Y:S04]  /*12680*/  STS.U8 [R43+UR9+0x1680], R77 ;  /* 0x0016804d2b007988 */ /* 0x0001e80008000009 */
[----:B------:R-:W2:Y:S04]  /*12690*/  LDL.LU R83, [R1+0x1afc] ;  /* 0x001afc0001537983 */ /* 0x000ea80000300800 */
[----:B------:R0:W-:Y:S04]  /*126a0*/  STS.U8 [R43+UR9+0x5680], R73 ;  /* 0x005680492b007988 */ /* 0x0001e80008000009 */
[----:B-1----:R-:W2:Y:S04]  /*126b0*/  LDL.LU R81, [R1+0x1af8] ;  /* 0x001af80001517983 */ /* 0x002ea80000300800 */
[----:B------:R1:W-:Y:S04]  /*126c0*/  STS.U8 [R43+UR9+0x1a80], R74 ;  /* 0x001a804a2b007988 */ /* 0x0003e80008000009 */
[----:B------:R-:W2:Y:S04]  /*126d0*/  LDL.LU R82, [R1+0x1af4] ;  /* 0x001af40001527983 */ /* 0x000ea80000300800 */
[----:B------:R0:W-:Y:S04]  /*126e0*/  STS.U8 [R43+UR9+0x5a80], R76 ;  /* 0x005a804c2b007988 */ /* 0x0001e80008000009 */
[----:B------:R-:W2:Y:S04]  /*126f0*/  LDL.LU R80, [R1+0x1af0] ;  /* 0x001af00001507983 */ /* 0x000ea80000300800 */
        /* <DEDUP_REMOVED lines=20> */
[----:B----4-:R1:W-:Y:S04]  /*12840*/  STS.U8 [R43+UR9+0x3280], R46 ;  /* 0x0032802e2b007988 */ /* 0x0103e80008000009 */
[----:B------:R-:W4:Y:S04]  /*12850*/  LDL.LU R66, [R1+0x1ac4] ;  /* 0x001ac40001427983 */ /* 0x000f280000300800 */
[----:B------:R-:W-:Y:S04]  /*12860*/  STS.U8 [R43+UR9+0x7280], R87 ;  /* 0x007280572b007988 */ /* 0x000fe80008000009 */
[----:B------:R-:W2:Y:S04]  /*12870*/  LDL.LU R65, [R1+0x1ac0] ;  /* 0x001ac00001417983 */ /* 0x000ea80000300800 */
[----:B------:R-:W-:Y:S04]  /*12880*/  STS.U8 [R43+UR9+0x3680], R84 ;  /* 0x003680542b007988 */ /* 0x000fe80008000009 */
[----:B------:R-:W2:Y:S04]  /*12890*/  LDL.LU R63, [R1+0x1abc] ;  /* 0x001abc00013f7983 */ /* 0x000ea80000300800 */
[----:B------:R-:W-:Y:S04]  /*128a0*/  STS.U8 [R43+UR9+0x7680], R78 ;  /* 0x0076804e2b007988 */ /* 0x000fe80008000009 */
[----:B0-----:R-:W2:Y:S04]  /*128b0*/  LDL.LU R62, [R1+0x1ab8] ;  /* 0x001ab800013e7983 */ /* 0x001ea80000300800 */
[----:B------:R-:W-:Y:S04]  /*128c0*/  STS.U8 [R43+UR9+0x3a80], R75 ;  /* 0x003a804b2b007988 */ /* 0x000fe80008000009 */
[----:B------:R-:W2:Y:S04]  /*128d0*/  LDL.LU R55, [R1+0x1ab4] ;  /* 0x001ab40001377983 */ /* 0x000ea80000300800 */
[----:B------:R-:W-:Y:S04]  /*128e0*/  STS.U8 [R43+UR9+0x7a80], R72 ;  /* 0x007a80482b007988 */ /* 0x000fe80008000009 */
[----:B-1----:R-:W2:Y:S04]  /*128f0*/  LDL.LU R46, [R1+0x1ab0] ;  /* 0x001ab000012e7983 */ /* 0x002ea80000300800 */
[----:B------:R-:W-:Y:S04]  /*12900*/  STS.U8 [R43+UR9+0x3e80], R47 ;  /* 0x003e802f2b007988 */ /* 0x000fe80008000009 */
[----:B------:R-:W-:Y:S04]  /*12910*/  STL [R1+0x1810], R87 ;  /* 0x0018105701007387 */ /* 0x000fe80000100800 */
[----:B------:R0:W-:Y:S04]  /*12920*/  STS.U8 [R43+UR9+0x7e80], R8 ;  /* 0x007e80082b007988 */ /* 0x0001e80008000009 */
[----:B------:R1:W-:Y:S04]  /*12930*/  STS.U8 [R32+UR9+0x300], R33 ;  /* 0x0003002120007988 */ /* 0x0003e80008000009 */
[----:B------:R1:W-:Y:S04]  /*12940*/  STS.U8 [R32+UR9+0x4300], R28 ;  /* 0x0043001c20007988 */ /* 0x0003e80008000009 */
[----:B0-----:R-:W2:Y:S04]  /*12950*/  LDL.LU R43, [R1+0x1aac] ;  /* 0x001aac00012b7983 */ /* 0x001ea80000300800 */
[----:B-1----:R-:W2:Y:S04]  /*12960*/  LDL.LU R33, [R1+0x1aa8] ;  /* 0x001aa80001217983 */ /* 0x002ea80000300800 */
[----:B------:R-:W2:Y:S04]  /*12970*/  LDL.LU R28, [R1+0x1aa4] ;  /* 0x001aa400011c7983 */ /* 0x000ea80000300800 */
        /* <DEDUP_REMOVED lines=8> */
[----:B0-----:R-:W2:Y:S04]  /*12a00*/  LDL.LU R5, [R1+0x1a94] ;  /* 0x001a940001057983 */ /* 0x001ea80000300800 */
[----:B-1----:R-:W2:Y:S01]  /*12a10*/  LDL.LU R15, [R1+0x1a90] ;  /* 0x001a9000010f7983 */ /* 0x002ea20000300800 */
[----:B------:R-:W-:-:S06]  /*12a20*/  PRMT R8, RZ, 0x7610, R8 ;  /* 0x00007610ff087816 */ /* 0x000fcc0000000008 */
[----:B------:R-:W3:Y:S04]  /*12a30*/  @!P6 LDG.E.U8 R8, desc[UR20][R60.64] ;  /* 0x000000143c08e981 */ /* 0x000ee8000c1e1100 */
[----:B------:R-:W4:Y:S01]  /*12a40*/  LDL.LU.64 R60, [R1+0x1a88] ;  /* 0x001a8800013c7983 */ /* 0x000f220000300a00 */
[----:B--2---:R-:W-:-:S06]  /*12a50*/  PRMT R15, RZ, 0x7610, R15 ;  /* 0x00007610ff0f7816 */ /* 0x004fcc000000000f */
[----:B------:R-:W2:Y:S04]  /*12a60*/  @!P6 LDG.E.U8 R15, desc[UR20][R58.64] ;  /* 0x000000143a0fe981 */ /* 0x000ea8000c1e1100 */
[----:B---3--:R-:W-:Y:S04]  /*12a70*/  STL [R1+0x760], R8 ;  /* 0x0007600801007387 */ /* 0x008fe80000100800 */
[----:B------:R-:W3:Y:S04]  /*12a80*/  LDL.LU.64 R58, [R1+0x1a80] ;  /* 0x001a8000013a7983 */ /* 0x000ee80000300a00 */
[----:B--2---:R0:W-:Y:S04]  /*12a90*/  STL [R1+0x75c], R15 ;  /* 0x00075c0f01007387 */ /* 0x0041e80000100800 */
[----:B0-----:R-:W2:Y:S01]  /*12aa0*/  LDL.LU R15, [R1+0x1a78] ;  /* 0x001a7800010f7983 */ /* 0x001ea20000300800 */
[----:B------:R-:W-:-:S02]  /*12ab0*/  PRMT R20, RZ, 0x7610, R20 ;  /* 0x00007610ff147816 */ /* 0x000fc40000000014 */
[----:B------:R-:W-:-:S04]  /*12ac0*/  PRMT R7, RZ, 0x7610, R7 ;  /* 0x00007610ff077816 */ /* 0x000fc80000000007 */
[----:B------:R-:W3:Y:S01]  /*12ad0*/  @!P1 LDG.E.U8 R20, desc[UR20][R56.64] ;  /* 0x0000001438149981 */ /* 0x000ee2000c1e1100 */
[----:B------:R-:W-:-:S03]  /*12ae0*/  PRMT R5, RZ, 0x7610, R5 ;  /* 0x00007610ff057816 */ /* 0x000fc60000000005 */
[----:B------:R-:W4:Y:S04]  /*12af0*/  @!P5 LDG.E.U8 R7, desc[UR20][R50.64] ;  /* 0x000000143207d981 */ /* 0x000f28000c1e1100 */
[----:B------:R-:W4:Y:S04]  /*12b00*/  @!P5 LDG.E.U8 R5, desc[UR20][R48.64] ;  /* 0x000000143005d981 */ /* 0x000f28000c1e1100 */
[----:B------:R-:W4:Y:S01]  /*12b10*/  LDL.LU.64 R56, [R1+0x1a70] ;  /* 0x001a700001387983 */ /* 0x000f220000300a00 */
[----:B--2---:R-:W-:-:S06]  /*12b20*/  PRMT R15, RZ, 0x7610, R15 ;  /* 0x00007610ff0f7816 */ /* 0x004fcc000000000f */
[----:B------:R-:W2:Y:S04]  /*12b30*/  @!P1 LDG.E.U8 R15, desc[UR20][R52.64] ;  /* 0x00000014340f9981 */ /* 0x000ea8000c1e1100 */
[----:B---3--:R0:W-:Y:S04]  /*12b40*/  STL [R1+0x730], R20 ;  /* 0x0007301401007387 */ /* 0x0081e80000100800 */
[----:B0-----:R-:W3:Y:S04]  /*12b50*/  LDL.LU R20, [R1+0x1a68] ;  /* 0x001a680001147983 */ /* 0x001ee80000300800 */
[----:B------:R-:W3:Y:S04]  /*12b60*/  LDL.LU.64 R52, [R1+0x1a60] ;  /* 0x001a600001347983 */ /* 0x000ee80000300a00 */
[----:B--2---:R0:W-:Y:S04]  /*12b70*/  STL [R1+0x728], R15 ;  /* 0x0007280f01007387 */ /* 0x0041e80000100800 */
[----:B0-----:R-:W2:Y:S04]  /*12b80*/  LDL.LU R15, [R1+0x1a58] ;  /* 0x001a5800010f7983 */ /* 0x001ea80000300800 */
[----:B------:R-:W2:Y:S04]  /*12b90*/  LDL.LU.64 R50, [R1+0x1a50] ;  /* 0x001a500001327983 */ /* 0x000ea80000300a00 */
[----:B----4-:R0:W-:Y:S04]  /*12ba0*/  STL [R1+0x720], R7 ;  /* 0x0007200701007387 */ /* 0x0101e80000100800 */
[----:B0-----:R-:W4:Y:S04]  /*12bb0*/  LDL.LU R7, [R1+0x1a48] ;  /* 0x001a480001077983 */ /* 0x001f280000300800 */
[----:B------:R-:W4:Y:S04]  /*12bc0*/  LDL.LU.64 R48, [R1+0x1a40] ;  /* 0x001a400001307983 */ /* 0x000f280000300a00 */
[----:B------:R0:W-:Y:S04]  /*12bd0*/  STL [R1+0x6e8], R5 ;  /* 0x0006e80501007387 */ /* 0x0001e80000100800 */
[----:B0-----:R-:W4:Y:S01]  /*12be0*/  LDL.LU R5, [R1+0x1a38] ;  /* 0x001a380001057983 */ /* 0x001f220000300800 */
[----:B------:R-:W-:Y:S01]  /*12bf0*/  VIADD R8, R21, 0xffffffd1 ;  /* 0xffffffd115087836 */ /* 0x000fe20000000000 */
[----:B---3--:R-:W-:-:S04]  /*12c00*/  PRMT R20, RZ, 0x7610, R20 ;  /* 0x00007610ff147816 */ /* 0x008fc80000000014 */
[----:B------:R-:W-:Y:S02]  /*12c10*/  ISETP.GE.U32.AND P6, PT, R8, 0x7fffff52, PT ;  /* 0x7fffff520800780c */ /* 0x000fe40003fc6070 */
[----:B------:R-:W-:Y:S01]  /*12c20*/  PRMT R47, RZ, 0x7610, R47 ;  /* 0x00007610ff2f7816 */ /* 0x000fe2000000002f */
[----:B------:R-:W3:Y:S10]  /*12c30*/  @!P0 LDG.E.U8 R20, desc[UR20][R36.64] ;  /* 0x0000001424148981 */ /* 0x000ef4000c1e1100 */
[----:B------:R-:W3:Y:S01]  /*12c40*/  @!P6 LDG.E.U8 R47, desc[UR20][R24.64] ;  /* 0x00000014182fe981 */ /* 0x000ee2000c1e1100 */
[----:B--2---:R-:W-:-:S06]  /*12c50*/  PRMT R15, RZ, 0x7610, R15 ;  /* 0x00007610ff0f7816 */ /* 0x004fcc000000000f */
[----:B------:R-:W2:Y:S01]  /*12c60*/  @!P2 LDG.E.U8 R15, desc[UR20][R44.64] ;  /* 0x000000142c0fa981 */ /* 0x000ea2000c1e1100 */
[----:B----4-:R-:W-:Y:S02]  /*12c70*/  PRMT R7, RZ, 0x7610, R7 ;  /* 0x00007610ff077816 */ /* 0x010fe40000000007 */
[----:B------:R-:W-:-:S04]  /*12c80*/  PRMT R5, RZ, 0x7610, R5 ;  /* 0x00007610ff057816 */ /* 0x000fc80000000005 */
[----:B------:R-:W4:Y:S01]  /*12c90*/  @!P0 LDG.E.U8 R7, desc[UR20][R38.64] ;  /* 0x0000001426078981 */ /* 0x000f22000c1e1100 */
[C---:B------:R-:W-:Y:S01]  /*12ca0*/  VIADD R8, R21.reuse, 0xffffffd0 ;  /* 0xffffffd015087836 */ /* 0x040fe20000000000 */
[----:B------:R-:W-:Y:S02]  /*12cb0*/  PRMT R78, RZ, 0x7610, R78 ;  /* 0x00007610ff4e7816 */ /* 0x000fe4000000004e */
[----:B------:R-:W3:Y:S04]  /*12cc0*/  LDL.LU.64 R44, [R1+0x1a30] ;  /* 0x001a3000012c7983 */ /* 0x000ee80000300a00 */
[----:B------:R-:W3:Y:S01]  /*12cd0*/  @!P2 LDG.E.U8 R5, desc[UR20][R40.64] ;  /* 0x000000142805a981 */ /* 0x000ee2000c1e1100 */
[----:B------:R-:W-:Y:S01]  /*12ce0*/  ISETP.GE.U32.AND P1, PT, R8, 0x7fffff51, PT ;  /* 0x7fffff510800780c */ /* 0x000fe20003f26070 */
[C---:B------:R-:W-:Y:S01]  /*12cf0*/  VIADD R8, R21.reuse, 0xffffffc9 ;  /* 0xffffffc915087836 */ /* 0x040fe20000000000 */
[----:B------:R-:W-:Y:S01]  /*12d00*/  PRMT R75, RZ, 0x7610, R75 ;  /* 0x00007610ff4b7816 */ /* 0x000fe2000000004b */
[----:B------:R-:W4:Y:S03]  /*12d10*/  @!P3 LDG.E.U8 R78, desc[UR20][R34.64] ;  /* 0x00000014224eb981 */ /* 0x000f26000c1e1100 */
[----:B------:R-:W-:Y:S01]  /*12d20*/  ISETP.GE.U32.AND P5, PT, R8, 0x7fffff4a, PT ;  /* 0x7fffff4a0800780c */ /* 0x000fe20003fa6070 */
[C---:B------:R-:W-:Y:S01]  /*12d30*/  VIADD R8, R21.reuse, 0xffffffc8 ;  /* 0xffffffc815087836 */ /* 0x040fe20000000000 */
[----:B------:R-:W4:Y:S04]  /*12d40*/  @!P3 LDG.E.U8 R75, desc[UR20][R30.64] ;  /* 0x000000141e4bb981 */ /* 0x000f28000c1e1100 */
[----:B------:R-:W-:Y:S01]  /*12d50*/  ISETP.GE.U32.AND P2, PT, R8, 0x7fffff49, PT ;  /* 0x7fffff490800780c */ /* 0x000fe20003f46070 */
[----:B------:R-:W-:-:S05]  /*12d60*/  VIADD R8, R21, 0xffffffc1 ;  /* 0xffffffc115087836 */ /* 0x000fca0000000000 */
[----:B------:R-:W-:Y:S01]  /*12d70*/  ISETP.GE.U32.AND P0, PT, R8, 0x7fffff42, PT ;  /* 0x7fffff420800780c */ /* 0x000fe20003f06070 */
[----:B------:R-:W-:Y:S01]  /*12d80*/  VIADD R8, R21, 0xffffffc0 ;  /* 0xffffffc015087836 */ /* 0x000fe20000000000 */
[----:B------:R-:W-:-:S04]  /*12d90*/  PRMT R72, RZ, 0x7610, R72 ;  /* 0x00007610ff487816 */ /* 0x000fc80000000048 */
[----:B------:R-:W-:Y:S02]  /*12da0*/  ISETP.GE.U32.AND P3, PT, R8, 0x7fffff41, PT ;  /* 0x7fffff410800780c */ /* 0x000fe40003f66070 */
[----:B------:R-:W-:Y:S01]  /*12db0*/  PRMT R8, RZ, 0x7610, R8 ;  /* 0x00007610ff087816 */ /* 0x000fe20000000008 */
[----:B------:R-:W4:Y:S05]  /*12dc0*/  @!P6 LDG.E.U8 R72, desc[UR20][R22.64] ;  /* 0x000000141648e981 */ /* 0x000f2a000c1e1100 */
[----:B------:R0:W4:Y:S04]  /*12dd0*/  @!P1 LDG.E.U8 R8, desc[UR20][R18.64] ;  /* 0x0000001412089981 */ /* 0x000128000c1e1100 */
[----:B--2---:R1:W-:Y:S04]  /*12de0*/  STL [R1+0x6e0], R15 ;  /* 0x0006e00f01007387 */ /* 0x0043e80000100800 */
[----:B-1----:R-:W2:Y:S04]  /*12df0*/  LDL.LU R15, [R1+0x1a28] ;  /* 0x001a2800010f7983 */ /* 0x002ea80000300800 */
[----:B------:R-:W2:Y:S04]  /*12e00*/  LDL.LU.64 R40, [R1+0x1a20] ;  /* 0x001a200001287983 */ /* 0x000ea80000300a00 */
[----:B---3--:R1:W-:Y:S04]  /*12e10*/  STL [R1+0x6dc], R5 ;  /* 0x0006dc0501007387 */ /* 0x0083e80000100800 */
[----:B-1----:R-:W3:Y:S04]  /*12e20*/  LDL.LU R5, [R1+0x1a18] ;  /* 0x001a180001057983 */ /* 0x002ee80000300800 */
[----:B------:R-:W2:Y:S04]  /*12e30*/  LDL.LU.64 R38, [R1+0x1a10] ;  /* 0x001a100001267983 */ /* 0x000ea80000300a00 */
[----:B----4-:R1:W-:Y:S04]  /*12e40*/  STL [R1+0x6a8], R7 ;  /* 0x0006a80701007387 */ /* 0x0103e80000100800 */
[----:B-1----:R-:W4:Y:S04]  /*12e50*/  LDL.LU R7, [R1+0x1a08] ;  /* 0x001a080001077983 */ /* 0x002f280000300800 */
[----:B------:R-:W2:Y:S04]  /*12e60*/  LDL.LU.64 R36, [R1+0x1a00] ;  /* 0x001a000001247983 */ /* 0x000ea80000300a00 */
[----:B------:R1:W-:Y:S04]  /*12e70*/  STL [R1+0x6a4], R20 ;  /* 0x0006a41401007387 */ /* 0x0003e80000100800 */
[----:B-1----:R-:W2:Y:S04]  /*12e80*/  LDL.LU R20, [R1+0x19f8] ;  /* 0x0019f80001147983 */ /* 0x002ea80000300800 */
[----:B------:R-:W2:Y:S04]  /*12e90*/  LDL.LU.64 R34, [R1+0x19f0] ;  /* 0x0019f00001227983 */ /* 0x000ea80000300a00 */
[----:B------:R-:W2:Y:S04]  /*12ea0*/  LDL.LU.64 R30, [R1+0x19e8] ;  /* 0x0019e800011e7983 */ /* 0x000ea80000300a00 */
[----:B------:R-:W2:Y:S04]  /*12eb0*/  LDL.LU.64 R24, [R1+0x19e0] ;  /* 0x0019e00001187983 */ /* 0x000ea80000300a00 */
[----:B------:R1:W-:Y:S04]  /*12ec0*/  STL [R1+0x660], R47 ;  /* 0x0006602f01007387 */ /* 0x0003e80000100800 */
[----:B------:R-:W2:Y:S04]  /*12ed0*/  LDL.LU.64 R22, [R1+0x19d8] ;  /* 0x0019d80001167983 */ /* 0x000ea80000300a00 */
[----:B------:R-:W0:Y:S01]  /*12ee0*/  LDL.LU R19, [R1+0x19d0] ;  /* 0x0019d00001137983 */ /* 0x000e220000300800 */
[----:B-1----:R-:W-:Y:S01]  /*12ef0*/  IMAD R47, R6, 0x36, RZ ;  /* 0x00000036062f7824 */ /* 0x002fe200078e02ff */
[----:B0-----:R-:W-:-:S06]  /*12f00*/  PRMT R19, RZ, 0x7610, R19 ;  /* 0x00007610ff137816 */ /* 0x001fcc0000000013 */
[----:B------:R-:W3:Y:S01]  /*12f10*/  @!P1 LDG.E.U8 R19, desc[UR20][R26.64] ;  /* 0x000000141a139981 */ /* 0x000ee2000c1e1100 */
[----:B------:R-:W-:-:S03]  /*12f20*/  IADD3 R18, P6, PT, R47, R0, RZ ;  /* 0x000000002f127210 */ /* 0x000fc60007fde0ff */
[----:B------:R0:W-:Y:S01]  /*12f30*/  STL [R1+0x628], R8 ;  /* 0x0006280801007387 */ /* 0x0001e20000100800 */
[----:B--2---:R-:W-:-:S03]  /*12f40*/  PRMT R22, RZ, 0x7610, R22 ;  /* 0x00007610ff167816 */ /* 0x004fc60000000016 */
[----:B------:R-:W-:Y:S01]  /*12f50*/  STL [R1+0x658], R72 ;  /* 0x0006584801007387 */ /* 0x000fe20000100800 */
[----:B0-----:R-:W-:-:S03]  /*12f60*/  SHF.R.S32.HI R8, RZ, 0x1f, R47 ;  /* 0x0000001fff087819 */ /* 0x001fc6000001142f */
[----:B------:R-:W-:Y:S01]  /*12f70*/  STL [R1+0xde0], R18 ;  /* 0x000de01201007387 */ /* 0x000fe20000100800 */
[----:B------:R-:W-:-:S03]  /*12f80*/  PRMT R23, RZ, 0x7610, R23 ;  /* 0x00007610ff177816 */ /* 0x000fc60000000017 */
[----:B---3--:R0:W-:Y:S02]  /*12f90*/  STL [R1+0x624], R19 ;  /* 0x0006241301007387 */ /* 0x0081e40000100800 */
[----:B0-----:R-:W-:Y:S01]  /*12fa0*/  IMAD.X R19, R8, 0x1, R3, P6 ;  /* 0x0000000108137824 */ /* 0x001fe200030e0603 */
[----:B------:R-:W-:-:S04]  /*12fb0*/  IADD3 R26, P6, PT, R47, R2, RZ ;  /* 0x000000022f1a7210 */ /* 0x000fc80007fde0ff */
[----:B------:R-:W2:Y:S01]  /*12fc0*/  @!P5 LDG.E.U8 R22, desc[UR20][R18.64] ;  /* 0x000000141216d981 */ /* 0x000ea2000c1e1100 */
[----:B------:R-:W-:-:S03]  /*12fd0*/  IMAD.X R27, R8, 0x1, R4, P6 ;  /* 0x00000001081b7824 */ /* 0x000fc600030e0604 */
[----:B------:R-:W-:Y:S04]  /*12fe0*/  STL [R1+0x698], R78 ;  /* 0x0006984e01007387 */ /* 0x000fe80000100800 */
[----:B------:R0:W-:Y:S04]  /*12ff0*/  STL [R1+0xddc], R19 ;  /* 0x000ddc1301007387 */ /* 0x0001e80000100800 */
[----:B------:R-:W-:Y:S04]  /*13000*/  STL [R1+0x668], R75 ;  /* 0x0006684b01007387 */ /* 0x000fe80000100800 */
[----:B------:R-:W3:Y:S04]  /*13010*/  @!P5 LDG.E.U8 R23, desc[UR20][R26.64] ;  /* 0x000000141a17d981 */ /* 0x000ee8000c1e1100 */
[----:B0-----:R-:W4:Y:S01]  /*13020*/  LDL.LU.64 R18, [R1+0x19c8] ;  /* 0x0019c80001127983 */ /* 0x001f220000300a00 */
[----:B------:R-:W-:-:S03]  /*13030*/  IMAD R47, R6, 0x37, RZ ;  /* 0x00000037062f7824 */ /* 0x000fc600078e02ff */
[----:B------:R-:W-:Y:S02]  /*13040*/  STL [R1+0xde8], R26 ;  /* 0x000de81a01007387 */ /* 0x000fe40000100800 */
[----:B------:R-:W-:Y:S02]  /*13050*/  SHF.R.S32.HI R8, RZ, 0x1f, R47 ;  /* 0x0000001fff087819 */ /* 0x000fe4000001142f */
[----:B--2---:R0:W-:Y:S04]  /*13060*/  STL [R1+0x618], R22 ;  /* 0x0006181601007387 */ /* 0x0041e80000100800 */
[----:B------:R-:W-:Y:S01]  /*13070*/  STL [R1+0xde4], R27 ;  /* 0x000de41b01007387 */ /* 0x000fe20000100800 */
[----:B0-----:R-:W-:-:S05]  /*13080*/  IADD3 R22, P6, PT, R47, R0, RZ ;  /* 0x000000002f167210 */ /* 0x001fca0007fde0ff */
[----:B------:R-:W-:Y:S04]  /*13090*/  STL [R1+0xdf0], R22 ;  /* 0x000df01601007387 */ /* 0x000fe80000100800 */
[----:B---3--:R0:W-:Y:S01]  /*130a0*/  STL [R1+0x614], R23 ;  /* 0x0006141701007387 */ /* 0x0081e20000100800 */
[----:B----4-:R-:W-:Y:S02]  /*130b0*/  PRMT R18, RZ, 0x7610, R18 ;  /* 0x00007610ff127816 */ /* 0x010fe40000000012 */
[----:B------:R-:W-:Y:S01]  /*130c0*/  PRMT R19, RZ, 0x7610, R19 ;  /* 0x00007610ff137816 */ /* 0x000fe20000000013 */
[----:B0-----:R-:W-:Y:S01]  /*130d0*/  IMAD.X R23, R8, 0x1, R3, P6 ;  /* 0x0000000108177824 */ /* 0x001fe200030e0603 */
[----:B------:R-:W-:-:S04]  /*130e0*/  IADD3 R26, P6, PT, R47, R2, RZ ;  /* 0x000000022f1a7210 */ /* 0x000fc80007fde0ff */
[----:B------:R-:W2:Y:S01]  /*130f0*/  @!P2 LDG.E.U8 R18, desc[UR20][R22.64] ;  /* 0x000000141612a981 */ /* 0x000ea2000c1e1100 */
[----:B------:R-:W-:-:S03]  /*13100*/  IMAD.X R27, R8, 0x1, R4, P6 ;  /* 0x00000001081b7824 */ /* 0x000fc600030e0604 */
[----:B------:R0:W-:Y:S04]  /*13110*/  STL [R1+0xdec], R23 ;  /* 0x000dec1701007387 */ /* 0x0001e80000100800 */
[----:B------:R-:W3:Y:S04]  /*13120*/  @!P2 LDG.E.U8 R19, desc[UR20][R26.64] ;  /* 0x000000141a13a981 */ /* 0x000ee8000c1e1100 */
[----:B0-----:R-:W4:Y:S01]  /*13130*/  LDL.LU.64 R22, [R1+0x19c0] ;  /* 0x0019c00001167983 */ /* 0x001f220000300a00 */
[----:B------:R-:W-:-:S03]  /*13140*/  IMAD R47, R6, 0x3e, RZ ;  /* 0x0000003e062f7824 */ /* 0x000fc600078e02ff */
[----:B------:R-:W-:Y:S02]  /*13150*/  STL [R1+0xdf8], R26 ;  /* 0x000df81a01007387 */ /* 0x000fe40000100800 */
[----:B------:R-:W-:Y:S02]  /*13160*/  SHF.R.S32.HI R8, RZ, 0x1f, R47 ;  /* 0x0000001fff087819 */ /* 0x000fe4000001142f */
[----:B--2---:R0:W-:Y:S04]  /*13170*/  STL [R1+0x5e0], R18 ;  /* 0x0005e01201007387 */ /* 0x0041e80000100800 */
[----:B------:R-:W-:Y:S01]  /*13180*/  STL [R1+0xdf4], R27 ;  /* 0x000df41b01007387 */ /* 0x000fe20000100800 */
[----:B0-----:R-:W-:Y:S02]  /*13190*/  IADD3 R18, P6, PT, R47, R0, RZ ;  /* 0x000000002f127210 */ /* 0x001fe40007fde0ff */
[----:B----4-:R-:W-:-:S03]  /*131a0*/  PRMT R22, RZ, 0x7610, R22 ;  /* 0x00007610ff167816 */ /* 0x010fc60000000016 */
[----:B------:R-:W-:Y:S04]  /*131b0*/  STL [R1+0xe50], R18 ;  /* 0x000e501201007387 */ /* 0x000fe80000100800 */
[----:B---3--:R0:W-:Y:S01]  /*131c0*/  STL [R1+0x5d8], R19 ;  /* 0x0005d81301007387 */ /* 0x0081e20000100800 */
[----:B------:R-:W-:Y:S01]  /*131d0*/  PRMT R23, RZ, 0x7610, R23 ;  /* 0x00007610ff177816 */ /* 0x000fe20000000017 */
[----:B0-----:R-:W-:Y:S01]  /*131e0*/  IMAD.X R19, R8, 0x1, R3, P6 ;  /* 0x0000000108137824 */ /* 0x001fe200030e0603 */
[----:B------:R-:W-:-:S04]  /*131f0*/  IADD3 R26, P6, PT, R47, R2, RZ ;  /* 0x000000022f1a7210 */ /* 0x000fc80007fde0ff */
[----:B------:R-:W2:Y:S01]  /*13200*/  @!P0 LDG.E.U8 R22, desc[UR20][R18.64] ;  /* 0x0000001412168981 */ /* 0x000ea2000c1e1100 */
[----:B------:R-:W-:-:S03]  /*13210*/  IMAD.X R27, R8, 0x1, R4, P6 ;  /* 0x00000001081b7824 */ /* 0x000fc600030e0604 */
[----:B------:R0:W-:Y:S04]  /*13220*/  STL [R1+0xe4c], R19 ;  /* 0x000e4c1301007387 */ /* 0x0001e80000100800 */
[----:B------:R-:W-:Y:S04]  /*13230*/  STL [R1+0xe58], R26 ;  /* 0x000e581a01007387 */ /* 0x000fe80000100800 */
[----:B------:R-:W3:Y:S04]  /*13240*/  @!P0 LDG.E.U8 R23, desc[UR20][R26.64] ;  /* 0x000000141a178981 */ /* 0x000ee8000c1e1100 */
[----:B0-----:R-:W4:Y:S01]  /*13250*/  LDL.LU.64 R18, [R1+0x19b8] ;  /* 0x0019b80001127983 */ /* 0x001f220000300a00 */
[----:B------:R-:W-:-:S05]  /*13260*/  IMAD R47, R6, 0x3f, RZ ;  /* 0x0000003f062f7824 */ /* 0x000fca00078e02ff */
[----:B------:R-:W-:Y:S01]  /*13270*/  SHF.R.S32.HI R8, RZ, 0x1f, R47 ;  /* 0x0000001fff087819 */ /* 0x000fe2000001142f */
[----:B--2---:R0:W-:Y:S04]  /*13280*/  STL [R1+0x5a8], R22 ;  /* 0x0005a81601007387 */ /* 0x0041e80000100800 */
[----:B------:R-:W-:Y:S01]  /*13290*/  STL [R1+0xe54], R27 ;  /* 0x000e541b01007387 */ /* 0x000fe20000100800 */
[----:B0-----:R-:W-:-:S05]  /*132a0*/  IADD3 R22, P6, PT, R47, R0, RZ ;  /* 0x000000002f167210 */ /* 0x001fca0007fde0ff */
[----:B------:R-:W-:Y:S01]  /*132b0*/  STL [R1+0xe60], R22 ;  /* 0x000e601601007387 */ /* 0x000fe20000100800 */
[----:B----4-:R-:W-:-:S03]  /*132c0*/  PRMT R18, RZ, 0x7610, R18 ;  /* 0x00007610ff127816 */ /* 0x010fc60000000012 */
[----:B---3--:R0:W-:Y:S01]  /*132d0*/  STL [R1+0x5a0], R23 ;  /* 0x0005a01701007387 */ /* 0x0081e20000100800 */
        /* <DEDUP_REMOVED lines=8> */
[----:B------:R-:W-:Y:S02]  /*13360*/  VIADD R72, R21, 0xffffffb9 ;  /* 0xffffffb915487836 */ /* 0x000fe40000000000 */
[----:B------:R-:W-:Y:S01]  /*13370*/  IMAD R47, R6, 0x46, RZ ;  /* 0x00000046062f7824 */ /* 0x000fe200078e02ff */
[----:B------:R-:W-:Y:S02]  /*13380*/  STL [R1+0xe68], R26 ;  /* 0x000e681a01007387 */ /* 0x000fe40000100800 */
[----:B------:R-:W-:-:S02]  /*13390*/  ISETP.GE.U32.AND P1, PT, R72, 0x7fffff3a, PT ;  /* 0x7fffff3a4800780c */ /* 0x000fc40003f26070 */
[----:B------:R-:W-:Y:S01]  /*133a0*/  SHF.R.S32.HI R8, RZ, 0x1f, R47 ;  /* 0x0000001fff087819 */ /* 0x000fe2000001142f */
        /* <DEDUP_REMOVED lines=143> */
[----:B------:R-:W-:-:S05]  /*13ca0*/  IMAD.X R27, R8, 0x1, R4, P6 ;  /* 0x00000001081b7824 */ /* 0x000fca00030e0604 */
[----:B------:R-:W3:Y:S01]  /*13cb0*/  @!P2 LDG.E.U8 R19, desc[UR20][R26.64] ;  /* 0x000000141a13a981 */ /* 0x000ee2000c1e1100 */
[----:B------:R-:W-:Y:S02]  /*13cc0*/  VIADD R72, R21, 0xffffff99 ;  /* 0xffffff9915487836 */ /* 0x000fe40000000000 */
[----:B------:R-:W-:Y:S01]  /*13cd0*/  IMAD R47, R6, 0x66, RZ ;  /* 0x00000066062f7824 */ /* 0x000fe200078e02ff */
[----:B------:R0:W-:Y:S02]  /*13ce0*/  STL [R1+0x101c], R23 ;  /* 0x00101c1701007387 */ /* 0x0001e40000100800 */
[----:B------:R-:W-:Y:S02]  /*13cf0*/  ISETP.GE.U32.AND P0, PT, R72, 0x7fffff1a, PT ;  /* 0x7fffff1a4800780c */ /* 0x000fe40003f06070 */
[----:B------:R-:W-:Y:S01]  /*13d00*/  STL [R1+0x1028], R26 ;  /* 0x0010281a01007387 */ /* 0x000fe20000100800 */
[----:B------:R-:W-:-:S03]  /*13d10*/  SHF.R.S32.HI R8, RZ, 0x1f, R47 ;  /* 0x0000001fff087819 */ /* 0x000fc6000001142f */
[----:B0-----:R-:W4:Y:S01]  /*13d20*/  LDL.LU.64 R22, [R1+0x1970] ;  /* 0x0019700001167983 */ /* 0x001f220000300a00 */
[----:B------:R-:W-:-:S03]  /*13d30*/  PRMT R25, RZ, 0x7610, R25 ;  /* 0x00007610ff197816 */ /* 0x000fc60000000019 */
[----:B--2---:R0:W-:Y:S04]  /*13d40*/  STL [R1+0x460], R18 ;  /* 0x0004601201007387 */ /* 0x0041e80000100800 */
[----:B------:R-:W-:Y:S01]  /*13d50*/  STL [R1+0x1024], R27 ;  /* 0x0010241b01007387 */ /* 0x000fe20000100800 */
[----:B0-----:R-:W-:-:S05]  /*13d60*/  IADD3 R18, P6, PT, R47, R0, RZ ;  /* 0x000000002f127210 */ /* 0x001fca0007fde0ff */
[----:B------:R-:W-:Y:S04]  /*13d70*/  STL [R1+0x1080], R18 ;  /* 0x0010801201007387 */ /* 0x000fe80000100800 */
[----:B---3--:R0:W-:Y:S02]  /*13d80*/  STL [R1+0x45c], R19 ;  /* 0x00045c1301007387 */ /* 0x0081e40000100800 */
[----:B0-----:R-:W-:-:S05]  /*13d90*/  IMAD.X R19, R8, 0x1, R3, P6 ;  /* 0x0000000108137824 */ /* 0x001fca00030e0603 */
[----:B------:R0:W-:Y:S04]  /*13da0*/  STL [R1+0x107c], R19 ;  /* 0x00107c1301007387 */ /* 0x0001e80000100800 */
[----:B------:R1:W2:Y:S04]  /*13db0*/  @!P0 LDG.E.U8 R25, desc[UR20][R18.64] ;  /* 0x0000001412198981 */ /* 0x0002a8000c1e1100 */
[----:B0-----:R-:W1:Y:S01]  /*13dc0*/  LDL.LU.64 R18, [R1+0x1968] ;  /* 0x0019680001127983 */ /* 0x001e620000300a00 */
[----:B------:R-:W-:-:S05]  /*13dd0*/  IADD3 R26, P6, PT, R47, R2, RZ ;  /* 0x000000022f1a7210 */ /* 0x000fca0007fde0ff */
[----:B------:R-:W-:Y:S02]  /*13de0*/  IMAD.X R27, R8, 0x1, R4, P6 ;  /* 0x00000001081b7824 */ /* 0x000fe400030e0604 */
[----:B------:R-:W-:Y:S01]  /*13df0*/  VIADD R72, R21, 0xffffff98 ;  /* 0xffffff9815487836 */ /* 0x000fe20000000000 */
[----:B-1----:R-:W-:-:S06]  /*13e00*/  PRMT R19, RZ, 0x7610, R19 ;  /* 0x00007610ff137816 */ /* 0x002fcc0000000013 */
[----:B------:R0:W3:Y:S01]  /*13e10*/  @!P0 LDG.E.U8 R19, desc[UR20][R26.64] ;  /* 0x000000141a138981 */ /* 0x0000e2000c1e1100 */
[----:B------:R-:W-:Y:S01]  /*13e20*/  IMAD R47, R6, 0x67, RZ ;  /* 0x00000067062f7824 */ /* 0x000fe200078e02ff */
[----:B------:R-:W-:Y:S02]  /*13e30*/  ISETP.GE.U32.AND P3, PT, R72, 0x7fffff19, PT ;  /* 0x7fffff194800780c */ /* 0x000fe40003f66070 */
[----:B------:R-:W-:Y:S02]  /*13e40*/  STL [R1+0x1088], R26 ;  /* 0x0010881a01007387 */ /* 0x000fe40000100800 */
[----:B------:R-:W-:Y:S02]  /*13e50*/  SHF.R.S32.HI R8, RZ, 0x1f, R47 ;  /* 0x0000001fff087819 */ /* 0x000fe4000001142f */
[----:B--2---:R1:W-:Y:S02]  /*13e60*/  STL [R1+0x458], R25 ;  /* 0x0004581901007387 */ /* 0x0043e40000100800 */
[----:B-1----:R-:W-:-:S02]  /*13e70*/  IADD3 R25, P6, PT, R47, R0, RZ ;  /* 0x000000002f197210 */ /* 0x002fc40007fde0ff */
[----:B------:R1:W-:Y:S03]  /*13e80*/  STL [R1+0x1084], R27 ;  /* 0x0010841b01007387 */ /* 0x0003e60000100800 */
[----:B0-----:R-:W-:Y:S01]  /*13e90*/  IMAD.X R26, R8, 0x1, R3, P6 ;  /* 0x00000001081a7824 */ /* 0x001fe200030e0603 */
[----:B------:R-:W-:Y:S01]  /*13ea0*/  STL [R1+0x1090], R25 ;  /* 0x0010901901007387 */ /* 0x000fe20000100800 */
[----:B----4-:R-:W-:Y:S02]  /*13eb0*/  PRMT R23, RZ, 0x7610, R23 ;  /* 0x00007610ff177816 */ /* 0x010fe40000000017 */
[----:B-1----:R-:W-:Y:S01]  /*13ec0*/  @!P3 IMAD.MOV.U32 R27, RZ, RZ, R26 ;  /* 0x000000ffff1bb224 */ /* 0x002fe200078e001a */
[----:B---3--:R-:W-:Y:S04]  /*13ed0*/  STL [R1+0x454], R19 ;  /* 0x0004541301007387 */ /* 0x008fe80000100800 */
[----:B------:R0:W-:Y:S02]  /*13ee0*/  STL [R1+0x108c], R26 ;  /* 0x00108c1a01007387 */ /* 0x0001e40000100800 */
[----:B0-----:R-:W-:-:S05]  /*13ef0*/  @!P3 IMAD.MOV.U32 R26, RZ, RZ, R25 ;  /* 0x000000ffff1ab224 */ /* 0x001fca00078e0019 */
[----:B------:R0:W2:Y:S01]  /*13f00*/  @!P3 LDG.E.U8 R23, desc[UR20][R26.64] ;  /* 0x000000141a17b981 */ /* 0x0000a2000c1e1100 */
[----:B------:R-:W-:-:S05]  /*13f10*/  IADD3 R19, P6, PT, R47, R2, RZ ;  /* 0x000000022f137210 */ /* 0x000fca0007fde0ff */
[----:B------:R-:W-:Y:S01]  /*13f20*/  STL [R1+0x1098], R19 ;  /* 0x0010981301007387 */ /* 0x000fe20000100800 */
[----:B------:R-:W-:Y:S01]  /*13f30*/  PRMT R18, RZ, 0x7610, R18 ;  /* 0x00007610ff127816 */ /* 0x000fe20000000012 */
[----:B0-----:R-:W-:Y:S02]  /*13f40*/  @!P3 IMAD.MOV.U32 R26, RZ, RZ, R19 ;  /* 0x000000ffff1ab224 */ /* 0x001fe400078e0013 */
[----:B--2---:R0:W-:Y:S02]  /*13f50*/  STL [R1+0x428], R23 ;  /* 0x0004281701007387 */ /* 0x0041e40000100800 */
[----:B0-----:R-:W-:-:S04]  /*13f60*/  IMAD.X R23, R8, 0x1, R4, P6 ;  /* 0x0000000108177824 */ /* 0x001fc800030e0604 */
[----:B------:R-:W-:-:S05]  /*13f70*/  @!P3 IMAD.MOV.U32 R27, RZ, RZ, R23 ;  /* 0x000000ffff1bb224 */ /* 0x000fca00078e0017 */
[----:B------:R0:W2:Y:S01]  /*13f80*/  @!P3 LDG.E.U8 R18, desc[UR20][R26.64] ;  /* 0x000000141a12b981 */ /* 0x0000a2000c1e1100 */
[----:B------:R-:W-:Y:S02]  /*13f90*/  VIADD R72, R21, 0xffffff91 ;  /* 0xffffff9115487836 */ /* 0x000fe40000000000 */
[----:B------:R-:W-:-:S03]  /*13fa0*/  IMAD R47, R6, 0x6e, RZ ;  /* 0x0000006e062f7824 */ /* 0x000fc600078e02ff */
[----:B------:R-:W-:Y:S02]  /*13fb0*/  ISETP.GE.U32.AND P1, PT, R72, 0x7fffff12, PT ;  /* 0x7fffff124800780c */ /* 0x000fe40003f26070 */
[----:B------:R-:W-:Y:S02]  /*13fc0*/  SHF.R.S32.HI R8, RZ, 0x1f, R47 ;  /* 0x0000001fff087819 */ /* 0x000fe4000001142f */
[----:B------:R-:W-:Y:S01]  /*13fd0*/  IADD3 R25, P6, PT, R47, R0, RZ ;  /* 0x000000002f197210 */ /* 0x000fe20007fde0ff */
[----:B------:R-:W-:Y:S04]  /*13fe0*/  STL [R1+0x1094], R23 ;  /* 0x0010941701007387 */ /* 0x000fe80000100800 */
[----:B0-----:R-:W-:Y:S01]  /*13ff0*/  IMAD.X R26, R8, 0x1, R3, P6 ;  /* 0x00000001081a7824 */ /* 0x001fe200030e0603 */
[----:B------:R-:W-:Y:S01]  /*14000*/  STL [R1+0x10ec], R25 ;  /* 0x0010ec1901007387 */ /* 0x000fe20000100800 */
[----:B------:R-:W-:-:S02]  /*14010*/  PRMT R24, RZ, 0x7610, R24 ;  /* 0x00007610ff187816 */ /* 0x000fc40000000018 */
[----:B------:R-:W-:Y:S01]  /*14020*/  @!P1 IMAD.MOV.U32 R27, RZ, RZ, R26 ;  /* 0x000000ffff1b9224 */ /* 0x000fe200078e001a */
[----:B------:R-:W-:Y:S01]  /*14030*/  PRMT R22, RZ, 0x7610, R22 ;  /* 0x00007610ff167816 */ /* 0x000fe20000000016 */
[----:B------:R-:W-:Y:S01]  /*14040*/  VIADD R72, R21, 0xffffff90 ;  /* 0xffffff9015487836 */ /* 0x000fe20000000000 */
[----:B--2---:R0:W-:Y:S04]  /*14050*/  STL [R1+0x424], R18 ;  /* 0x0004241201007387 */ /* 0x0041e80000100800 */
[----:B------:R1:W-:Y:S01]  /*14060*/  STL [R1+0x10e8], R26 ;  /* 0x0010e81a01007387 */ /* 0x0003e20000100800 */
[----:B0-----:R-:W-:Y:S01]  /*14070*/  IADD3 R18, P6, PT, R47, R2, RZ ;  /* 0x000000022f127210 */ /* 0x001fe20007fde0ff */
[----:B-1----:R-:W-:-:S04]  /*14080*/  @!P1 IMAD.MOV.U32 R26, RZ, RZ, R25 ;  /* 0x000000ffff1a9224 */ /* 0x002fc800078e0019 */
[----:B------:R-:W-:Y:S01]  /*14090*/  IMAD.X R19, R8, 0x1, R4, P6 ;  /* 0x0000000108137824 */ /* 0x000fe200030e0604 */
[----:B------:R-:W2:Y:S04]  /*140a0*/  @!P1 LDG.E.U8 R24, desc[UR20][R26.64] ;  /* 0x000000141a189981 */ /* 0x000ea8000c1e1100 */
[----:B------:R-:W3:Y:S01]  /*140b0*/  @!P1 LDG.E.U8 R22, desc[UR20][R18.64] ;  /* 0x0000001412169981 */ /* 0x000ee2000c1e1100 */
[----:B------:R-:W-:Y:S01]  /*140c0*/  ISETP.GE.U32.AND P5, PT, R72, 0x7fffff11, PT ;  /* 0x7fffff114800780c */ /* 0x000fe20003fa6070 */
[----:B------:R-:W-:-:S05]  /*140d0*/  VIADD R72, R21, 0xffffff89 ;  /* 0xffffff8915487836 */ /* 0x000fca0000000000 */
[----:B------:R-:W-:Y:S01]  /*140e0*/  ISETP.GE.U32.AND P2, PT, R72, 0x7fffff0a, PT ;  /* 0x7fffff0a4800780c */ /* 0x000fe20003f46070 */
[----:B------:R-:W-:-:S05]  /*140f0*/  VIADD R72, R21, 0xffffff88 ;  /* 0xffffff8815487836 */ /* 0x000fca0000000000 */
[----:B------:R-:W-:Y:S01]  /*14100*/  ISETP.GE.U32.AND P0, PT, R72, 0x7fffff09, PT ;  /* 0x7fffff094800780c */ /* 0x000fe20003f06070 */
[----:B------:R-:W-:-:S05]  /*14110*/  VIADD R72, R21, 0xffffff81 ;  /* 0xffffff8115487836 */ /* 0x000fca0000000000 */
[----:B------:R-:W-:Y:S01]  /*14120*/  ISETP.GE.U32.AND P3, PT, R72, 0x7fffff02, PT ;  /* 0x7fffff024800780c */ /* 0x000fe20003f66070 */
[----:B------:R-:W-:Y:S01]  /*14130*/  IMAD R72, R6, 0x6f, RZ ;  /* 0x0000006f06487824 */ /* 0x000fe200078e02ff */
[----:B------:R-:W-:Y:S04]  /*14140*/  STL [R1+0x10f4], R18 ;  /* 0x0010f41201007387 */ /* 0x000fe80000100800 */
[----:B------:R-:W-:Y:S01]  /*14150*/  IADD3 R23, P6, PT, R72, R0, RZ ;  /* 0x0000000048177210 */ /* 0x000fe20007fde0ff */
[----:B------:R-:W4:Y:S01]  /*14160*/  LDL.LU R26, [R1+0x1960] ;  /* 0x00196000011a7983 */ /* 0x000f220000300800 */
[----:B------:R-:W-:-:S03]  /*14170*/  SHF.R.S32.HI R47, RZ, 0x1f, R72 ;  /* 0x0000001fff2f7819 */ /* 0x000fc60000011448 */
[----:B------:R0:W-:Y:S04]  /*14180*/  STL [R1+0x10f0], R19 ;  /* 0x0010f01301007387 */ /* 0x0001e80000100800 */
[----:B------:R-:W-:Y:S01]  /*14190*/  STL [R1+0x10fc], R23 ;  /* 0x0010fc1701007387 */ /* 0x000fe20000100800 */
[----:B------:R-:W-:-:S03]  /*141a0*/  PRMT R8, RZ, 0x7610, R8 ;  /* 0x00007610ff087816 */ /* 0x000fc60000000008 */
[----:B--2---:R1:W-:Y:S04]  /*141b0*/  STL [R1+0x420], R24 ;  /* 0x0004201801007387 */ /* 0x0043e80000100800 */
[----:B0-----:R-:W2:Y:S01]  /*141c0*/  LDL.LU.64 R18, [R1+0x1958] ;  /* 0x0019580001127983 */ /* 0x001ea20000300a00 */
[----:B-1----:R-:W-:-:S03]  /*141d0*/  IMAD.X R24, R47, 0x1, R3, P6 ;  /* 0x000000012f187824 */ /* 0x002fc600030e0603 */
[----:B---3--:R-:W-:Y:S01]  /*141e0*/  STL [R1+0x128], R22 ;  /* 0x0001281601007387 */ /* 0x008fe20000100800 */
[----:B------:R-:W-:-:S03]  /*141f0*/  @!P5 IMAD.MOV.U32 R25, RZ, RZ, R24 ;  /* 0x000000ffff19d224 */ /* 0x000fc600078e0018 */
[----:B------:R0:W-:Y:S02]  /*14200*/  STL [R1+0x10f8], R24 ;  /* 0x0010f81801007387 */ /* 0x0001e40000100800 */
[----:B0-----:R-:W-:-:S05]  /*14210*/  @!P5 IMAD.MOV.U32 R24, RZ, RZ, R23 ;  /* 0x000000ffff18d224 */ /* 0x001fca00078e0017 */
[----:B------:R0:W3:Y:S01]  /*14220*/  @!P5 LDG.E.U8 R8, desc[UR20][R24.64] ;  /* 0x000000141808d981 */ /* 0x0000e2000c1e1100 */
[----:B------:R-:W-:Y:S01]  /*14230*/  IADD3 R22, P1, PT, R72, R2, RZ ;  /* 0x0000000248167210 */ /* 0x000fe20007f3e0ff */
[----:B------:R-:W-:-:S04]  /*14240*/  IMAD R72, R6, 0x76, RZ ;  /* 0x0000007606487824 */ /* 0x000fc800078e02ff */
[----:B------:R-:W-:Y:S01]  /*14250*/  IMAD.X R23, R47, 0x1, R4, P1 ;  /* 0x000000012f177824 */ /* 0x000fe200008e0604 */
[----:B------:R-:W-:Y:S01]  /*14260*/  STL [R1+0x1104], R22 ;  /* 0x0011041601007387 */ /* 0x000fe20000100800 */
[----:B0-----:R-:W-:Y:S02]  /*14270*/  IADD3 R24, P6, PT, R72, R0, RZ ;  /* 0x0000000048187210 */ /* 0x001fe40007fde0ff */
[----:B----4-:R-:W-:Y:S02]  /*14280*/  PRMT R26, RZ, 0x7610, R26 ;  /* 0x00007610ff1a7816 */ /* 0x010fe4000000001a */
[----:B--2---:R-:W-:-:S06]  /*14290*/  PRMT R18, RZ, 0x7610, R18 ;  /* 0x00007610ff127816 */ /* 0x004fcc0000000012 */
[----:B------:R-:W2:Y:S04]  /*142a0*/  @!P5 LDG.E.U8 R18, desc[UR20][R22.64] ;  /* 0x000000141612d981 */ /* 0x000ea8000c1e1100 */
[----:B---3--:R0:W-:Y:S02]  /*142b0*/  STL [R1+0x41c], R8 ;  /* 0x00041c0801007387 */ /* 0x0081e40000100800 */
[----:B0-----:R-:W-:-:S05]  /*142c0*/  SHF.R.S32.HI R8, RZ, 0x1f, R72 ;  /* 0x0000001fff087819 */ /* 0x001fca0000011448 */
[----:B------:R-:W-:-:S05]  /*142d0*/  IMAD.X R25, R8, 0x1, R3, P6 ;  /* 0x0000000108197824 */ /* 0x000fca00030e0603 */
[----:B------:R-:W3:Y:S04]  /*142e0*/  @!P2 LDG.E.U8 R26, desc[UR20][R24.64] ;  /* 0x00000014181aa981 */ /* 0x000ee8000c1e1100 */
[----:B------:R0:W-:Y:S04]  /*142f0*/  STL [R1+0x1100], R23 ;  /* 0x0011001701007387 */ /* 0x0001e80000100800 */
[----:B0-----:R-:W4:Y:S01]  /*14300*/  LDL.LU R23, [R1+0x1950] ;  /* 0x0019500001177983 */ /* 0x001f220000300800 */
[----:B------:R-:W-:-:S03]  /*14310*/  PRMT R16, RZ, 0x7610, R16 ;  /* 0x00007610ff107816 */ /* 0x000fc60000000010 */
[----:B--2---:R0:W-:Y:S02]  /*14320*/  STL [R1+0x3f8], R18 ;  /* 0x0003f81201007387 */ /* 0x0041e40000100800 */
[----:B0-----:R-:W-:Y:S01]  /*14330*/  IMAD.MOV.U32 R18, RZ, RZ, R17 ;  /* 0x000000ffff127224 */ /* 0x001fe200078e0011 */
[----:B------:R-:W-:Y:S01]  /*14340*/  IADD3 R17, P5, PT, R72, R2, RZ ;  /* 0x0000000248117210 */ /* 0x000fe20007fbe0ff */
[----:B------:R-:W-:Y:S04]  /*14350*/  STL [R1+0x1150], R24 ;  /* 0x0011501801007387 */ /* 0x000fe80000100800 */
[----:B------:R-:W-:Y:S01]  /*14360*/  IMAD.X R22, R8, 0x1, R4, P5 ;  /* 0x0000000108167824 */ /* 0x000fe200028e0604 */
[----:B------:R-:W-:Y:S04]  /*14370*/  STL [R1+0x1158], R17 ;  /* 0x0011581101007387 */ /* 0x000fe80000100800 */
[----:B------:R0:W-:Y:S01]  /*14380*/  STL [R1+0x114c], R25 ;  /* 0x00114c1901007387 */ /* 0x0001e20000100800 */
[----:B------:R-:W-:-:S03]  /*14390*/  @!P2 IMAD.MOV.U32 R27, RZ, RZ, R22 ;  /* 0x000000ffff1ba224 */ /* 0x000fc600078e0016 */
[----:B------:R-:W-:Y:S04]  /*143a0*/  STL [R1+0x1154], R22 ;  /* 0x0011541601007387 */ /* 0x000fe80000100800 */
[----:B0-----:R-:W2:Y:S04]  /*143b0*/  LDL.LU.64 R24, [R1+0x1948] ;  /* 0x0019480001187983 */ /* 0x001ea80000300a00 */
[----:B---3--:R0:W-:Y:S02]  /*143c0*/  STL [R1+0x3f4], R26 ;  /* 0x0003f41a01007387 */ /* 0x0081e40000100800 */
[----:B0-----:R-:W-:-:S05]  /*143d0*/  @!P2 IMAD.MOV.U32 R26, RZ, RZ, R17 ;  /* 0x000000ffff1aa224 */ /* 0x001fca00078e0011 */
[----:B------:R0:W3:Y:S01]  /*143e0*/  @!P2 LDG.E.U8 R16, desc[UR20][R26.64] ;  /* 0x000000141a10a981 */ /* 0x0000e2000c1e1100 */
[----:B------:R-:W-:-:S05]  /*143f0*/  VIADD R47, R21, 0xffffff80 ;  /* 0xffffff80152f7836 */ /* 0x000fca0000000000 */
[----:B------:R-:W-:Y:S01]  /*14400*/  ISETP.GE.U32.AND P1, PT, R47, 0x7fffff01, PT ;  /* 0x7fffff012f00780c */ /* 0x000fe20003f26070 */
[----:B------:R-:W-:-:S05]  /*14410*/  IMAD R47, R6, 0x77, RZ ;  /* 0x00000077062f7824 */ /* 0x000fca00078e02ff */
[----:B------:R-:W-:Y:S02]  /*14420*/  SHF.R.S32.HI R8, RZ, 0x1f, R47 ;  /* 0x0000001fff087819 */ /* 0x000fe4000001142f */
[----:B0-----:R-:W-:-:S05]  /*14430*/  IADD3 R26, P5, PT, R47, R2, RZ ;  /* 0x000000022f1a7210 */ /* 0x001fca0007fbe0ff */
[----:B------:R-:W-:Y:S01]  /*14440*/  IMAD.X R27, R8, 0x1, R4, P5 ;  /* 0x00000001081b7824 */ /* 0x000fe200028e0604 */
[----:B--2---:R-:W-:Y:S02]  /*14450*/  PRMT R24, RZ, 0x7610, R24 ;  /* 0x00007610ff187816 */ /* 0x004fe40000000018 */
[----:B------:R-:W-:-:S06]  /*14460*/  PRMT R25, RZ, 0x7610, R25 ;  /* 0x00007610ff197816 */ /* 0x000fcc0000000019 */
[----:B------:R-:W2:Y:S04]  /*14470*/  @!P0 LDG.E.U8 R25, desc[UR20][R26.64] ;  /* 0x000000141a198981 */ /* 0x000ea8000c1e1100 */
[----:B---3--:R0:W-:Y:S02]  /*14480*/  STL [R1+0x3c8], R16 ;  /* 0x0003c81001007387 */ /* 0x0081e40000100800 */
[----:B0-----:R-:W-:-:S05]  /*14490*/  IADD3 R16, P2, PT, R47, R0, RZ ;  /* 0x000000002f107210 */ /* 0x001fca0007f5e0ff */
[----:B------:R-:W-:-:S05]  /*144a0*/  IMAD.X R17, R8, 0x1, R3, P2 ;  /* 0x0000000108117824 */ /* 0x000fca00010e0603 */
[----:B------:R-:W3:Y:S01]  /*144b0*/  @!P0 LDG.E.U8 R24, desc[UR20][R16.64] ;  /* 0x0000001410188981 */ /* 0x000ee2000c1e1100 */
[----:B------:R-:W-:-:S03]  /*144c0*/  IMAD R72, R6, 0x7e, RZ ;  /* 0x0000007e06487824 */ /* 0x000fc600078e02ff */
[----:B------:R-:W-:Y:S02]  /*144d0*/  STL [R1+0x1160], R16 ;  /* 0x0011601001007387 */ /* 0x000fe40000100800 */
[----:B------:R-:W-:Y:S02]  /*144e0*/  IADD3 R22, P2, PT, R72, R0, RZ ;  /* 0x0000000048167210 */ /* 0x000fe40007f5e0ff */
[----:B------:R-:W-:Y:S01]  /*144f0*/  STL [R1+0x1168], R26 ;  /* 0x0011681a01007387 */ /* 0x000fe20000100800 */
[----:B------:R-:W-:-:S03]  /*14500*/  SHF.R.S32.HI R47, RZ, 0x1f, R72 ;  /* 0x0000001fff2f7819 */ /* 0x000fc60000011448 */
[----:B------:R0:W-:Y:S04]  /*14510*/  STL [R1+0x115c], R17 ;  /* 0x00115c1101007387 */ /* 0x0001e80000100800 */
[----:B0-----:R-:W2:Y:S04]  /*14520*/  LDL.LU.64 R16, [R1+0x1940] ;  /* 0x0019400001107983 */ /* 0x001ea80000300a00 */
[----:B------:R-:W-:Y:S04]  /*14530*/  STL [R1+0x11c0], R22 ;  /* 0x0011c01601007387 */ /* 0x000fe80000100800 */
[----:B------:R-:W-:Y:S01]  /*14540*/  STL [R1+0x1164], R27 ;  /* 0x0011641b01007387 */ /* 0x000fe20000100800 */
[----:B------:R-:W-:-:S03]  /*14550*/  PRMT R8, RZ, 0x7610, R8 ;  /* 0x00007610ff087816 */ /* 0x000fc60000000008 */
[----:B---3--:R0:W-:Y:S02]  /*14560*/  STL [R1+0x3c4], R24 ;  /* 0x0003c41801007387 */ /* 0x0081e40000100800 */
[----:B0-----:R-:W-:-:S05]  /*14570*/  IMAD.X R24, R47, 0x1, R3, P2 ;  /* 0x000000012f187824 */ /* 0x001fca00010e0603 */
[----:B------:R-:W-:Y:S04]  /*14580*/  STL [R1+0x11bc], R24 ;  /* 0x0011bc1801007387 */ /* 0x000fe80000100800 */
[----:B------:R-:W-:Y:S04]  /*14590*/  STL [R1+0x16dc], R6 ;  /* 0x0016dc0601007387 */ /* 0x000fe80000100800 */
[----:B------:R-:W-:Y:S04]  /*145a0*/  STL [R1+0x173c], R6 ;  /* 0x00173c0601007387 */ /* 0x000fe80000100800 */
[----:B------:R-:W-:Y:S04]  /*145b0*/  STL [R1+0x1754], R6 ;  /* 0x0017540601007387 */ /* 0x000fe80000100800 */
[----:B------:R-:W-:Y:S04]  /*145c0*/  STL [R1+0x176c], R6 ;  /* 0x00176c0601007387 */ /* 0x000fe80000100800 */
[----:B--2---:R0:W-:Y:S02]  /*145d0*/  STL [R1+0x3c0], R25 ;  /* 0x0003c01901007387 */ /* 0x0041e40000100800 */
[----:B0-----:R-:W-:-:S02]  /*145e0*/  @!P3 IMAD.MOV.U32 R25, RZ, RZ, R24 ;  /* 0x000000ffff19b224 */ /* 0x001fc400078e0018 */
[----:B------:R-:W-:-:S05]  /*145f0*/  @!P3 IMAD.MOV.U32 R24, RZ, RZ, R22 ;  /* 0x000000ffff18b224 */ /* 0x000fca00078e0016 */
[----:B------:R0:W2:Y:S01]  /*14600*/  @!P3 LDG.E.U8 R8, desc[UR20][R24.64] ;  /* 0x000000141808b981 */ /* 0x0000a2000c1e1100 */
[----:B------:R-:W-:Y:S01]  /*14610*/  IMAD R75, R6, 0x7f, RZ ;  /* 0x0000007f064b7824 */ /* 0x000fe200078e02ff */
[----:B------:R-:W-:-:S04]  /*14620*/  PRMT R19, RZ, 0x7610, R19 ;  /* 0x00007610ff137816 */ /* 0x000fc80000000013 */
[----:B0-----:R-:W-:Y:S02]  /*14630*/  IADD3 R24, P5, PT, R75, R0, RZ ;  /* 0x000000004b187210 */ /* 0x001fe40007fbe0ff */
[----:B------:R-:W-:Y:S01]  /*14640*/  IADD3 R26, P0, PT, R72, R2, RZ ;  /* 0x00000002481a7210 */ /* 0x000fe20007f1e0ff */
[----:B--2---:R0:W-:Y:S02]  /*14650*/  STL [R1+0x3bc], R8 ;  /* 0x0003bc0801007387 */ /* 0x0041e40000100800 */
[----:B0-----:R-:W-:-:S05]  /*14660*/  SHF.R.S32.HI R8, RZ, 0x1f, R75 ;  /* 0x0000001fff087819 */ /* 0x001fca000001144b */
[----:B------:R-:W-:-:S05]  /*14670*/  IMAD.X R25, R8, 0x1, R3, P5 ;  /* 0x0000000108197824 */ /* 0x000fca00028e0603 */
[----:B------:R-:W2:Y:S01]  /*14680*/  @!P1 LDG.E.U8 R19, desc[UR20][R24.64] ;  /* 0x0000001418139981 */ /* 0x000ea2000c1e1100 */
[----:B------:R-:W-:-:S03]  /*14690*/  IMAD.X R27, R47, 0x1, R4, P0 ;  /* 0x000000012f1b7824 */ /* 0x000fc600000e0604 */
[----:B------:R-:W-:Y:S01]  /*146a0*/  STL [R1+0x11c8], R26 ;  /* 0x0011c81a01007387 */ /* 0x000fe20000100800 */
[----:B------:R-:W-:-:S03]  /*146b0*/  IMAD.MOV.U32 R22, RZ, RZ, R18 ;  /* 0x000000ffff167224 */ /* 0x000fc600078e0012 */
[----:B------:R-:W-:Y:S01]  /*146c0*/  STL [R1+0x16e0], R0 ;  /* 0x0016e00001007387 */ /* 0x000fe20000100800 */
[----:B------:R-:W-:-:S03]  /*146d0*/  IADD3 R18, P6, PT, R75, R2, RZ ;  /* 0x000000024b127210 */ /* 0x000fc60007fde0ff */
[----:B------:R-:W-:Y:S04]  /*146e0*/  STL [R1+0x1740], R0 ;  /* 0x0017400001007387 */ /* 0x000fe80000100800 */
[----:B------:R0:W-:Y:S04]  /*146f0*/  STL [R1+0x1750], R0 ;  /* 0x0017500001007387 */ /* 0x0001e80000100800 */
[----:B------:R-:W-:Y:S01]  /*14700*/  STL [R1+0x11d0], R24 ;  /* 0x0011d01801007387 */ /* 0x000fe20000100800 */
[----:B------:R-:W-:-:S03]  /*14710*/  PRMT R28, RZ, 0x7610, R28 ;  /* 0x00007610ff1c7816 */ /* 0x000fc6000000001c */
[----:B------:R1:W-:Y:S04]  /*14720*/  STL [R1+0x11c4], R27 ;  /* 0x0011c41b01007387 */ /* 0x0003e80000100800 */
[----:B------:R-:W-:Y:S04]  /*14730*/  STL [R1+0x16e4], R2 ;  /* 0x0016e40201007387 */ /* 0x000fe80000100800 */
[----:B------:R-:W-:Y:S04]  /*14740*/  STL [R1+0x174c], R2 ;  /* 0x00174c0201007387 */ /* 0x000fe80000100800 */
[----:B------:R-:W-:Y:S04]  /*14750*/  STL [R1+0x1788], R2 ;  /* 0x0017880201007387 */ /* 0x000fe80000100800 */
[----:B------:R-:W-:Y:S01]  /*14760*/  STL [R1+0x11d8], R18 ;  /* 0x0011d81201007387 */ /* 0x000fe20000100800 */
[----:B------:R-:W-:-:S03]  /*14770*/  IMAD.X R8, R8, 0x1, R4, P6 ;  /* 0x0000000108087824 */ /* 0x000fc600030e0604 */
[----:B------:R-:W-:Y:S04]  /*14780*/  STL [R1+0x16e8], R3 ;  /* 0x0016e80301007387 */ /* 0x000fe80000100800 */
[----:B------:R-:W-:Y:S04]  /*14790*/  STL [R1+0x1758], R3 ;  /* 0x0017580301007387 */ /* 0x000fe80000100800 */
[----:B------:R-:W-:Y:S04]  /*147a0*/  STL [R1+0x1770], R3 ;  /* 0x0017700301007387 */ /* 0x000fe80000100800 */
[----:B------:R3:W-:Y:S04]  /*147b0*/  STL [R1+0x11cc], R25 ;  /* 0x0011cc1901007387 */ /* 0x0007e80000100800 */
[----:B------:R-:W-:Y:S04]  /*147c0*/  STL [R1+0x178c], R3 ;  /* 0x00178c0301007387 */ /* 0x000fe80000100800 */
[----:B------:R-:W4:Y:S01]  /*147d0*/  @!P3 LDG.E.U8 R28, desc[UR20][R26.64] ;  /* 0x000000141a1cb981 */ /* 0x000f22000c1e1100 */
[----:B0-----:R-:W-:-:S03]  /*147e0*/  PRMT R0, RZ, 0x7610, R0 ;  /* 0x00007610ff007816 */ /* 0x001fc60000000000 */
[----:B-1----:R-:W4:Y:S04]  /*147f0*/  LDL.LU.64 R26, [R1+0x1938] ;  /* 0x00193800011a7983 */ /* 0x002f280000300a00 */
[----:B------:R-:W-:Y:S04]  /*14800*/  STL [R1+0x16ec], R4 ;  /* 0x0016ec0401007387 */ /* 0x000fe80000100800 */
[----:B------:R-:W-:Y:S04]  /*14810*/  STL [R1+0x175c], R4 ;  /* 0x00175c0401007387 */ /* 0x000fe80000100800 */
[----:B------:R-:W-:Y:S04]  /*14820*/  STL [R1+0x11d4], R8 ;  /* 0x0011d40801007387 */ /* 0x000fe80000100800 */
[----:B---3--:R-:W3:Y:S04]  /*14830*/  LDL.LU R25, [R1+0x1930] ;  /* 0x0019300001197983 */ /* 0x008ee80000300800 */
[----:B--2---:R0:W-:Y:S02]  /*14840*/  STL [R1+0x3b4], R19 ;  /* 0x0003b41301007387 */ /* 0x0041e40000100800 */
[----:B0-----:R-:W-:-:S05]  /*14850*/  @!P1 IMAD.MOV.U32 R19, RZ, RZ, R8 ;  /* 0x000000ffff139224 */ /* 0x001fca00078e0008 */
[----:B------:R-:W2:Y:S04]  /*14860*/  @!P1 LDG.E.U8 R0, desc[UR20][R18.64] ;  /* 0x0000001412009981 */ /* 0x000ea8000c1e1100 */
[----:B------:R-:W3:Y:S04]  /*14870*/  LDL.LU.64 R18, [R1+0x1928] ;  /* 0x0019280001127983 */ /* 0x000ee80000300a00 */
[----:B--2---:R0:W-:Y:S02]  /*14880*/  STL [R1+0x384], R0 ;  /* 0x0003840001007387 */ /* 0x0041e40000100800 */
[----:B0-----:R-:W-:-:S05]  /*14890*/  VIADD R0, R64, 0xfb ;  /* 0x000000fb40007836 */ /* 0x001fca0000000000 */
[----:B------:R0:W-:Y:S01]  /*148a0*/  STL [R1+0x1514], R0 ;  /* 0x0015140001007387 */ /* 0x0001e20000100800 */
[----:B------:R-:W-:Y:S02]  /*148b0*/  IABS R8, R0 ;  /* 0x0000000000087213 */ /* 0x000fe40000000000 */
[----:B0-----:R-:W0:Y:S01]  /*148c0*/  S2R R0, SR_TID.X ;  /* 0x0000000000007919 */ /* 0x001e220000002100 */
[----:B----4-:R1:W-:Y:S04]  /*148d0*/  STL [R1+0x3b8], R28 ;  /* 0x0003b81c01007387 */ /* 0x0103e80000100800 */
[----:B-1----:R-:W2:Y:S01]  /*148e0*/  LDL R28, [R1+0x13a4] ;  /* 0x0013a400011c7983 */ /* 0x002ea20000100800 */
[----:B0-----:R-:W-:-:S05]  /*148f0*/  LOP3.LUT R0, R0, 0x7f, RZ, 0xc0, !PT ;  /* 0x0000007f00007812 */ /* 0x001fca00078ec0ff */
[----:B------:R-:W-:Y:S01]  /*14900*/  STL [R1+0x1800], R0 ;  /* 0x0018000001007387 */ /* 0x000fe20000100800 */
[----:B------:R-:W-:-:S03]  /*14910*/  IMAD R78, R0, R7, RZ ;  /* 0x00000007004e7224 */ /* 0x000fc600078e02ff */
[----:B------:R-:W-:Y:S04]  /*14920*/  STL [R1+0x16f0], R7 ;  /* 0x0016f00701007387 */ /* 0x000fe80000100800 */
[----:B------:R0:W-:Y:S04]  /*14930*/  STL [R1+0x1774], R7 ;  /* 0x0017740701007387 */ /* 0x0001e80000100800 */
[----:B0-----:R-:W4:Y:S01]  /*14940*/  LDL R7, [R1+0x1384] ;  /* 0x0013840001077983 */ /* 0x001f220000100800 */
[----:B------:R-:W-:-:S13]  /*14950*/  ISETP.GT.U32.AND P2, PT, R9, R15, PT ;  /* 0x0000000f0900720c */ /* 0x000fda0003f44070 */
[----:B------:R-:W-:Y:S01]  /*14960*/  @!P2 IMAD.IADD R15, R15, 0x1, -R9 ;  /* 0x000000010f0fa824 */ /* 0x000fe200078e0a09 */
[C---:B---3--:R-:W-:Y:S02]  /*14970*/  ISETP.GT.U32.AND P2, PT, R9.reuse, R18, PT ;  /* 0x000000120900720c */ /* 0x048fe40003f44070 */
[C---:B------:R-:W-:Y:S02]  /*14980*/  ISETP.GT.U32.AND P0, PT, R9.reuse, R16, PT ;  /* 0x000000100900720c */ /* 0x040fe40003f04070 */
[----:B------:R-:W-:-:S09]  /*14990*/  ISETP.GT.U32.AND P3, PT, R9, R15, PT ;  /* 0x0000000f0900720c */ /* 0x000fd20003f64070 */
[--C-:B------:R-:W-:Y:S02]  /*149a0*/  @!P2 IMAD.IADD R18, R18, 0x1, -R9.reuse ;  /* 0x000000011212a824 */ /* 0x100fe400078e0a09 */
[--C-:B------:R-:W-:Y:S01]  /*149b0*/  @!P0 IMAD.IADD R16, R16, 0x1, -R9.reuse ;  /* 0x0000000110108824 */ /* 0x100fe200078e0a09 */
[----:B------:R-:W-:Y:S01]  /*149c0*/  ISETP.GE.AND P0, PT, R64, RZ, PT ;  /* 0x000000ff4000720c */ /* 0x000fe20003f06270 */
[----:B------:R-:W-:-:S04]  /*149d0*/  @!P3 IMAD.IADD R15, R15, 0x1, -R9 ;  /* 0x000000010f0fb824 */ /* 0x000fc800078e0a09 */
[----:B------:R-:W-:Y:S01]  /*149e0*/  IMAD.MOV.U32 R72, RZ, RZ, R15 ;  /* 0x000000ffff487224 */ /* 0x000fe200078e000f */
[----:B------:R-:W-:Y:S01]  /*149f0*/  ISETP.NE.AND P1, PT, R5, RZ, PT ;  /* 0x000000ff0500720c */ /* 0x000fe20003f25270 */
[----:B------:R-:W-:Y:S01]  /*14a00*/  IMAD.MOV.U32 R24, RZ, RZ, R22 ;  /* 0x000000ffff187224 */ /* 0x000fe200078e0016 */
[----:B------:R-:W-:Y:S01]  /*14a10*/  LOP3.LUT R47, RZ, R5, RZ, 0x33, !PT ;  /* 0x00000005ff2f7212 */ /* 0x000fe200078e33ff */
[----:B------:R-:W-:Y:S01]  /*14a20*/  IMAD.MOV.U32 R5, RZ, RZ, R8 ;  /* 0x000000ffff057224 */ /* 0x000fe200078e0008 */
[----:B------:R-:W-:Y:S01]  /*14a30*/  ISETP.GT.U32.AND P3, PT, R9, R17, PT ;  /* 0x000000110900720c */ /* 0x000fe20003f64070 */
[----:B------:R-:W-:Y:S02]  /*14a40*/  VIADD R22, R21, 0x7f ;  /* 0x0000007f15167836 */ /* 0x000fe40000000000 */
[----:B------:R-:W-:Y:S02]  /*14a50*/  @!P0 IMAD.MOV R72, RZ, RZ, -R72 ;  /* 0x000000ffff488224 */ /* 0x000fe400078e0a48 */
[----:B------:R-:W-:Y:S01]  /*14a60*/  IMAD.HI.U32 R75, R10, R5, RZ ;  /* 0x000000050a4b7227 */ /* 0x000fe200078e00ff */
[----:B------:R-:W-:-:S02]  /*14a70*/  ISETP.GT.AND P0, PT, R22, 0x7f, PT ;  /* 0x0000007f1600780c */ /* 0x000fc40003f04270 */
[----:B------:R-:W-:Y:S01]  /*14a80*/  SEL R72, R47, R72, !P1 ;  /* 0x000000482f487207 */ /* 0x000fe20004800000 */
[----:B------:R-:W-:Y:S01]  /*14a90*/  IMAD.MOV R15, RZ, RZ, -R75 ;  /* 0x000000ffff0f7224 */ /* 0x000fe200078e0a4b */
[----:B------:R-:W-:Y:S01]  /*14aa0*/  IADD3 R8, P6, PT, R78, UR18, RZ ;  /* 0x000000124e087c10 */ /* 0x000fe2000ffde0ff */
[----:B------:R-:W3:Y:S02]  /*14ab0*/  LDL R22, [R1+0x13c4] ;  /* 0x0013c40001167983 */ /* 0x000ee40000100800 */
[----:B------:R-:W-:Y:S01]  /*14ac0*/  IMAD R72, R72, UR4, RZ ;  /* 0x0000000448487c24 */ /* 0x000fe2000f8e02ff */
[----:B------:R-:W-:Y:S01]  /*14ad0*/  PRMT R26, RZ, 0x7610, R26 ;  /* 0x00007610ff1a7816 */ /* 0x000fe2000000001a */
[----:B------:R-:W-:Y:S01]  /*14ae0*/  IMAD R15, R9, R15, R5 ;  /* 0x0000000f090f7224 */ /* 0x000fe200078e0205 */
[----:B------:R-:W-:Y:S01]  /*14af0*/  LEA.HI.X.SX32 R5, R78, UR19, 0x1, P6 ;  /* 0x000000134e057c11 */ /* 0x000fe2000b0f0eff */
[----:B------:R-:W-:Y:S01]  /*14b00*/  @!P3 IMAD.IADD R17, R17, 0x1, -R9 ;  /* 0x000000011111b824 */ /* 0x000fe200078e0a09 */
[----:B------:R0:W-:Y:S01]  /*14b10*/  STS.U8 [R32+UR9+0x4f00], R29 ;  /* 0x004f001d20007988 */ /* 0x0001e20008000009 */
[----:B----4-:R-:W-:Y:S01]  /*14b20*/  ISETP.GE.AND P2, PT, R7, RZ, PT ;  /* 0x000000ff0700720c */ /* 0x010fe20003f46270 */
[----:B------:R-:W1:Y:S01]  /*14b30*/  LDCU UR4, c[0x0][0x3b0] ;  /* 0x00007600ff0477ac */ /* 0x000e620008000800 */
[----:B------:R-:W4:Y:S01]  /*14b40*/  S2R R7, SR_TID.X ;  /* 0x0000000000077919 */ /* 0x000f220000002100 */
[----:B--2---:R-:W-:-:S02]  /*14b50*/  ISETP.GE.AND P3, PT, R28, RZ, PT ;  /* 0x000000ff1c00720c */ /* 0x004fc40003f66270 */
[----:B------:R-:W-:-:S04]  /*14b60*/  IADD3 R28, P6, PT, R72, R8, RZ ;  /* 0x00000008481c7210 */ /* 0x000fc80007fde0ff */
[----:B0-----:R-:W-:Y:S02]  /*14b70*/  LEA.HI.X.SX32 R29, R72, R5, 0x1, P6 ;  /* 0x00000005481d7211 */ /* 0x001fe400030f0eff */
[----:B----4-:R-:W-:-:S04]  /*14b80*/  LOP3.LUT R7, R7, 0x7f, RZ, 0xc0, !PT ;  /* 0x0000007f07077812 */ /* 0x010fc800078ec0ff */
[----:B------:R-:W-:Y:S02]  /*14b90*/  ISETP.LT.AND P0, PT, R7, R21, P0 ;  /* 0x000000150700720c */ /* 0x000fe40000701270 */
[----:B------:R-:W2:Y:S04]  /*14ba0*/  LDL.LU R21, [R1+0x1920] ;  /* 0x0019200001157983 */ /* 0x000ea80000300800 */
[----:B------:R-:W4:Y:S07]  /*14bb0*/  LDL R32, [R1+0x13e4] ;  /* 0x0013e40001207983 */ /* 0x000f2e0000100800 */
[----:B------:R-:W2:Y:S01]  /*14bc0*/  @P0 LDG.E.U8 R26, desc[UR20][R28.64] ;  /* 0x000000141c1a0981 */ /* 0x000ea2000c1e1100 */
[----:B------:R-:W-:-:S13]  /*14bd0*/  ISETP.GT.U32.AND P5, PT, R9, R16, PT ;  /* 0x000000100900720c */ /* 0x000fda0003fa4070 */
[----:B------:R-:W-:Y:S01]  /*14be0*/  @!P5 IMAD.IADD R16, R16, 0x1, -R9 ;  /* 0x000000011010d824 */ /* 0x000fe200078e0a09 */
[----:B------:R-:W-:-:S13]  /*14bf0*/  ISETP.GT.U32.AND P5, PT, R9, R18, PT ;  /* 0x000000120900720c */ /* 0x000fda0003fa4070 */
[----:B------:R-:W-:Y:S01]  /*14c00*/  @!P5 IMAD.IADD R18, R18, 0x1, -R9 ;  /* 0x000000011212d824 */ /* 0x000fe200078e0a09 */
[C---:B------:R-:W-:Y:S01]  /*14c10*/  ISETP.GT.U32.AND P5, PT, R9.reuse, R19, PT ;  /* 0x000000130900720c */ /* 0x040fe20003fa4070 */
[----:B------:R-:W-:Y:S01]  /*14c20*/  @!P2 IMAD.MOV R16, RZ, RZ, -R16 ;  /* 0x000000ffff10a224 */ /* 0x000fe200078e0a10 */
[C---:B------:R-:W-:Y:S02]  /*14c30*/  ISETP.GT.U32.AND P2, PT, R9.reuse, R17, PT ;  /* 0x000000110900720c */ /* 0x040fe40003f44070 */
[----:B------:R-:W-:Y:S01]  /*14c40*/  ISETP.GT.U32.AND P6, PT, R9, R20, PT ;  /* 0x000000140900720c */ /* 0x000fe20003fc4070 */
[----:B------:R-:W-:Y:S01]  /*14c50*/  @!P3 IMAD.MOV R18, RZ, RZ, -R18 ;  /* 0x000000ffff12b224 */ /* 0x000fe200078e0a12 */
[----:B---3--:R-:W-:Y:S02]  /*14c60*/  ISETP.GE.AND P3, PT, R22, RZ, PT ;  /* 0x000000ff1600720c */ /* 0x008fe40003f66270 */
[----:B------:R-:W-:-:S05]  /*14c70*/  SEL R16, R47, R16, !P1 ;  /* 0x000000102f107207 */ /* 0x000fca0004800000 */
[----:B------:R-:W-:Y:S01]  /*14c80*/  @!P5 IMAD.IADD R19, R19, 0x1, -R9 ;  /* 0x000000011313d824 */ /* 0x000fe200078e0a09 */
[----:B------:R-:W-:-:S04]  /*14c90*/  SEL R18, R47, R18, !P1 ;  /* 0x000000122f127207 */ /* 0x000fc80004800000 */
[----:B------:R-:W-:Y:S01]  /*14ca0*/  ISETP.GT.U32.AND P5, PT, R9, R19, PT ;  /* 0x000000130900720c */ /* 0x000fe20003fa4070 */
[----:B------:R-:W-:Y:S01]  /*14cb0*/  IMAD R16, R16, UR5, RZ ;  /* 0x0000000510107c24 */ /* 0x000fe2000f8e02ff */
[----:B------:R-:W-:Y:S01]  /*14cc0*/  STL [R1+0x350], R28 ;  /* 0x0003501c01007387 */ /* 0x000fe20000100800 */
[----:B------:R-:W-:Y:S01]  /*14cd0*/  @!P2 IMAD.IADD R17, R17, 0x1, -R9 ;  /* 0x000000011111a824 */ /* 0x000fe200078e0a09 */
[----:B------:R-:W-:Y:S01]  /*14ce0*/  PRMT R23, RZ, 0x7610, R23 ;  /* 0x00007610ff177816 */ /* 0x000fe20000000017 */
[----:B-1----:R-:W-:Y:S01]  /*14cf0*/  IMAD R18, R18, UR4, RZ ;  /* 0x0000000412127c24 */ /* 0x002fe2000f8e02ff */
[----:B------:R0:W-:Y:S01]  /*14d00*/  STL [R1+0x34c], R29 ;  /* 0x00034c1d01007387 */ /* 0x0001e20000100800 */
[----:B------:R-:W-:Y:S01]  /*14d10*/  @!P6 IMAD.IADD R20, R20, 0x1, -R9 ;  /* 0x000000011414e824 */ /* 0x000fe200078e0a09 */
[C---:B------:R-:W-:Y:S01]  /*14d20*/  IADD3 R22, P6, PT, R16.reuse, R8, RZ ;  /* 0x0000000810167210 */ /* 0x040fe20007fde0ff */
[----:B------:R-:W-:Y:S01]  /*14d30*/  @!P3 IMAD.MOV R17, RZ, RZ, -R17 ;  /* 0x000000ffff11b224 */ /* 0x000fe200078e0a11 */
[----:B------:R-:W-:Y:S01]  /*14d40*/  PRMT R25, RZ, 0x7610, R25 ;  /* 0x00007610ff197816 */ /* 0x000fe20000000019 */
[----:B------:R-:W1:Y:S01]  /*14d50*/  LDCU UR4, c[0x0][0x3b0] ;  /* 0x00007600ff0477ac */ /* 0x000e620008000800 */
[----:B------:R-:W-:Y:S01]  /*14d60*/  LEA.HI.X.SX32 R16, R16, R5, 0x1, P6 ;  /* 0x0000000510107211 */ /* 0x000fe200030f0eff */
[----:B------:R-:W-:Y:S01]  /*14d70*/  @!P5 IMAD.IADD R19, R19, 0x1, -R9 ;  /* 0x000000011313d824 */ /* 0x000fe200078e0a09 */
[----:B------:R-:W-:Y:S01]  /*14d80*/  PRMT R27, RZ, 0x7610, R27 ;  /* 0x00007610ff1b7816 */ /* 0x000fe2000000001b */
[----:B------:R-:W3:Y:S01]  /*14d90*/  LDCU UR5, c[0x0][0x3b0] ;  /* 0x00007600ff0577ac */ /* 0x000ee20008000800 */
[----:B0-----:R-:W3:Y:S04]  /*14da0*/  LDL.LU R29, [R1+0x191c] ;  /* 0x00191c00011d7983 */ /* 0x001ee80000300800 */
[----:B------:R-:W3:Y:S01]  /*14db0*/  LDL R28, [R1+0x1404] ;  /* 0x00140400011c7983 */ /* 0x000ee20000100800 */
[----:B----4-:R-:W-:Y:S01]  /*14dc0*/  ISETP.GE.AND P5, PT, R32, RZ, PT ;  /* 0x000000ff2000720c */ /* 0x010fe20003fa6270 */
[----:B------:R-:W-:-:S02]  /*14dd0*/  IMAD.MOV.U32 R32, RZ, RZ, R24 ;  /* 0x000000ffff207224 */ /* 0x000fc400078e0018 */
[----:B--2---:R0:W-:Y:S04]  /*14de0*/  STL [R1+0x380], R26 ;  /* 0x0003801a01007387 */ /* 0x0041e80000100800 */
[----:B------:R-:W-:Y:S01]  /*14df0*/  STL [R1+0x390], R22 ;  /* 0x0003901601007387 */ /* 0x000fe20000100800 */
[----:B0-----:R-:W-:-:S04]  /*14e00*/  IADD3 R26, P3, PT, R18, R8, RZ ;  /* 0x00000008121a7210 */ /* 0x001fc80007f7e0ff */
[----:B------:R-:W-:Y:S01]  /*14e10*/  LEA.HI.X.SX32 R24, R18, R5, 0x1, P3 ;  /* 0x0000000512187211 */ /* 0x000fe200018f0eff */
[----:B------:R-:W-:Y:S01]  /*14e20*/  STL [R1+0x3d0], R26 ;  /* 0x0003d01a01007387 */ /* 0x000fe20000100800 */
[----:B------:R-:W-:Y:S01]  /*14e30*/  SEL R18, R47, R17, !P1 ;  /* 0x000000112f127207 */ /* 0x000fe20004800000 */
[----:B------:R-:W-:Y:S02]  /*14e40*/  @P0 IMAD.MOV.U32 R17, RZ, RZ, R16 ;  /* 0x000000ffff110224 */ /* 0x000fe400078e0010 */
[----:B------:R0:W-:Y:S02]  /*14e50*/  STL [R1+0x38c], R16 ;  /* 0x00038c1001007387 */ /* 0x0001e40000100800 */
[----:B------:R-:W-:Y:S02]  /*14e60*/  IMAD R18, R18, UR6, RZ ;  /* 0x0000000612127c24 */ /* 0x000fe4000f8e02ff */
[----:B------:R-:W-:Y:S01]  /*14e70*/  @!P5 IMAD.MOV R19, RZ, RZ, -R19 ;  /* 0x000000ffff13d224 */ /* 0x000fe200078e0a13 */
[----:B---3--:R-:W-:Y:S01]  /*14e80*/  ISETP.GE.AND P6, PT, R28, RZ, PT ;  /* 0x000000ff1c00720c */ /* 0x008fe20003fc6270 */
[----:B0-----:R-:W-:Y:S01]  /*14e90*/  @P0 IMAD.MOV.U32 R16, RZ, RZ, R22 ;  /* 0x000000ffff100224 */ /* 0x001fe200078e0016 */
[----:B------:R-:W-:Y:S01]  /*14ea0*/  ISETP.GT.U32.AND P2, PT, R9, R20, PT ;  /* 0x000000140900720c */ /* 0x000fe20003f44070 */
[----:B------:R-:W2:Y:S01]  /*14eb0*/  LDL.LU R22, [R1+0x1918] ;  /* 0x0019180001167983 */ /* 0x000ea20000300800 */
[----:B------:R-:W-:Y:S01]  /*14ec0*/  PRMT R34, RZ, 0x7610, R34 ;  /* 0x00007610ff227816 */ /* 0x000fe20000000022 */
[----:B------:R-:W0:Y:S02]  /*14ed0*/  LDCU UR6, c[0x0][0x3b0] ;  /* 0x00007600ff0677ac */ /* 0x000e240008000800 */
[----:B------:R3:W4:Y:S02]  /*14ee0*/  @P0 LDG.E.U8 R23, desc[UR20][R16.64] ;  /* 0x0000001410170981 */ /* 0x000724000c1e1100 */
[----:B---3--:R-:W-:-:S02]  /*14ef0*/  @P0 IMAD.MOV.U32 R16, RZ, RZ, R26 ;  /* 0x000000ffff100224 */ /* 0x008fc400078e001a */
[----:B------:R-:W-:-:S05]  /*14f00*/  @P0 IMAD.MOV.U32 R17, RZ, RZ, R24 ;  /* 0x000000ffff110224 */ /* 0x000fca00078e0018 */
[----:B------:R3:W2:Y:S02]  /*14f10*/  @P0 LDG.E.U8 R25, desc[UR20][R16.64] ;  /* 0x0000001410190981 */ /* 0x0006a4000c1e1100 */
[----:B---3--:R-:W-:-:S04]  /*14f20*/  IADD3 R16, P5, PT, R18, R8, RZ ;  /* 0x0000000812107210 */ /* 0x008fc80007fbe0ff */
[----:B------:R-:W-:-:S05]  /*14f30*/  LEA.HI.X.SX32 R17, R18, R5, 0x1, P5 ;  /* 0x0000000512117211 */ /* 0x000fca00028f0eff */
[----:B------:R-:W3:Y:S04]  /*14f40*/  @P0 LDG.E.U8 R27, desc[UR20][R16.64] ;  /* 0x00000014101b0981 */ /* 0x000ee8000c1e1100 */
[----:B------:R-:W-:Y:S04]  /*14f50*/  STL [R1+0x3cc], R24 ;  /* 0x0003cc1801007387 */ /* 0x000fe80000100800 */
[----:B----4-:R4:W-:Y:S04]  /*14f60*/  STL [R1+0x37c], R23 ;  /* 0x00037c1701007387 */ /* 0x0109e80000100800 */
[----:B----4-:R-:W4:Y:S04]  /*14f70*/  LDL.LU R23, [R1+0x1914] ;  /* 0x0019140001177983 */ /* 0x010f280000300800 */
[----:B------:R-:W4:Y:S04]  /*14f80*/  LDL.LU R24, [R1+0x1910] ;  /* 0x0019100001187983 */ /* 0x000f280000300800 */
[----:B------:R-:W4:Y:S04]  /*14f90*/  LDL.LU R26, [R1+0x190c] ;  /* 0x00190c00011a7983 */ /* 0x000f280000300800 */
[----:B--2---:R2:W-:Y:S04]  /*14fa0*/  STL [R1+0x378], R25 ;  /* 0x0003781901007387 */ /* 0x0045e80000100800 */
[----:B--2---:R-:W2:Y:S04]  /*14fb0*/  LDL.LU R25, [R1+0x1908] ;  /* 0x0019080001197983 */ /* 0x004ea80000300800 */
[----:B------:R-:W2:Y:S04]  /*14fc0*/  LDL R28, [R1+0x1448] ;  /* 0x00144800011c7983 */ /* 0x000ea80000100800 */
[----:B------:R-:W-:Y:S04]  /*14fd0*/  STL [R1+0x430], R16 ;  /* 0x0004301001007387 */ /* 0x000fe80000100800 */
[----:B------:R-:W-:Y:S04]  /*14fe0*/  STL [R1+0x42c], R17 ;  /* 0x00042c1101007387 */ /* 0x000fe80000100800 */
[----:B---3--:R3:W-:Y:S04]  /*14ff0*/  STL [R1+0x374], R27 ;  /* 0x0003741b01007387 */ /* 0x0087e80000100800 */
[----:B---3--:R-:W3:Y:S04]  /*15000*/  LDL.LU R27, [R1+0x1904] ;  /* 0x00190400011b7983 */ /* 0x008ee80000300800 */
[----:B------:R-:W2:Y:S01]  /*15010*/  LDL R16, [R1+0x141c] ;  /* 0x00141c0001107983 */ /* 0x000ea20000100800 */
[----:B------:R-:W-:Y:S01]  /*15020*/  @!P2 IMAD.IADD R20, R20, 0x1, -R9 ;  /* 0x000000011414a824 */ /* 0x000fe200078e0a09 */
[----:B------:R-:W-:-:S02]  /*15030*/  ISETP.GT.U32.AND P2, PT, R9, R22, PT ;  /* 0x000000160900720c */ /* 0x000fc40003f44070 */
[----:B------:R-:W-:Y:S01]  /*15040*/  SEL R19, R47, R19, !P1 ;  /* 0x000000132f137207 */ /* 0x000fe20004800000 */
[----:B------:R-:W-:-:S04]  /*15050*/  @!P6 IMAD.MOV R20, RZ, RZ, -R20 ;  /* 0x000000ffff14e224 */ /* 0x000fc800078e0a14 */
[----:B------:R-:W-:-:S06]  /*15060*/  IMAD R19, R19, UR7, RZ ;  /* 0x0000000713137c24 */ /* 0x000fcc000f8e02ff */
[----:B------:R-:W-:Y:S01]  /*15070*/  @!P2 IMAD.IADD R22, R22, 0x1, -R9 ;  /* 0x000000011616a824 */ /* 0x000fe200078e0a09 */
[C---:B------:R-:W-:Y:S01]  /*15080*/  IADD3 R17, P6, PT, R19.reuse, R8, RZ ;  /* 0x0000000813117210 */ /* 0x040fe20007fde0ff */
[----:B------:R-:W0:Y:S04]  /*15090*/  LDCU UR7, c[0x0][0x3b0] ;  /* 0x00007600ff0777ac */ /* 0x000e280008000800 */
[----:B------:R0:W-:Y:S01]  /*150a0*/  STL [R1+0x470], R17 ;  /* 0x0004701101007387 */ /* 0x0001e20000100800 */
[----:B--2---:R-:W-:Y:S02]  /*150b0*/  ISETP.GE.AND P2, PT, R16, RZ, PT ;  /* 0x000000ff1000720c */ /* 0x004fe40003f46270 */
[----:B------:R-:W-:-:S04]  /*150c0*/  LEA.HI.X.SX32 R16, R19, R5, 0x1, P6 ;  /* 0x0000000513107211 */ /* 0x000fc800030f0eff */
[-C--:B0-----:R-:W-:Y:S01]  /*150d0*/  @P0 LOP3.LUT R17, R17, R16.reuse, RZ, 0x3c, !PT ;  /* 0x0000001011110212 */ /* 0x081fe200078e3cff */
[----:B------:R0:W-:Y:S03]  /*150e0*/  STL [R1+0x46c], R16 ;  /* 0x00046c1001007387 */ /* 0x0001e60000100800 */
[----:B0-----:R-:W-:-:S04]  /*150f0*/  @P0 LOP3.LUT R16, R17, R16, RZ, 0x3c, !PT ;  /* 0x0000001011100212 */ /* 0x001fc800078e3cff */
[----:B------:R-:W-:-:S05]  /*15100*/  @P0 LOP3.LUT R17, R17, R16, RZ, 0x3c, !PT ;  /* 0x0000001011110212 */ /* 0x000fca00078e3cff */
[----:B------:R0:W2:Y:S01]  /*15110*/  @P0 LDG.E.U8 R34, desc[UR20][R16.64] ;  /* 0x0000001410220981 */ /* 0x0000a2000c1e1100 */
[----:B------:R-:W-:Y:S02]  /*15120*/  ISETP.GT.U32.AND P3, PT, R9, R21, PT ;  /* 0x000000150900720c */ /* 0x000fe40003f64070 */
[----:B------:R-:W-:-:S11]  /*15130*/  SEL R20, R47, R20, !P1 ;  /* 0x000000142f147207 */ /* 0x000fd60004800000 */
[----:B------:R-:W-:-:S05]  /*15140*/  @!P3 IMAD.IADD R21, R21, 0x1, -R9 ;  /* 0x000000011515b824 */ /* 0x000fca00078e0a09 */
[----:B------:R-:W-:Y:S01]  /*15150*/  ISETP.GT.U32.AND P3, PT, R9, R21, PT ;  /* 0x000000150900720c */ /* 0x000fe20003f64070 */
[----:B-1----:R-:W-:Y:S01]  /*15160*/  IMAD R20, R20, UR4, RZ ;  /* 0x0000000414147c24 */ /* 0x002fe2000f8e02ff */
[----:B------:R-:W-:Y:S01]  /*15170*/  PRMT R30, RZ, 0x7610, R30 ;  /* 0x00007610ff1e7816 */ /* 0x000fe2000000001e */
[----:B------:R-:W1:Y:S10]  /*15180*/  LDCU UR4, c[0x0][0x3b0] ;  /* 0x00007600ff0477ac */ /* 0x000e740008000800 */
[----:B------:R-:W-:Y:S01]  /*15190*/  @!P3 IMAD.IADD R21, R21, 0x1, -R9 ;  /* 0x000000011515b824 */ /* 0x000fe200078e0a09 */
[----:B0-----:R-:W-:-:S04]  /*151a0*/  IADD3 R17, P3, PT, R20, R8, RZ ;  /* 0x0000000814117210 */ /* 0x001fc80007f7e0ff */
[----:B------:R-:W-:Y:S02]  /*151b0*/  LEA.HI.X.SX32 R16, R20, R5, 0x1, P3 ;  /* 0x0000000514107211 */ /* 0x000fe400018f0eff */
[----:B------:R-:W-:Y:S01]  /*151c0*/  ISETP.GE.AND P3, PT, R28, RZ, PT ;  /* 0x000000ff1c00720c */ /* 0x000fe20003f66270 */
[----:B--2---:R0:W-:Y:S04]  /*151d0*/  STL [R1+0x2b4], R34 ;  /* 0x0002b42201007387 */ /* 0x0041e80000100800 */
[----:B0-----:R-:W2:Y:S04]  /*151e0*/  LDL R34, [R1+0x148c] ;  /* 0x00148c0001227983 */ /* 0x001ea80000100800 */
[----:B------:R0:W-:Y:S04]  /*151f0*/  STL [R1+0x4b0], R17 ;  /* 0x0004b01101007387 */ /* 0x0001e80000100800 */
[----:B------:R1:W-:Y:S04]  /*15200*/  STL [R1+0x4ac], R16 ;  /* 0x0004ac1001007387 */ /* 0x0003e80000100800 */
[----:B------:R-:W2:Y:S01]  /*15210*/  LDL.LU R28, [R1+0x1900] ;  /* 0x00190000011c7983 */ /* 0x000ea20000300800 */
[----:B0-----:R-:W-:-:S04]  /*15220*/  @P0 LOP3.LUT R17, R17, R16, RZ, 0x3c, !PT ;  /* 0x0000001011110212 */ /* 0x001fc800078e3cff */
[----:B-1----:R-:W-:-:S04]  /*15230*/  @P0 LOP3.LUT R16, R17, R16, RZ, 0x3c, !PT ;  /* 0x0000001011100212 */ /* 0x002fc800078e3cff */
[----:B------:R-:W-:-:S05]  /*15240*/  @P0 LOP3.LUT R17, R17, R16, RZ, 0x3c, !PT ;  /* 0x0000001011110212 */ /* 0x000fca00078e3cff */
[----:B------:R0:W2:Y:S04]  /*15250*/  @P0 LDG.E.U8 R30, desc[UR20][R16.64] ;  /* 0x00000014101e0981 */ /* 0x0000a8000c1e1100 */
[----:B------:R-:W3:Y:S01]  /*15260*/  LDL R16, [R1+0x1460] ;  /* 0x0014600001107983 */ /* 0x000ee20000100800 */
[C---:B----4-:R-:W-:Y:S01]  /*15270*/  ISETP.GT.U32.AND P5, PT, R9.reuse, R23, PT ;  /* 0x000000170900720c */ /* 0x050fe20003fa4070 */
[----:B------:R-:W-:Y:S01]  /*15280*/  @!P2 IMAD.MOV R21, RZ, RZ, -R21 ;  /* 0x000000ffff15a224 */ /* 0x000fe200078e0a15 */
[----:B------:R-:W-:-:S11]  /*15290*/  ISETP.GT.U32.AND P2, PT, R9, R24, PT ;  /* 0x000000180900720c */ /* 0x000fd60003f44070 */
[----:B------:R-:W-:Y:S01]  /*152a0*/  @!P5 IMAD.IADD R23, R23, 0x1, -R9 ;  /* 0x000000011717d824 */ /* 0x000fe200078e0a09 */
[----:B------:R-:W-:-:S04]  /*152b0*/  SEL R21, R47, R21, !P1 ;  /* 0x000000152f157207 */ /* 0x000fc80004800000 */
[C---:B------:R-:W-:Y:S02]  /*152c0*/  ISETP.GT.U32.AND P6, PT, R9.reuse, R23, PT ;  /* 0x000000170900720c */ /* 0x040fe40003fc4070 */
[----:B------:R-:W-:Y:S01]  /*152d0*/  ISETP.GT.U32.AND P5, PT, R9, R22, PT ;  /* 0x000000160900720c */ /* 0x000fe20003fa4070 */
[----:B------:R-:W-:Y:S01]  /*152e0*/  IMAD R21, R21, UR5, RZ ;  /* 0x0000000515157c24 */ /* 0x000fe2000f8e02ff */
[----:B------:R-:W-:Y:S01]  /*152f0*/  PRMT R29, RZ, 0x7610, R29 ;  /* 0x00007610ff1d7816 */ /* 0x000fe2000000001d */
[----:B------:R-:W-:Y:S01]  /*15300*/  @!P2 IMAD.IADD R24, R24, 0x1, -R9 ;  /* 0x000000011818a824 */ /* 0x000fe200078e0a09 */
[----:B------:R-:W-:Y:S01]  /*15310*/  PRMT R41, RZ, 0x7610, R41 ;  /* 0x00007610ff297816 */ /* 0x000fe20000000029 */
[----:B------:R-:W1:Y:S06]  /*15320*/  LDCU UR5, c[0x0][0x3b0] ;  /* 0x00007600ff0577ac */ /* 0x000e6c0008000800 */
[--C-:B------:R-:W-:Y:S01]  /*15330*/  @!P6 IMAD.IADD R23, R23, 0x1, -R9.reuse ;  /* 0x000000011717e824 */ /* 0x100fe200078e0a09 */
[----:B0-----:R-:W-:Y:S01]  /*15340*/  IADD3 R17, P6, PT, R21, R8, RZ ;  /* 0x0000000815117210 */ /* 0x001fe20007fde0ff */
[----:B------:R-:W-:-:S04]  /*15350*/  @!P5 IMAD.IADD R22, R22, 0x1, -R9 ;  /* 0x000000011616d824 */ /* 0x000fc800078e0a09 */
[----:B------:R-:W-:-:S05]  /*15360*/  @!P3 IMAD.MOV R22, RZ, RZ, -R22 ;  /* 0x000000ffff16b224 */ /* 0x000fca00078e0a16 */
[----:B------:R-:W-:-:S05]  /*15370*/  SEL R22, R47, R22, !P1 ;  /* 0x000000162f167207 */ /* 0x000fca0004800000 */
[----:B------:R-:W-:Y:S01]  /*15380*/  IMAD R22, R22, UR4, RZ ;  /* 0x0000000416167c24 */ /* 0x000fe2000f8e02ff */
[----:B--2---:R0:W-:Y:S01]  /*15390*/  STL [R1+0x290], R30 ;  /* 0x0002901e01007387 */ /* 0x0041e20000100800 */
[----:B---3--:R-:W-:-:S03]  /*153a0*/  ISETP.GE.AND P2, PT, R16, RZ, PT ;  /* 0x000000ff1000720c */ /* 0x008fc60003f46270 */
[----:B0-----:R-:W2:Y:S01]  /*153b0*/  LDL R30, [R1+0x14a4] ;  /* 0x0014a400011e7983 */ /* 0x001ea20000100800 */
[----:B------:R-:W-:Y:S01]  /*153c0*/  LEA.HI.X.SX32 R16, R21, R5, 0x1, P6 ;  /* 0x0000000515107211 */ /* 0x000fe200030f0eff */
[----:B------:R-:W0:Y:S02]  /*153d0*/  LDCU UR4, c[0x0][0x3b0] ;  /* 0x00007600ff0477ac */ /* 0x000e240008000800 */
[----:B------:R3:W-:Y:S01]  /*153e0*/  STL [R1+0x4f0], R17 ;  /* 0x0004f01101007387 */ /* 0x0007e20000100800 */
[----:B------:R-:W-:-:S03]  /*153f0*/  ISETP.GT.U32.AND P6, PT, R9, R25, PT ;  /* 0x000000190900720c */ /* 0x000fc60003fc4070 */
[----:B------:R4:W-:Y:S01]  /*15400*/  STL [R1+0x4ec], R16 ;  /* 0x0004ec1001007387 */ /* 0x0009e20000100800 */
[----:B---3--:R-:W-:-:S04]  /*15410*/  @P0 LOP3.LUT R17, R17, R16, RZ, 0x3c, !PT ;  /* 0x0000001011110212 */ /* 0x008fc800078e3cff */
[----:B----4-:R-:W-:-:S04]  /*15420*/  @P0 LOP3.LUT R16, R17, R16, RZ, 0x3c, !PT ;  /* 0x0000001011100212 */ /* 0x010fc800078e3cff */
[----:B------:R-:W-:Y:S01]  /*15430*/  @P0 LOP3.LUT R17, R17, R16, RZ, 0x3c, !PT ;  /* 0x0000001011110212 */ /* 0x000fe200078e3cff */
[----:B------:R-:W-:-:S04]  /*15440*/  @!P6 IMAD.IADD R25, R25, 0x1, -R9 ;  /* 0x000000011919e824 */ /* 0x000fc800078e0a09 */
[----:B------:R3:W4:Y:S02]  /*15450*/  @P0 LDG.E.U8 R29, desc[UR20][R16.64] ;  /* 0x00000014101d0981 */ /* 0x000724000c1e1100 */
[----:B---3--:R-:W-:-:S04]  /*15460*/  IADD3 R16, P6, PT, R22, R8, RZ ;  /* 0x0000000816107210 */ /* 0x008fc80007fde0ff */
[----:B------:R-:W-:-:S05]  /*15470*/  LEA.HI.X.SX32 R17, R22, R5, 0x1, P6 ;  /* 0x0000000516117211 */ /* 0x000fca00030f0eff */
[----:B------:R3:W3:Y:S01]  /*15480*/  @P0 LDG.E.U8 R41, desc[UR20][R16.64] ;  /* 0x0000001410290981 */ /* 0x0006e2000c1e1100 */
[----:B------:R-:W-:Y:S01]  /*15490*/  ISETP.GT.U32.AND P3, PT, R9, R24, PT ;  /* 0x000000180900720c */ /* 0x000fe20003f64070 */
[----:B------:R-:W-:-:S05]  /*154a0*/  @!P2 IMAD.MOV R23, RZ, RZ, -R23 ;  /* 0x000000ffff17a224 */ /* 0x000fca00078e0a17 */
[----:B------:R-:W-:Y:S02]  /*154b0*/  SEL R23, R47, R23, !P1 ;  /* 0x000000172f177207 */ /* 0x000fe40004800000 */
[----:B------:R-:W-:-:S03]  /*154c0*/  ISETP.GE.AND P2, PT, R34, RZ, PT ;  /* 0x000000ff2200720c */ /* 0x000fc60003f46270 */
[----:B-1----:R-:W-:Y:S01]  /*154d0*/  IMAD R23, R23, UR5, RZ ;  /* 0x0000000517177c24 */ /* 0x002fe2000f8e02ff */
[----:B------:R-:W-:Y:S01]  /*154e0*/  PRMT R36, RZ, 0x7610, R36 ;  /* 0x00007610ff247816 */ /* 0x000fe20000000024 */
[----:B------:R-:W-:Y:S01]  /*154f0*/  @!P3 IMAD.IADD R24, R24, 0x1, -R9 ;  /* 0x000000011818b824 */ /* 0x000fe200078e0a09 */
[----:B------:R-:W-:Y:S01]  /*15500*/  ISETP.GT.U32.AND P5, PT, R9, R26, PT ;  /* 0x0000001a0900720c */ /* 0x000fe20003fa4070 */
[----:B------:R-:W1:Y:S01]  /*15510*/  LDCU UR5, c[0x0][0x3b0] ;  /* 0x00007600ff0577ac */ /* 0x000e620008000800 */
[----:B--2---:R-:W-:Y:S02]  /*15520*/  ISETP.GE.AND P3, PT, R30, RZ, PT ;  /* 0x000000ff1e00720c */ /* 0x004fe40003f66270 */
[C---:B------:R-:W-:Y:S01]  /*15530*/  IADD3 R30, P6, PT, R23.reuse, R8, RZ ;  /* 0x00000008171e7210 */ /* 0x040fe20007fde0ff */
[----:B----4-:R2:W-:Y:S04]  /*15540*/  STL [R1+0x280], R29 ;  /* 0x0002801d01007387 */ /* 0x0105e80000100800 */
[----:B--2---:R-:W2:Y:S04]  /*15550*/  LDL.LU R29, [R1+0x18fc] ;  /* 0x0018fc00011d7983 */ /* 0x004ea80000300800 */
[----:B------:R-:W4:Y:S04]  /*15560*/  LDL R34, [R1+0x14bc] ;  /* 0x0014bc0001227983 */ /* 0x000f280000100800 */
[----:B------:R3:W-:Y:S04]  /*15570*/  STL [R1+0x530], R16 ;  /* 0x0005301001007387 */ /* 0x0007e80000100800 */
[----:B------:R0:W-:Y:S04]  /*15580*/  STL [R1+0x52c], R17 ;  /* 0x00052c1101007387 */ /* 0x0001e80000100800 */
[----:B------:R-:W-:Y:S01]  /*15590*/  STL [R1+0x570], R30 ;  /* 0x0005701e01007387 */ /* 0x000fe20000100800 */
[----:B---3--:R-:W-:-:S03]  /*155a0*/  LEA.HI.X.SX32 R16, R23, R5, 0x1, P6 ;  /* 0x0000000517107211 */ /* 0x008fc600030f0eff */
[----:B------:R3:W-:Y:S02]  /*155b0*/  STL [R1+0x274], R41 ;  /* 0x0002742901007387 */ /* 0x0007e40000100800 */
[----:B0-----:R-:W-:Y:S02]  /*155c0*/  @P0 IMAD.MOV.U32 R17, RZ, RZ, R16 ;  /* 0x000000ffff110224 */ /* 0x001fe400078e0010 */
[----:B---3--:R-:W3:Y:S04]  /*155d0*/  LDL R41, [R1+0x14e8] ;  /* 0x0014e80001297983 */ /* 0x008ee80000100800 */
[----:B------:R0:W-:Y:S02]  /*155e0*/  STL [R1+0x56c], R16 ;  /* 0x00056c1001007387 */ /* 0x0001e40000100800 */
[----:B0-----:R-:W-:-:S02]  /*155f0*/  @P0 IMAD.MOV.U32 R16, RZ, RZ, R30 ;  /* 0x000000ffff100224 */ /* 0x001fc400078e001e */
[--C-:B------:R-:W-:Y:S02]  /*15600*/  @!P5 IMAD.IADD R26, R26, 0x1, -R9.reuse ;  /* 0x000000011a1ad824 */ /* 0x100fe400078e0a09 */
[----:B------:R-:W-:Y:S01]  /*15610*/  @!P2 IMAD.MOV R24, RZ, RZ, -R24 ;  /* 0x000000ffff18a224 */ /* 0x000fe200078e0a18 */
[----:B------:R0:W2:Y:S02]  /*15620*/  @P0 LDG.E.U8 R36, desc[UR20][R16.64] ;  /* 0x0000001410240981 */ /* 0x0000a4000c1e1100 */
[C---:B------:R-:W-:Y:S02]  /*15630*/  ISETP.GT.U32.AND P5, PT, R9.reuse, R26, PT ;  /* 0x0000001a0900720c */ /* 0x040fe40003fa4070 */
[C---:B------:R-:W-:Y:S01]  /*15640*/  ISETP.GT.U32.AND P6, PT, R9.reuse, R28, PT ;  /* 0x0000001c0900720c */ /* 0x040fe20003fc4070 */
[----:B------:R-:W2:Y:S10]  /*15650*/  LDL.LU R30, [R1+0x18f8] ;  /* 0x0018f800011e7983 */ /* 0x000eb40000300800 */
[----:B------:R-:W-:Y:S01]  /*15660*/  @!P5 IMAD.IADD R26, R26, 0x1, -R9 ;  /* 0x000000011a1ad824 */ /* 0x000fe200078e0a09 */
[----:B------:R-:W-:-:S02]  /*15670*/  ISETP.GT.U32.AND P5, PT, R9, R27, PT ;  /* 0x0000001b0900720c */ /* 0x000fc40003fa4070 */
[----:B------:R-:W-:Y:S01]  /*15680*/  ISETP.GT.U32.AND P2, PT, R9, R25, PT ;  /* 0x000000190900720c */ /* 0x000fe20003f44070 */
[----:B------:R-:W-:Y:S01]  /*15690*/  @!P3 IMAD.MOV R26, RZ, RZ, -R26 ;  /* 0x000000ffff1ab224 */ /* 0x000fe200078e0a1a */
[----:B------:R-:W-:-:S09]  /*156a0*/  SEL R24, R47, R24, !P1 ;  /* 0x000000182f187207 */ /* 0x000fd20004800000 */
[----:B------:R-:W-:Y:S01]  /*156b0*/  @!P5 IMAD.IADD R27, R27, 0x1, -R9 ;  /* 0x000000011b1bd824 */ /* 0x000fe200078e0a09 */
[----:B------:R-:W-:-:S04]  /*156c0*/  SEL R26, R47, R26, !P1 ;  /* 0x0000001a2f1a7207 */ /* 0x000fc80004800000 */
[----:B------:R-:W-:Y:S01]  /*156d0*/  ISETP.GT.U32.AND P5, PT, R9, R27, PT ;  /* 0x0000001b0900720c */ /* 0x000fe20003fa4070 */
[----:B------:R-:W-:Y:S01]  /*156e0*/  IMAD R24, R24, UR6, RZ ;  /* 0x0000000618187c24 */ /* 0x000fe2000f8e02ff */
[----:B------:R-:W-:Y:S01]  /*156f0*/  PRMT R31, RZ, 0x7610, R31 ;  /* 0x00007610ff1f7816 */ /* 0x000fe2000000001f */
[----:B------:R-:W-:Y:S01]  /*15700*/  @!P2 IMAD.IADD R25, R25, 0x1, -R9 ;  /* 0x000000011919a824 */ /* 0x000fe200078e0a09 */
[----:B------:R-:W-:Y:S01]  /*15710*/  PRMT R33, RZ, 0x7610, R33 ;  /* 0x00007610ff217816 */ /* 0x000fe20000000021 */
[----:B------:R-:W-:Y:S01]  /*15720*/  IMAD R26, R26, UR4, RZ ;  /* 0x000000041a1a7c24 */ /* 0x000fe2000f8e02ff */
[----:B------:R-:W-:Y:S01]  /*15730*/  PRMT R35, RZ, 0x7610, R35 ;  /* 0x00007610ff237816 */ /* 0x000fe20000000023 */
[--C-:B------:R-:W-:Y:S01]  /*15740*/  @!P6 IMAD.IADD R28, R28, 0x1, -R9.reuse ;  /* 0x000000011c1ce824 */ /* 0x100fe200078e0a09 */
[C---:B0-----:R-:W-:Y:S01]  /*15750*/  IADD3 R16, P6, PT, R24.reuse, R8, RZ ;  /* 0x0000000818107210 */ /* 0x041fe20007fde0ff */
[----:B------:R-:W0:Y:S04]  /*15760*/  LDCU UR4, c[0x0][0x3b0] ;  /* 0x00007600ff0477ac */ /* 0x000e280008000800 */
[----:B------:R-:W-:Y:S01]  /*15770*/  @!P5 IMAD.IADD R27, R27, 0x1, -R9 ;  /* 0x000000011b1bd824 */ /* 0x000fe200078e0a09 */
[----:B------:R-:W-:Y:S01]  /*15780*/  LEA.HI.X.SX32 R17, R24, R5, 0x1, P6 ;  /* 0x0000000518117211 */ /* 0x000fe200030f0eff */
[----:B------:R-:W0:Y:S04]  /*15790*/  LDCU UR6, c[0x0][0x3b0] ;  /* 0x00007600ff0677ac */ /* 0x000e280008000800 */
[----:B------:R0:W2:Y:S01]  /*157a0*/  @P0 LDG.E.U8 R31, desc[UR20][R16.64] ;  /* 0x00000014101f0981 */ /* 0x0000a2000c1e1100 */
[----:B----4-:R-:W-:-:S13]  /*157b0*/  ISETP.GE.AND P3, PT, R34, RZ, PT ;  /* 0x000000ff2200720c */ /* 0x010fda0003f66270 */
[----:B------:R-:W-:Y:S01]  /*157c0*/  @!P3 IMAD.MOV R25, RZ, RZ, -R25 ;  /* 0x000000ffff19b224 */ /* 0x000fe200078e0a19 */
[----:B------:R-:W-:-:S04]  /*157d0*/  IADD3 R34, P3, PT, R26, R8, RZ ;  /* 0x000000081a227210 */ /* 0x000fc80007f7e0ff */
[----:B------:R-:W-:Y:S02]  /*157e0*/  SEL R25, R47, R25, !P1 ;  /* 0x000000192f197207 */ /* 0x000fe40004800000 */
[----:B---3--:R-:W-:Y:S01]  /*157f0*/  ISETP.GE.AND P5, PT, R41, RZ, PT ;  /* 0x000000ff2900720c */ /* 0x008fe20003fa6270 */
[----:B------:R-:W-:Y:S01]  /*15800*/  IMAD.MOV.U32 R41, RZ, RZ, R32 ;  /* 0x000000ffff297224 */ /* 0x000fe200078e0020 */
[----:B------:R-:W-:Y:S01]  /*15810*/  LEA.HI.X.SX32 R32, R26, R5, 0x1, P3 ;  /* 0x000000051a207211 */ /* 0x000fe200018f0eff */
[----:B-1----:R-:W-:Y:S01]  /*15820*/  IMAD R25, R25, UR5, RZ ;  /* 0x0000000519197c24 */ /* 0x002fe2000f8e02ff */
[----:B--2---:R1:W-:Y:S09]  /*15830*/  STL [R1+0x244], R36 ;  /* 0x0002442401007387 */ /* 0x0043f20000100800 */
[----:B------:R-:W-:Y:S01]  /*15840*/  @!P5 IMAD.MOV R27, RZ, RZ, -R27 ;  /* 0x000000ffff1bd224 */ /* 0x000fe200078e0a1b */
[----:B------:R-:W-:Y:S01]  /*15850*/  ISETP.GT.U32.AND P2, PT, R9, R28, PT ;  /* 0x0000001c0900720c */ /* 0x000fe20003f44070 */
[----:B------:R-:W2:Y:S01]  /*15860*/  LDCU UR5, c[0x0][0x3b0] ;  /* 0x00007600ff0577ac */ /* 0x000ea20008000800 */
[----:B-1----:R-:W3:Y:S04]  /*15870*/  LDL R36, [R1+0x1500] ;  /* 0x0015000001247983 */ /* 0x002ee80000100800 */
[----:B------:R0:W-:Y:S04]  /*15880*/  STL [R1+0x5b0], R16 ;  /* 0x0005b01001007387 */ /* 0x0001e80000100800 */
[----:B------:R-:W-:Y:S04]  /*15890*/  STL [R1+0x5f0], R34 ;  /* 0x0005f02201007387 */ /* 0x000fe80000100800 */
[----:B------:R1:W-:Y:S01]  /*158a0*/  STL [R1+0x5ac], R17 ;  /* 0x0005ac1101007387 */ /* 0x0003e20000100800 */
[----:B0-----:R-:W-:-:S02]  /*158b0*/  @P0 IMAD.MOV.U32 R16, RZ, RZ, R34 ;  /* 0x000000ffff100224 */ /* 0x001fc400078e0022 */
[----:B-1----:R-:W-:-:S05]  /*158c0*/  @P0 IMAD.MOV.U32 R17, RZ, RZ, R32 ;  /* 0x000000ffff110224 */ /* 0x002fca00078e0020 */
[----:B------:R0:W4:Y:S02]  /*158d0*/  @P0 LDG.E.U8 R33, desc[UR20][R16.64] ;  /* 0x0000001410210981 */ /* 0x000124000c1e1100 */
[----:B0-----:R-:W-:-:S04]  /*158e0*/  IADD3 R16, P5, PT, R25, R8, RZ ;  /* 0x0000000819107210 */ /* 0x001fc80007fbe0ff */
[----:B------:R-:W-:-:S05]  /*158f0*/  LEA.HI.X.SX32 R17, R25, R5, 0x1, P5 ;  /* 0x0000000519117211 */ /* 0x000fca00028f0eff */
[----:B------:R-:W2:Y:S04]  /*15900*/  @P0 LDG.E.U8 R35, desc[UR20][R16.64] ;  /* 0x0000001410230981 */ /* 0x000ea8000c1e1100 */
[----:B------:R-:W-:Y:S04]  /*15910*/  STL [R1+0x5ec], R32 ;  /* 0x0005ec2001007387 */ /* 0x000fe80000100800 */
[----:B------:R0:W-:Y:S04]  /*15920*/  STL [R1+0x228], R31 ;  /* 0x0002281f01007387 */ /* 0x0001e80000100800 */
[----:B0-----:R-:W2:Y:S04]  /*15930*/  LDL.LU R31, [R1+0x18f4] ;  /* 0x0018f400011f7983 */ /* 0x001ea80000300800 */
[----:B------:R-:W2:Y:S04]  /*15940*/  LDL.LU R32, [R1+0x18f0] ;  /* 0x0018f00001207983 */ /* 0x000ea80000300800 */
[----:B------:R-:W2:Y:S01]  /*15950*/  LDL.LU R34, [R1+0x18ec] ;  /* 0x0018ec0001227983 */ /* 0x000ea20000300800 */
[----:B---3--:R-:W-:-:S03]  /*15960*/  ISETP.GE.AND P6, PT, R36, RZ, PT ;  /* 0x000000ff2400720c */ /* 0x008fc60003fc6270 */
[----:B----4-:R0:W-:Y:S04]  /*15970*/  STL [R1+0x224], R33 ;  /* 0x0002242101007387 */ /* 0x0101e80000100800 */
[----:B0-----:R-:W3:Y:S04]  /*15980*/  LDL.LU R33, [R1+0x18e8] ;  /* 0x0018e80001217983 */ /* 0x001ee80000300800 */
[----:B------:R-:W4:Y:S04]  /*15990*/  LDL R36, [R1+0x1548] ;  /* 0x0015480001247983 */ /* 0x000f280000100800 */
[----:B------:R-:W-:Y:S04]  /*159a0*/  STL [R1+0x630], R16 ;  /* 0x0006301001007387 */ /* 0x000fe80000100800 */
[----:B------:R-:W-:Y:S04]  /*159b0*/  STL [R1+0x62c], R17 ;  /* 0x00062c1101007387 */ /* 0x000fe80000100800 */
[----:B--2---:R0:W-:Y:S04]  /*159c0*/  STL [R1+0x210], R35 ;  /* 0x0002102301007387 */ /* 0x0041e80000100800 */
[----:B0-----:R-:W2:Y:S04]  /*159d0*/  LDL.LU R35, [R1+0x18e4] ;  /* 0x0018e40001237983 */ /* 0x001ea80000300800 */
        /* <DEDUP_REMOVED lines=10> */
[----:B------:R-:W-:Y:S02]  /*15a80*/  PRMT R43, RZ, 0x7610, R43 ;  /* 0x00007610ff2b7816 */ /* 0x000fe4000000002b */
[----:B--2---:R-:W-:Y:S02]  /*15a90*/  ISETP.GE.AND P2, PT, R16, RZ, PT ;  /* 0x000000ff1000720c */ /* 0x004fe40003f46270 */
[----:B------:R-:W-:-:S04]  /*15aa0*/  LEA.HI.X.SX32 R16, R27, R5, 0x1, P6 ;  /* 0x000000051b107211 */ /* 0x000fc800030f0eff */
[-C--:B-1----:R-:W-:Y:S01]  /*15ab0*/  @P0 LOP3.LUT R17, R17, R16.reuse, RZ, 0x3c, !PT ;  /* 0x0000001011110212 */ /* 0x082fe200078e3cff */
[----:B------:R1:W-:Y:S03]  /*15ac0*/  STL [R1+0x66c], R16 ;  /* 0x00066c1001007387 */ /* 0x0003e60000100800 */
[----:B-1----:R-:W-:-:S04]  /*15ad0*/  @P0 LOP3.LUT R16, R17, R16, RZ, 0x3c, !PT ;  /* 0x0000001011100212 */ /* 0x002fc800078e3cff */
[----:B------:R-:W-:-:S05]  /*15ae0*/  @P0 LOP3.LUT R17, R17, R16, RZ, 0x3c, !PT ;  /* 0x0000001011110212 */ /* 0x000fca00078e3cff */
[----:B------:R1:W2:Y:S01]  /*15af0*/  @P0 LDG.E.U8 R43, desc[UR20][R16.64] ;  /* 0x00000014102b0981 */ /* 0x0002a2000c1e1100 */
[----:B------:R-:W-:Y:S02]  /*15b00*/  ISETP.GT.U32.AND P3, PT, R9, R29, PT ;  /* 0x0000001d0900720c */ /* 0x000fe40003f64070 */
[----:B------:R-:W-:-:S11]  /*15b10*/  SEL R28, R47, R28, !P1 ;  /* 0x0000001c2f1c7207 */ /* 0x000fd60004800000 */
[----:B------:R-:W-:-:S05]  /*15b20*/  @!P3 IMAD.IADD R29, R29, 0x1, -R9 ;  /* 0x000000011d1db824 */ /* 0x000fca00078e0a09 */
[----:B------:R-:W-:Y:S01]  /*15b30*/  ISETP.GT.U32.AND P3, PT, R9, R29, PT ;  /* 0x0000001d0900720c */ /* 0x000fe20003f64070 */
[----:B------:R-:W-:Y:S01]  /*15b40*/  IMAD R28, R28, UR4, RZ ;  /* 0x000000041c1c7c24 */ /* 0x000fe2000f8e02ff */
[----:B------:R-:W-:Y:S01]  /*15b50*/  PRMT R38, RZ, 0x7610, R38 ;  /* 0x00007610ff267816 */ /* 0x000fe20000000026 */
[----:B------:R-:W0:Y:S10]  /*15b60*/  LDCU UR4, c[0x0][0x3b0] ;  /* 0x00007600ff0477ac */ /* 0x000e340008000800 */
[----:B------:R-:W-:Y:S01]  /*15b70*/  @!P3 IMAD.IADD R29, R29, 0x1, -R9 ;  /* 0x000000011d1db824 */ /* 0x000fe200078e0a09 */
[----:B-1----:R-:W-:-:S04]  /*15b80*/  IADD3 R17, P3, PT, R28, R8, RZ ;  /* 0x000000081c117210 */ /* 0x002fc80007f7e0ff */
[----:B------:R-:W-:Y:S02]  /*15b90*/  LEA.HI.X.SX32 R16, R28, R5, 0x1, P3 ;  /* 0x000000051c107211 */ /* 0x000fe400018f0eff */
[----:B----4-:R-:W-:Y:S01]  /*15ba0*/  ISETP.GE.AND P3, PT, R36, RZ, PT ;  /* 0x000000ff2400720c */ /* 0x010fe20003f66270 */
[----:B--2---:R1:W-:Y:S04]  /*15bb0*/  STL [R1+0x20c], R43 ;  /* 0x00020c2b01007387 */ /* 0x0043e80000100800 */
[----:B-1----:R-:W2:Y:S04]  /*15bc0*/  LDL R43, [R1+0x1634] ;  /* 0x00163400012b7983 */ /* 0x002ea80000100800 */
[----:B------:R1:W-:Y:S04]  /*15bd0*/  STL [R1+0x6b0], R17 ;  /* 0x0006b01101007387 */ /* 0x0003e80000100800 */
[----:B------:R4:W-:Y:S04]  /*15be0*/  STL [R1+0x6ac], R16 ;  /* 0x0006ac1001007387 */ /* 0x0009e80000100800 */
[----:B------:R-:W2:Y:S01]  /*15bf0*/  LDL.LU R36, [R1+0x18e0] ;  /* 0x0018e00001247983 */ /* 0x000ea20000300800 */
[----:B-1----:R-:W-:-:S04]  /*15c00*/  @P0 LOP3.LUT R17, R17, R16, RZ, 0x3c, !PT ;  /* 0x0000001011110212 */ /* 0x002fc800078e3cff */
[----:B----4-:R-:W-:-:S04]  /*15c10*/  @P0 LOP3.LUT R16, R17, R16, RZ, 0x3c, !PT ;  /* 0x0000001011100212 */ /* 0x010fc800078e3cff */
[----:B------:R-:W-:-:S05]  /*15c20*/  @P0 LOP3.LUT R17, R17, R16, RZ, 0x3c, !PT ;  /* 0x0000001011110212 */ /* 0x000fca00078e3cff */
[----:B------:R1:W4:Y:S04]  /*15c30*/  @P0 LDG.E.U8 R38, desc[UR20][R16.64] ;  /* 0x0000001410260981 */ /* 0x000328000c1e1100 */
[----:B------:R-:W2:Y:S01]  /*15c40*/  LDL R16, [R1+0x1560] ;  /* 0x0015600001107983 */ /* 0x000ea20000100800 */
[C---:B------:R-:W-:Y:S01]  /*15c50*/  ISETP.GT.U32.AND P5, PT, R9.reuse, R31, PT ;  /* 0x0000001f0900720c */ /* 0x040fe20003fa4070 */
[----:B------:R-:W-:Y:S01]  /*15c60*/  @!P2 IMAD.MOV R29, RZ, RZ, -R29 ;  /* 0x000000ffff1da224 */ /* 0x000fe200078e0a1d */
[----:B------:R-:W-:-:S11]  /*15c70*/  ISETP.GT.U32.AND P2, PT, R9, R32, PT ;  /* 0x000000200900720c */ /* 0x000fd60003f44070 */
[----:B------:R-:W-:Y:S01]  /*15c80*/  @!P5 IMAD.IADD R31, R31, 0x1, -R9 ;  /* 0x000000011f1fd824 */ /* 0x000fe200078e0a09 */
[----:B------:R-:W-:-:S04]  /*15c90*/  ISETP.GT.U32.AND P5, PT, R9, R30, PT ;  /* 0x0000001e0900720c */ /* 0x000fc80003fa4070 */
[----:B------:R-:W-:Y:S02]  /*15ca0*/  ISETP.GT.U32.AND P6, PT, R9, R31, PT ;  /* 0x0000001f0900720c */ /* 0x000fe40003fc4070 */
[----:B------:R-:W-:-:S05]  /*15cb0*/  SEL R29, R47, R29, !P1 ;  /* 0x0000001d2f1d7207 */ /* 0x000fca0004800000 */
[----:B------:R-:W-:Y:S01]  /*15cc0*/  IMAD R29, R29, UR5, RZ ;  /* 0x000000051d1d7c24 */ /* 0x000fe2000f8e02ff */
[----:B------:R-:W-:Y:S01]  /*15cd0*/  PRMT R37, RZ, 0x7610, R37 ;  /* 0x00007610ff257816 */ /* 0x000fe20000000025 */
[--C-:B------:R-:W-:Y:S01]  /*15ce0*/  @!P2 IMAD.IADD R32, R32, 0x1, -R9.reuse ;  /* 0x000000012020a824 */ /* 0x100fe200078e0a09 */
[----:B------:R-:W-:Y:S01]  /*15cf0*/  PRMT R48, RZ, 0x7610, R48 ;  /* 0x00007610ff307816 */ /* 0x000fe20000000030 */
[--C-:B------:R-:W-:Y:S01]  /*15d00*/  @!P5 IMAD.IADD R30, R30, 0x1, -R9.reuse ;  /* 0x000000011e1ed824 */ /* 0x100fe200078e0a09 */
[----:B------:R-:W2:Y:S01]  /*15d10*/  LDCU UR5, c[0x0][0x3b0] ;  /* 0x00007600ff0577ac */ /* 0x000ea20008000800 */
[----:B------:R-:W-:Y:S01]  /*15d20*/  @!P6 IMAD.IADD R31, R31, 0x1, -R9 ;  /* 0x000000011f1fe824 */ /* 0x000fe200078e0a09 */
[----:B-1----:R-:W-:Y:S01]  /*15d30*/  IADD3 R17, P6, PT, R29, R8, RZ ;  /* 0x000000081d117210 */ /* 0x002fe20007fde0ff */
[----:B------:R-:W-:-:S05]  /*15d40*/  @!P3 IMAD.MOV R30, RZ, RZ, -R30 ;  /* 0x000000ffff1eb224 */ /* 0x000fca00078e0a1e */
[----:B------:R-:W-:-:S05]  /*15d50*/  SEL R30, R47, R30, !P1 ;  /* 0x0000001e2f1e7207 */ /* 0x000fca0004800000 */
[----:B0-----:R-:W-:Y:S01]  /*15d60*/  IMAD R30, R30, UR4, RZ ;  /* 0x000000041e1e7c24 */ /* 0x001fe2000f8e02ff */
[----:B----4-:R0:W-:Y:S01]  /*15d70*/  STL [R1+0x200], R38 ;  /* 0x0002002601007387 */ /* 0x0101e20000100800 */
[----:B--2---:R-:W-:-:S03]  /*15d80*/  ISETP.GE.AND P2, PT, R16, RZ, PT ;  /* 0x000000ff1000720c */ /* 0x004fc60003f46270 */
[----:B0-----:R-:W2:Y:S01]  /*15d90*/  LDL R38, [R1+0x15d0] ;  /* 0x0015d00001267983 */ /* 0x001ea20000100800 */
[----:B------:R-:W-:Y:S01]  /*15da0*/  LEA.HI.X.SX32 R16, R29, R5, 0x1, P6 ;  /* 0x000000051d107211 */ /* 0x000fe200030f0eff */
[----:B------:R-:W0:Y:S01]  /*15db0*/  LDCU UR4, c[0x0][0x3b0] ;  /* 0x00007600ff0477ac */ /* 0x000e220008000800 */
[----:B---3--:R-:W-:Y:S01]  /*15dc0*/  ISETP.GT.U32.AND P6, PT, R9, R33, PT ;  /* 0x000000210900720c */ /* 0x008fe20003fc4070 */
[----:B------:R1:W-:Y:S04]  /*15dd0*/  STL [R1+0x6f0], R17 ;  /* 0x0006f01101007387 */ /* 0x0003e80000100800 */
[----:B------:R3:W-:Y:S01]  /*15de0*/  STL [R1+0x6ec], R16 ;  /* 0x0006ec1001007387 */ /* 0x0007e20000100800 */
[----:B-1----:R-:W-:-:S04]  /*15df0*/  @P0 LOP3.LUT R17, R17, R16, RZ, 0x3c, !PT ;  /* 0x0000001011110212 */ /* 0x002fc800078e3cff */
[----:B---3--:R-:W-:-:S04]  /*15e00*/  @P0 LOP3.LUT R16, R17, R16, RZ, 0x3c, !PT ;  /* 0x0000001011100212 */ /* 0x008fc800078e3cff */
[----:B------:R-:W-:Y:S01]  /*15e10*/  @P0 LOP3.LUT R17, R17, R16, RZ, 0x3c, !PT ;  /* 0x0000001011110212 */ /* 0x000fe200078e3cff */
[----:B------:R-:W-:-:S04]  /*15e20*/  @!P6 IMAD.IADD R33, R33, 0x1, -R9 ;  /* 0x000000012121e824 */ /* 0x000fc800078e0a09 */
[----:B------:R1:W3:Y:S02]  /*15e30*/  @P0 LDG.E.U8 R37, desc[UR20][R16.64] ;  /* 0x0000001410250981 */ /* 0x0002e4000c1e1100 */
[----:B-1----:R-:W-:-:S04]  /*15e40*/  IADD3 R16, P6, PT, R30, R8, RZ ;  /* 0x000000081e107210 */ /* 0x002fc80007fde0ff */
[----:B------:R-:W-:-:S05]  /*15e50*/  LEA.HI.X.SX32 R17, R30, R5, 0x1, P6 ;  /* 0x000000051e117211 */ /* 0x000fca00030f0eff */
[----:B------:R1:W4:Y:S01]  /*15e60*/  @P0 LDG.E.U8 R48, desc[UR20][R16.64] ;  /* 0x0000001410300981 */ /* 0x000322000c1e1100 */
[----:B------:R-:W-:Y:S01]  /*15e70*/  ISETP.GT.U32.AND P3, PT, R9, R32, PT ;  /* 0x000000200900720c */ /* 0x000fe20003f64070 */
[----:B------:R-:W-:Y:S01]  /*15e80*/  @!P2 IMAD.MOV R31, RZ, RZ, -R31 ;  /* 0x000000ffff1fa224 */ /* 0x000fe200078e0a1f */
[----:B------:R-:W-:-:S04]  /*15e90*/  ISETP.GE.AND P2, PT, R43, RZ, PT ;  /* 0x000000ff2b00720c */ /* 0x000fc80003f46270 */
[----:B------:R-:W-:-:S05]  /*15ea0*/  SEL R31, R47, R31, !P1 ;  /* 0x0000001f2f1f7207 */ /* 0x000fca0004800000 */
[----:B------:R-:W-:Y:S01]  /*15eb0*/  IMAD R31, R31, UR5, RZ ;  /* 0x000000051f1f7c24 */ /* 0x000fe2000f8e02ff */
[----:B------:R-:W-:Y:S01]  /*15ec0*/  PRMT R39, RZ, 0x7610, R39 ;  /* 0x00007610ff277816 */ /* 0x000fe20000000027 */
[----:B------:R-:W-:Y:S01]  /*15ed0*/  @!P3 IMAD.IADD R32, R32, 0x1, -R9 ;  /* 0x000000012020b824 */ /* 0x000fe200078e0a09 */
[----:B------:R-:W-:Y:S01]  /*15ee0*/  PRMT R40, RZ, 0x7610, R40 ;  /* 0x00007610ff287816 */ /* 0x000fe20000000028 */
[----:B------:R-:W0:Y:S02]  /*15ef0*/  LDCU UR5, c[0x0][0x3b0] ;  /* 0x00007600ff0577ac */ /* 0x000e240008000800 */
[----:B------:R-:W-:-:S05]  /*15f00*/  @!P2 IMAD.MOV R32, RZ, RZ, -R32 ;  /* 0x000000ffff20a224 */ /* 0x000fca00078e0a20 */
[----:B------:R-:W-:-:S05]  /*15f10*/  SEL R32, R47, R32, !P1 ;  /* 0x000000202f207207 */ /* 0x000fca0004800000 */
[----:B------:R-:W-:Y:S01]  /*15f20*/  IMAD R32, R32, UR6, RZ ;  /* 0x0000000620207c24 */ /* 0x000fe2000f8e02ff */
[----:B--2---:R-:W-:Y:S01]  /*15f30*/  ISETP.GE.AND P3, PT, R38, RZ, PT ;  /* 0x000000ff2600720c */ /* 0x004fe20003f66270 */
[----:B------:R-:W2:Y:S01]  /*15f40*/  LDCU UR6, c[0x0][0x3b0] ;  /* 0x00007600ff0677ac */ /* 0x000ea20008000800 */
[C---:B------:R-:W-:Y:S01]  /*15f50*/  IADD3 R38, P6, PT, R31.reuse, R8, RZ ;  /* 0x000000081f267210 */ /* 0x040fe20007fde0ff */
[----:B---3--:R3:W-:Y:S04]  /*15f60*/  STL [R1+0x1f8], R37 ;  /* 0x0001f82501007387 */ /* 0x0087e80000100800 */
[----:B---3--:R-:W3:Y:S04]  /*15f70*/  LDL.LU R37, [R1+0x18dc] ;  /* 0x0018dc0001257983 */ /* 0x008ee80000300800 */
[----:B------:R-:W2:Y:S04]  /*15f80*/  LDL R43, [R1+0x165c] ;  /* 0x00165c00012b7983 */ /* 0x000ea80000100800 */
[----:B------:R1:W-:Y:S04]  /*15f90*/  STL [R1+0x738], R16 ;  /* 0x0007381001007387 */ /* 0x0003e80000100800 */
[----:B------:R0:W-:Y:S01]  /*15fa0*/  STL [R1+0x734], R17 ;  /* 0x0007341101007387 */ /* 0x0001e20000100800 */
[----:B-1----:R-:W-:-:S02]  /*15fb0*/  LEA.HI.X.SX32 R16, R31, R5, 0x1, P6 ;  /* 0x000000051f107211 */ /* 0x002fc400030f0eff */
[----:B------:R-:W-:Y:S01]  /*15fc0*/  ISETP.GT.U32.AND P6, PT, R9, R36, PT ;  /* 0x000000240900720c */ /* 0x000fe20003fc4070 */
[----:B----4-:R1:W-:Y:S02]  /*15fd0*/  STL [R1+0x1f0], R48 ;  /* 0x0001f03001007387 */ /* 0x0103e40000100800 */
[----:B0-----:R-:W-:Y:S02]  /*15fe0*/  @P0 IMAD.MOV.U32 R17, RZ, RZ, R16 ;  /* 0x000000ffff110224 */ /* 0x001fe400078e0010 */
[----:B------:R-:W-:Y:S01]  /*15ff0*/  STL [R1+0x778], R38 ;  /* 0x0007782601007387 */ /* 0x000fe20000100800 */
[----:B-1----:R-:W-:-:S03]  /*16000*/  IMAD.MOV.U32 R48, RZ, RZ, R41 ;  /* 0x000000ffff307224 */ /* 0x002fc600078e0029 */
[----:B------:R-:W4:Y:S04]  /*16010*/  LDL R41, [R1+0x15f4] ;  /* 0x0015f40001297983 */ /* 0x000f280000100800 */
[----:B------:R0:W-:Y:S01]  /*16020*/  STL [R1+0x774], R16 ;  /* 0x0007741001007387 */ /* 0x0001e20000100800 */
[----:B------:R-:W-:Y:S02]  /*16030*/  @!P6 IMAD.IADD R36, R36, 0x1, -R9 ;  /* 0x000000012424e824 */ /* 0x000fe400078e0a09 */
[----:B0-----:R-:W-:Y:S01]  /*16040*/  @P0 IMAD.MOV.U32 R16, RZ, RZ, R38 ;  /* 0x000000ffff100224 */ /* 0x001fe200078e0026 */
[----:B------:R-:W-:Y:S01]  /*16050*/  ISETP.GT.U32.AND P5, PT, R9, R34, PT ;  /* 0x000000220900720c */ /* 0x000fe20003fa4070 */
[----:B------:R-:W3:Y:S04]  /*16060*/  LDL.LU R38, [R1+0x18d8] ;  /* 0x0018d80001267983 */ /* 0x000ee80000300800 */
[----:B------:R0:W3:Y:S02]  /*16070*/  @P0 LDG.E.U8 R39, desc[UR20][R16.64] ;  /* 0x0000001410270981 */ /* 0x0000e4000c1e1100 */
[----:B0-----:R-:W-:-:S04]  /*16080*/  IADD3 R16, P6, PT, R32, R8, RZ ;  /* 0x0000000820107210 */ /* 0x001fc80007fde0ff */
[----:B------:R-:W-:-:S05]  /*16090*/  LEA.HI.X.SX32 R17, R32, R5, 0x1, P6 ;  /* 0x0000000520117211 */ /* 0x000fca00030f0eff */
[----:B------:R0:W3:Y:S01]  /*160a0*/  @P0 LDG.E.U8 R40, desc[UR20][R16.64] ;  /* 0x0000001410280981 */ /* 0x0000e2000c1e1100 */
[----:B------:R-:W-:-:S05]  /*160b0*/  @!P5 IMAD.IADD R34, R34, 0x1, -R9 ;  /* 0x000000012222d824 */ /* 0x000fca00078e0a09 */
[----:B------:R-:W-:-:S13]  /*160c0*/  ISETP.GT.U32.AND P5, PT, R9, R34, PT ;  /* 0x000000220900720c */ /* 0x000fda0003fa4070 */
[----:B------:R-:W-:Y:S01]  /*160d0*/  @!P5 IMAD.IADD R34, R34, 0x1, -R9 ;  /* 0x000000012222d824 */ /* 0x000fe200078e0a09 */
[C---:B------:R-:W-:Y:S02]  /*160e0*/  ISETP.GT.U32.AND P5, PT, R9.reuse, R35, PT ;  /* 0x000000230900720c */ /* 0x040fe40003fa4070 */
[----:B------:R-:W-:Y:S01]  /*160f0*/  ISETP.GT.U32.AND P2, PT, R9, R33, PT ;  /* 0x000000210900720c */ /* 0x000fe20003f44070 */
[----:B------:R-:W-:-:S10]  /*16100*/  @!P3 IMAD.MOV R34, RZ, RZ, -R34 ;  /* 0x000000ffff22b224 */ /* 0x000fd400078e0a22 */
[----:B------:R-:W-:Y:S01]  /*16110*/  @!P5 IMAD.IADD R35, R35, 0x1, -R9 ;  /* 0x000000012323d824 */ /* 0x000fe200078e0a09 */
[----:B------:R-:W-:-:S04]  /*16120*/  SEL R34, R47, R34, !P1 ;  /* 0x000000222f227207 */ /* 0x000fc80004800000 */
[----:B------:R-:W-:Y:S01]  /*16130*/  ISETP.GT.U32.AND P5, PT, R9, R35, PT ;  /* 0x000000230900720c */ /* 0x000fe20003fa4070 */
[--C-:B------:R-:W-:Y:S02]  /*16140*/  @!P2 IMAD.IADD R33, R33, 0x1, -R9.reuse ;  /* 0x000000012121a824 */ /* 0x100fe400078e0a09 */
[----:B------:R-:W-:Y:S01]  /*16150*/  IMAD R34, R34, UR4, RZ ;  /* 0x0000000422227c24 */ /* 0x000fe2000f8e02ff */
[----:B------:R-:W-:Y:S01]  /*16160*/  PRMT R0, RZ, 0x7610, R0 ;  /* 0x00007610ff007816 */ /* 0x000fe20000000000 */
[----:B------:R-:W1:Y:S08]  /*16170*/  LDCU UR4, c[0x0][0x3b0] ;  /* 0x00007600ff0477ac */ /* 0x000e700008000800 */
[----:B------:R-:W-:Y:S01]  /*16180*/  @!P5 IMAD.IADD R35, R35, 0x1, -R9 ;  /* 0x000000012323d824 */ /* 0x000fe200078e0a09 */
[----:B--2---:R-:W-:-:S13]  /*16190*/  ISETP.GE.AND P3, PT, R43, RZ, PT ;  /* 0x000000ff2b00720c */ /* 0x004fda0003f66270 */
[----:B------:R-:W-:Y:S01]  /*161a0*/  @!P3 IMAD.MOV R33, RZ, RZ, -R33 ;  /* 0x000000ffff21b224 */ /* 0x000fe200078e0a21 */
[C---:B------:R-:W-:Y:S02]  /*161b0*/  IADD3 R43, P3, PT, R34.reuse, R8, RZ ;  /* 0x00000008222b7210 */ /* 0x040fe40007f7e0ff */
[----:B----4-:R-:W-:Y:S02]  /*161c0*/  ISETP.GE.AND P5, PT, R41, RZ, PT ;  /* 0x000000ff2900720c */ /* 0x010fe40003fa6270 */
[----:B------:R-:W-:Y:S01]  /*161d0*/  LEA.HI.X.SX32 R41, R34, R5, 0x1, P3 ;  /* 0x0000000522297211 */ /* 0x000fe200018f0eff */
[----:B---3--:R2:W-:Y:S04]  /*161e0*/  STL [R1+0x1e8], R39 ;  /* 0x0001e82701007387 */ /* 0x0085e80000100800 */
[----:B--2---:R-:W2:Y:S04]  /*161f0*/  LDL.LU R39, [R1+0x18d4] ;  /* 0x0018d40001277983 */ /* 0x004ea80000300800 */
[----:B------:R0:W-:Y:S04]  /*16200*/  STL [R1+0x7b8], R16 ;  /* 0x0007b81001007387 */ /* 0x0001e80000100800 */
[----:B------:R-:W-:Y:S04]  /*16210*/  STL [R1+0x7f8], R43 ;  /* 0x0007f82b01007387 */ /* 0x000fe80000100800 */
[----:B------:R3:W-:Y:S01]  /*16220*/  STL [R1+0x7b4], R17 ;  /* 0x0007b41101007387 */ /* 0x0007e20000100800 */
[----:B0-----:R-:W-:-:S03]  /*16230*/  @P0 IMAD.MOV.U32 R16, RZ, RZ, R43 ;  /* 0x000000ffff100224 */ /* 0x001fc600078e002b */
[----:B------:R-:W-:Y:S04]  /*16240*/  STL [R1+0x7f4], R41 ;  /* 0x0007f42901007387 */ /* 0x000fe80000100800 */
[----:B------:R0:W-:Y:S01]  /*16250*/  STL [R1+0x1e0], R40 ;  /* 0x0001e02801007387 */ /* 0x0001e20000100800 */
[----:B---3--:R-:W-:-:S05]  /*16260*/  @P0 IMAD.MOV.U32 R17, RZ, RZ, R41 ;  /* 0x000000ffff110224 */ /* 0x008fca00078e0029 */
[----:B------:R3:W4:Y:S04]  /*16270*/  @P0 LDG.E.U8 R0, desc[UR20][R16.64] ;  /* 0x0000001410000981 */ /* 0x000728000c1e1100 */
[----:B0-----:R-:W2:Y:S04]  /*16280*/  LDL.LU R40, [R1+0x18d0] ;  /* 0x0018d00001287983 */ /* 0x001ea80000300800 */
[----:B------:R-:W2:Y:S04]  /*16290*/  LDL.LU R41, [R1+0x18cc] ;  /* 0x0018cc0001297983 */ /* 0x000ea80000300800 */
[----:B------:R-:W2:Y:S04]  /*162a0*/  LDL.LU R43, [R1+0x18c8] ;  /* 0x0018c800012b7983 */ /* 0x000ea80000300800 */
[----:B------:R-:W2:Y:S01]  /*162b0*/  LDL R17, [R1+0x159c] ;  /* 0x00159c0001117983 */ /* 0x000ea20000100800 */
[----:B------:R-:W-:Y:S01]  /*162c0*/  SEL R33, R47, R33, !P1 ;  /* 0x000000212f217207 */ /* 0x000fe20004800000 */
[----:B------:R-:W-:-:S04]  /*162d0*/  @!P5 IMAD.MOV R35, RZ, RZ, -R35 ;  /* 0x000000ffff23d224 */ /* 0x000fc800078e0a23 */
[----:B------:R-:W-:Y:S01]  /*162e0*/  IMAD R33, R33, UR5, RZ ;  /* 0x0000000521217c24 */ /* 0x000fe2000f8e02ff */
[----:B------:R-:W-:Y:S01]  /*162f0*/  PRMT R46, RZ, 0x7610, R46 ;  /* 0x00007610ff2e7816 */ /* 0x000fe2000000002e */
[----:B------:R-:W0:Y:S03]  /*16300*/  LDCU UR5, c[0x0][0x3b0] ;  /* 0x00007600ff0577ac */ /* 0x000e260008000800 */
[----:B---3--:R-:W-:Y:S02]  /*16310*/  IADD3 R16, P5, PT, R33, R8, RZ ;  /* 0x0000000821107210 */ /* 0x008fe40007fbe0ff */
[----:B--2---:R-:W-:Y:S02]  /*16320*/  ISETP.GE.AND P6, PT, R17, RZ, PT ;  /* 0x000000ff1100720c */ /* 0x004fe40003fc6270 */
[----:B------:R-:W-:-:S05]  /*16330*/  LEA.HI.X.SX32 R17, R33, R5, 0x1, P5 ;  /* 0x0000000521117211 */ /* 0x000fca00028f0eff */
[----:B------:R-:W2:Y:S04]  /*16340*/  @P0 LDG.E.U8 R46, desc[UR20][R16.64] ;  /* 0x00000014102e0981 */ /* 0x000ea8000c1e1100 */
[----:B------:R-:W-:Y:S04]  /*16350*/  STL [R1+0x838], R16 ;  /* 0x0008381001007387 */ /* 0x000fe80000100800 */
[----:B------:R-:W-:Y:S01]  /*16360*/  STL [R1+0x834], R17 ;  /* 0x0008341101007387 */ /* 0x000fe20000100800 */
[----:B------:R-:W-:Y:S02]  /*16370*/  ISETP.GT.U32.AND P2, PT, R9, R36, PT ;  /* 0x000000240900720c */ /* 0x000fe40003f44070 */
[----:B------:R-:W-:Y:S01]  /*16380*/  SEL R35, R47, R35, !P1 ;  /* 0x000000232f237207 */ /* 0x000fe20004800000 */
[----:B--2---:R2:W-:Y:S04]  /*16390*/  STL [R1+0x1d4], R46 ;  /* 0x0001d42e01007387 */ /* 0x0045e80000100800 */
[----:B--2---:R-:W2:Y:S04]  /*163a0*/  LDL.LU R46, [R1+0x18c4] ;  /* 0x0018c400012e7983 */ /* 0x004ea80000300800 */
[----:B------:R-:W3:Y:S02]  /*163b0*/  LDL R16, [R1+0x1624] ;  /* 0x0016240001107983 */ /* 0x000ee40000100800 */
[----:B------:R-:W-:Y:S01]  /*163c0*/  @!P2 IMAD.IADD R36, R36, 0x1, -R9 ;  /* 0x000000012424a824 */ /* 0x000fe200078e0a09 */
[----:B------:R-:W-:Y:S01]  /*163d0*/  ISETP.GT.U32.AND P2, PT, R9, R38, PT ;  /* 0x000000260900720c */ /* 0x000fe20003f44070 */
[----:B------:R-:W-:Y:S01]  /*163e0*/  IMAD R35, R35, UR7, RZ ;  /* 0x0000000723237c24 */ /* 0x000fe2000f8e02ff */
[----:B------:R-:W-:Y:S01]  /*163f0*/  PRMT R45, RZ, 0x7610, R45 ;  /* 0x00007610ff2d7816 */ /* 0x000fe2000000002d */
[----:B------:R-:W-:Y:S01]  /*16400*/  @!P6 IMAD.MOV R36, RZ, RZ, -R36 ;  /* 0x000000ffff24e224 */ /* 0x000fe200078e0a24 */
[----:B------:R-:W-:Y:S01]  /*16410*/  ISETP.GT.U32.AND P3, PT, R9, R37, PT ;  /* 0x000000250900720c */ /* 0x000fe20003f64070 */
[----:B------:R-:W0:Y:S01]  /*16420*/  LDCU UR7, c[0x0][0x3b0] ;  /* 0x00007600ff0777ac */ /* 0x000e220008000800 */
[----:B------:R-:W-:-:S07]  /*16430*/  IADD3 R17, P6, PT, R35, R8, RZ ;  /* 0x0000000823117210 */ /* 0x000fce0007fde0ff */
[----:B------:R-:W-:Y:S01]  /*16440*/  @!P2 IMAD.IADD R38, R38, 0x1, -R9 ;  /* 0x000000012626a824 */ /* 0x000fe200078e0a09 */
[----:B------:R0:W-:Y:S01]  /*16450*/  STL [R1+0x878], R17 ;  /* 0x0008781101007387 */ /* 0x0001e20000100800 */
[----:B---3--:R-:W-:Y:S02]  /*16460*/  ISETP.GE.AND P2, PT, R16, RZ, PT ;  /* 0x000000ff1000720c */ /* 0x008fe40003f46270 */
[----:B------:R-:W-:-:S04]  /*16470*/  LEA.HI.X.SX32 R16, R35, R5, 0x1, P6 ;  /* 0x0000000523107211 */ /* 0x000fc800030f0eff */
[-C--:B0-----:R-:W-:Y:S01]  /*16480*/  @P0 LOP3.LUT R17, R17, R16.reuse, RZ, 0x3c, !PT ;  /* 0x0000001011110212 */ /* 0x081fe200078e3cff */
[----:B------:R0:W-:Y:S03]  /*16490*/  STL [R1+0x874], R16 ;  /* 0x0008741001007387 */ /* 0x0001e60000100800 */
[----:B0-----:R-:W-:-:S04]  /*164a0*/  @P0 LOP3.LUT R16, R17, R16, RZ, 0x3c, !PT ;  /* 0x0000001011100212 */ /* 0x001fc800078e3cff */
[----:B------:R-:W-:-:S05]  /*164b0*/  @P0 LOP3.LUT R17, R17, R16, RZ, 0x3c, !PT ;  /* 0x0000001011110212 */ /* 0x000fca00078e3cff */
[----:B------:R-:W3:Y:S01]  /*164c0*/  @P0 LDG.E.U8 R45, desc[UR20][R16.64] ;  /* 0x00000014102d0981 */ /* 0x000ee2000c1e1100 */
[----:B------:R-:W-:-:S05]  /*164d0*/  @!P3 IMAD.IADD R37, R37, 0x1, -R9 ;  /* 0x000000012525b824 */ /* 0x000fca00078e0a09 */
[----:B------:R-:W-:Y:S02]  /*164e0*/  ISETP.GT.U32.AND P5, PT, R9, R37, PT ;  /* 0x000000250900720c */ /* 0x000fe40003fa4070 */
[----:B------:R-:W-:Y:S01]  /*164f0*/  SEL R36, R47, R36, !P1 ;  /* 0x000000242f247207 */ /* 0x000fe20004800000 */
[----:B---3--:R0:W-:Y:S04]  /*16500*/  STL [R1+0x1cc], R45 ;  /* 0x0001cc2d01007387 */ /* 0x0081e80000100800 */
[----:B0-----:R-:W3:Y:S04]  /*16510*/  LDL.LU R45, [R1+0x18c0] ;  /* 0x0018c000012d7983 */ /* 0x001ee80000300800 */
[----:B------:R-:W2:Y:S01]  /*16520*/  LDL R17, [R1+0x15c0] ;  /* 0x0015c00001117983 */ /* 0x000ea20000100800 */
[----:B-1----:R-:W-:Y:S01]  /*16530*/  IMAD R36, R36, UR4, RZ ;  /* 0x0000000424247c24 */ /* 0x002fe2000f8e02ff */
[----:B------:R-:W-:Y:S01]  /*16540*/  PRMT R44, RZ, 0x7610, R44 ;  /* 0x00007610ff2c7816 */ /* 0x000fe2000000002c */
[----:B------:R-:W-:Y:S01]  /*16550*/  @!P5 IMAD.IADD R37, R37, 0x1, -R9 ;  /* 0x000000012525d824 */ /* 0x000fe200078e0a09 */
[----:B------:R-:W-:Y:S01]  /*16560*/  ISETP.GT.U32.AND P3, PT, R9, R39, PT ;  /* 0x000000270900720c */ /* 0x000fe20003f64070 */
[----:B------:R-:W0:Y:S01]  /*16570*/  LDCU UR4, c[0x0][0x3b0] ;  /* 0x00007600ff0477ac */ /* 0x000e220008000800 */
[----:B------:R-:W-:Y:S01]  /*16580*/  IADD3 R16, P6, PT, R36, R8, RZ ;  /* 0x0000000824107210 */ /* 0x000fe20007fde0ff */
[----:B------:R-:W-:Y:S01]  /*16590*/  @!P2 IMAD.MOV R37, RZ, RZ, -R37 ;  /* 0x000000ffff25a224 */ /* 0x000fe200078e0a25 */
[----:B--2---:R-:W-:-:S02]  /*165a0*/  ISETP.GE.AND P2, PT, R17, RZ, PT ;  /* 0x000000ff1100720c */ /* 0x004fc40003f46270 */
[----:B------:R-:W-:-:S05]  /*165b0*/  LEA.HI.X.SX32 R17, R36, R5, 0x1, P6 ;  /* 0x0000000524117211 */ /* 0x000fca00030f0eff */
[----:B------:R-:W2:Y:S04]  /*165c0*/  @P0 LDG.E.U8 R44, desc[UR20][R16.64] ;  /* 0x00000014102c0981 */ /* 0x000ea8000c1e1100 */
[----:B------:R-:W-:Y:S04]  /*165d0*/  STL [R1+0x8b8], R16 ;  /* 0x0008b81001007387 */ /* 0x000fe80000100800 */
[----:B------:R-:W-:Y:S01]  /*165e0*/  STL [R1+0x8b4], R17 ;  /* 0x0008b41101007387 */ /* 0x000fe20000100800 */
[----:B------:R-:W-:Y:S01]  /*165f0*/  @!P3 IMAD.IADD R39, R39, 0x1, -R9 ;  /* 0x000000012727b824 */ /* 0x000fe200078e0a09 */
[----:B------:R-:W-:-:S04]  /*16600*/  SEL R37, R47, R37, !P1 ;  /* 0x000000252f257207 */ /* 0x000fc80004800000 */
[----:B------:R-:W-:Y:S01]  /*16610*/  ISETP.GT.U32.AND P3, PT, R9, R39, PT ;  /* 0x000000270900720c */ /* 0x000fe20003f64070 */
[----:B--2---:R1:W-:Y:S04]  /*16620*/  STL [R1+0x1c8], R44 ;  /* 0x0001c82c01007387 */ /* 0x0043e80000100800 */
[----:B-1----:R-:W2:Y:S04]  /*16630*/  LDL.LU R44, [R1+0x18bc] ;  /* 0x0018bc00012c7983 */ /* 0x002ea80000300800 */
[----:B------:R-:W2:Y:S01]  /*16640*/  LDL R17, [R1+0x164c] ;  /* 0x00164c0001117983 */ /* 0x000ea20000100800 */
[----:B------:R-:W-:Y:S01]  /*16650*/  IMAD R37, R37, UR5, RZ ;  /* 0x0000000525257c24 */ /* 0x000fe2000f8e02ff */
[----:B------:R-:W-:-:S02]  /*16660*/  PRMT R50, RZ, 0x7610, R50 ;  /* 0x00007610ff327816 */ /* 0x000fc40000000032 */
[----:B------:R-:W-:Y:S01]  /*16670*/  @!P3 IMAD.IADD R39, R39, 0x1, -R9 ;  /* 0x000000012727b824 */ /* 0x000fe200078e0a09 */
[----:B------:R-:W-:Y:S01]  /*16680*/  ISETP.GT.U32.AND P5, PT, R9, R38, PT ;  /* 0x000000260900720c */ /* 0x000fe20003fa4070 */
[----:B------:R-:W1:Y:S01]  /*16690*/  LDCU UR5, c[0x0][0x3b0] ;  /* 0x00007600ff0577ac */ /* 0x000e620008000800 */
[----:B------:R-:W-:-:S05]  /*166a0*/  IADD3 R16, P3, PT, R37, R8, RZ ;  /* 0x0000000825107210 */ /* 0x000fca0007f7e0ff */
[----:B------:R-:W-:Y:S01]  /*166b0*/  STL [R1+0x8f8], R16 ;  /* 0x0008f81001007387 */ /* 0x000fe20000100800 */
[----:B--2---:R-:W-:Y:S02]  /*166c0*/  ISETP.GE.AND P6, PT, R17, RZ, PT ;  /* 0x000000ff1100720c */ /* 0x004fe40003fc6270 */
[----:B------:R-:W-:-:S05]  /*166d0*/  LEA.HI.X.SX32 R17, R37, R5, 0x1, P3 ;  /* 0x0000000525117211 */ /* 0x000fca00018f0eff */
[----:B------:R2:W-:Y:S04]  /*166e0*/  STL [R1+0x8f4], R17 ;  /* 0x0008f41101007387 */ /* 0x0005e80000100800 */
[----:B------:R0:W3:Y:S04]  /*166f0*/  @P0 LDG.E.U8 R50, desc[UR20][R16.64] ;  /* 0x0000001410320981 */ /* 0x0000e8000c1e1100 */
[----:B--2---:R-:W2:Y:S01]  /*16700*/  LDL R17, [R1+0x1684] ;  /* 0x0016840001117983 */ /* 0x004ea20000100800 */
[----:B------:R-:W-:-:S04]  /*16710*/  @!P5 IMAD.IADD R38, R38, 0x1, -R9 ;  /* 0x000000012626d824 */ /* 0x000fc800078e0a09 */
[----:B------:R-:W-:Y:S01]  /*16720*/  @!P2 IMAD.MOV R38, RZ, RZ, -R38 ;  /* 0x000000ffff26a224 */ /* 0x000fe200078e0a26 */
[----:B------:R-:W-:-:S04]  /*16730*/  ISETP.GT.U32.AND P2, PT, R9, R41, PT ;  /* 0x000000290900720c */ /* 0x000fc80003f44070 */
[----:B------:R-:W-:Y:S01]  /*16740*/  SEL R38, R47, R38, !P1 ;  /* 0x000000262f267207 */ /* 0x000fe20004800000 */
[----:B------:R-:W-:-:S04]  /*16750*/  @!P6 IMAD.MOV R39, RZ, RZ, -R39 ;  /* 0x000000ffff27e224 */ /* 0x000fc800078e0a27 */
[----:B0-----:R-:W-:Y:S01]  /*16760*/  IMAD R38, R38, UR4, RZ ;  /* 0x0000000426267c24 */ /* 0x001fe2000f8e02ff */
[----:B------:R-:W-:Y:S01]  /*16770*/  PRMT R57, RZ, 0x7610, R57 ;  /* 0x00007610ff397816 */ /* 0x000fe20000000039 */
[----:B------:R-:W0:Y:S03]  /*16780*/  LDCU UR4, c[0x0][0x3b0] ;  /* 0x00007600ff0477ac */ /* 0x000e260008000800 */
[----:B------:R-:W-:Y:S01]  /*16790*/  IADD3 R16, P6, PT, R38, R8, RZ ;  /* 0x0000000826107210 */ /* 0x000fe20007fde0ff */
[----:B------:R-:W-:Y:S01]  /*167a0*/  @!P2 IMAD.IADD R41, R41, 0x1, -R9 ;  /* 0x000000012929a824 */ /* 0x000fe200078e0a09 */
[----:B------:R-:W-:Y:S01]  /*167b0*/  ISETP.GT.U32.AND P5, PT, R9, R40, PT ;  /* 0x000000280900720c */ /* 0x000fe20003fa4070 */
[----:B---3--:R3:W-:Y:S01]  /*167c0*/  STL [R1+0x1c0], R50 ;  /* 0x0001c03201007387 */ /* 0x0087e20000100800 */
[----:B--2---:R-:W-:-:S03]  /*167d0*/  ISETP.GE.AND P2, PT, R17, RZ, PT ;  /* 0x000000ff1100720c */ /* 0x004fc60003f46270 */
[----:B---3--:R-:W2:Y:S01]  /*167e0*/  LDL R50, [R1+0x16b4] ;  /* 0x0016b40001327983 */ /* 0x008ea20000100800 */
[----:B------:R-:W-:-:S05]  /*167f0*/  LEA.HI.X.SX32 R17, R38, R5, 0x1, P6 ;  /* 0x0000000526117211 */ /* 0x000fca00030f0eff */
[----:B------:R-:W3:Y:S04]  /*16800*/  @P0 LDG.E.U8 R57, desc[UR20][R16.64] ;  /* 0x0000001410390981 */ /* 0x000ee8000c1e1100 */
[----:B------:R0:W-:Y:S04]  /*16810*/  STL [R1+0x938], R16 ;  /* 0x0009381001007387 */ /* 0x0001e80000100800 */
[----:B------:R-:W-:Y:S04]  /*16820*/  STL [R1+0x934], R17 ;  /* 0x0009341101007387 */ /* 0x000fe80000100800 */
[----:B0-----:R-:W2:Y:S01]  /*16830*/  LDL R16, [R1+0x1690] ;  /* 0x0016900001107983 */ /* 0x001ea20000100800 */
[----:B------:R-:W-:Y:S01]  /*16840*/  @!P5 IMAD.IADD R40, R40, 0x1, -R9 ;  /* 0x000000012828d824 */ /* 0x000fe200078e0a09 */
[----:B------:R-:W-:-:S04]  /*16850*/  ISETP.GT.U32.AND P5, PT, R9, R43, PT ;  /* 0x0000002b0900720c */ /* 0x000fc80003fa4070 */
[----:B------:R-:W-:Y:S02]  /*16860*/  ISETP.GT.U32.AND P3, PT, R9, R40, PT ;  /* 0x000000280900720c */ /* 0x000fe40003f64070 */
[----:B------:R-:W-:-:S07]  /*16870*/  SEL R39, R47, R39, !P1 ;  /* 0x000000272f277207 */ /* 0x000fce0004800000 */
[----:B------:R-:W-:Y:S01]  /*16880*/  @!P5 IMAD.IADD R43, R43, 0x1, -R9 ;  /* 0x000000012b2bd824 */ /* 0x000fe200078e0a09 */
[----:B------:R-:W-:-:S03]  /*16890*/  ISETP.GT.U32.AND P5, PT, R9, R41, PT ;  /* 0x000000290900720c */ /* 0x000fc60003fa4070 */
[----:B------:R-:W-:Y:S02]  /*168a0*/  @!P3 IMAD.IADD R40, R40, 0x1, -R9 ;  /* 0x000000012828b824 */ /* 0x000fe400078e0a09 */
[----:B------:R-:W-:Y:S01]  /*168b0*/  IMAD R39, R39, UR6, RZ ;  /* 0x0000000627277c24 */ /* 0x000fe2000f8e02ff */
[----:B------:R-:W-:Y:S01]  /*168c0*/  PRMT R53, RZ, 0x7610, R53 ;  /* 0x00007610ff357816 */ /* 0x000fe20000000035 */
[----:B------:R-:W-:Y:S01]  /*168d0*/  @!P2 IMAD.MOV R40, RZ, RZ, -R40 ;  /* 0x000000ffff28a224 */ /* 0x000fe200078e0a28 */
[----:B------:R-:W-:Y:S01]  /*168e0*/  ISETP.GT.U32.AND P2, PT, R9, R46, PT ;  /* 0x0000002e0900720c */ /* 0x000fe20003f44070 */
[----:B------:R-:W0:Y:S03]  /*168f0*/  LDCU UR6, c[0x0][0x3b0] ;  /* 0x00007600ff0677ac */ /* 0x000e260008000800 */
[----:B------:R-:W-:Y:S01]  /*16900*/  SEL R40, R47, R40, !P1 ;  /* 0x000000282f287207 */ /* 0x000fe20004800000 */
[----:B------:R-:W-:-:S04]  /*16910*/  @!P5 IMAD.IADD R41, R41, 0x1, -R9 ;  /* 0x000000012929d824 */ /* 0x000fc800078e0a09 */
[----:B------:R-:W-:Y:S01]  /*16920*/  IMAD R40, R40, UR4, RZ ;  /* 0x0000000428287c24 */ /* 0x000fe2000f8e02ff */
[----:B------:R-:W-:Y:S01]  /*16930*/  PRMT R51, RZ, 0x7610, R51 ;  /* 0x00007610ff337816 */ /* 0x000fe20000000033 */
[----:B------:R-:W0:Y:S02]  /*16940*/  LDCU UR4, c[0x0][0x3b0] ;  /* 0x00007600ff0477ac */ /* 0x000e240008000800 */
[----:B------:R-:W-:Y:S01]  /*16950*/  @!P2 IMAD.IADD R46, R46, 0x1, -R9 ;  /* 0x000000012e2ea824 */ /* 0x000fe200078e0a09 */
[----:B---3--:R3:W-:Y:S02]  /*16960*/  STL [R1+0x1b4], R57 ;  /* 0x0001b43901007387 */ /* 0x0087e40000100800 */
[----:B---3--:R-:W-:Y:S02]  /*16970*/  IADD3 R57, P6, PT, R39, R8, RZ ;  /* 0x0000000827397210 */ /* 0x008fe40007fde0ff */
[----:B--2---:R-:W-:-:S03]  /*16980*/  ISETP.GE.AND P5, PT, R16, RZ, PT ;  /* 0x000000ff1000720c */ /* 0x004fc60003fa6270 */
[----:B------:R-:W-:Y:S01]  /*16990*/  @P0 IMAD.MOV.U32 R16, RZ, RZ, R57 ;  /* 0x000000ffff100224 */ /* 0x000fe200078e0039 */
[----:B------:R-:W-:Y:S01]  /*169a0*/  LEA.HI.X.SX32 R17, R39, R5, 0x1, P6 ;  /* 0x0000000527117211 */ /* 0x000fe200030f0eff */
[----:B------:R-:W-:Y:S04]  /*169b0*/  STL [R1+0x978], R57 ;  /* 0x0009783901007387 */ /* 0x000fe80000100800 */
[----:B------:R2:W3:Y:S04]  /*169c0*/  @P0 LDG.E.U8 R53, desc[UR20][R16.64] ;  /* 0x0000001410350981 */ /* 0x0004e8000c1e1100 */
[----:B------:R0:W-:Y:S01]  /*169d0*/  STL [R1+0x974], R17 ;  /* 0x0009741101007387 */ /* 0x0001e20000100800 */
[----:B--2---:R-:W-:-:S04]  /*169e0*/  IADD3 R16, P2, PT, R40, R8, RZ ;  /* 0x0000000828107210 */ /* 0x004fc80007f5e0ff */
[----:B0-----:R-:W-:Y:S01]  /*169f0*/  LEA.HI.X.SX32 R17, R40, R5, 0x1, P2 ;  /* 0x0000000528117211 */ /* 0x001fe200010f0eff */
[----:B------:R-:W-:Y:S02]  /*16a00*/  IMAD.MOV.U32 R57, RZ, RZ, R48 ;  /* 0x000000ffff397224 */ /* 0x000fe400078e0030 */
[----:B------:R-:W2:Y:S04]  /*16a10*/  LDL R48, [R1+0x16c4] ;  /* 0x0016c40001307983 */ /* 0x000ea80000100800 */
[----:B------:R0:W4:Y:S01]  /*16a20*/  @P0 LDG.E.U8 R51, desc[UR20][R16.64] ;  /* 0x0000001410330981 */ /* 0x000122000c1e1100 */
[C---:B------:R-:W-:Y:S01]  /*16a30*/  ISETP.GT.U32.AND P3, PT, R9.reuse, R43, PT ;  /* 0x0000002b0900720c */ /* 0x040fe20003f64070 */
[----:B------:R-:W-:Y:S01]  /*16a40*/  @!P5 IMAD.MOV R41, RZ, RZ, -R41 ;  /* 0x000000ffff29d224 */ /* 0x000fe200078e0a29 */
[----:B------:R-:W-:-:S11]  /*16a50*/  ISETP.GT.U32.AND P6, PT, R9, R45, PT ;  /* 0x0000002d0900720c */ /* 0x000fd60003fc4070 */
[----:B------:R-:W-:Y:S01]  /*16a60*/  @!P3 IMAD.IADD R43, R43, 0x1, -R9 ;  /* 0x000000012b2bb824 */ /* 0x000fe200078e0a09 */
[----:B------:R-:W-:Y:S02]  /*16a70*/  ISETP.GE.AND P3, PT, R50, RZ, PT ;  /* 0x000000ff3200720c */ /* 0x000fe40003f66270 */
[----:B------:R-:W-:Y:S01]  /*16a80*/  SEL R41, R47, R41, !P1 ;  /* 0x000000292f297207 */ /* 0x000fe20004800000 */
[----:B------:R-:W4:Y:S01]  /*16a90*/  LDL R50, [R1+0x16d0] ;  /* 0x0016d00001327983 */ /* 0x000f220000100800 */
[----:B------:R-:W-:-:S03]  /*16aa0*/  ISETP.GT.U32.AND P2, PT, R9, R44, PT ;  /* 0x0000002c0900720c */ /* 0x000fc60003f44070 */
[----:B-1----:R-:W-:-:S06]  /*16ab0*/  IMAD R41, R41, UR5, RZ ;  /* 0x0000000529297c24 */ /* 0x002fcc000f8e02ff */
[----:B------:R-:W-:Y:S01]  /*16ac0*/  @!P3 IMAD.MOV R43, RZ, RZ, -R43 ;  /* 0x000000ffff2bb224 */ /* 0x000fe200078e0a2b */
[----:B------:R-:W-:Y:S01]  /*16ad0*/  STL [R1+0x9b8], R16 ;  /* 0x0009b81001007387 */ /* 0x000fe20000100800 */
[----:B------:R-:W-:Y:S01]  /*16ae0*/  @!P6 IMAD.IADD R45, R45, 0x1, -R9 ;  /* 0x000000012d2de824 */ /* 0x000fe200078e0a09 */
[----:B------:R-:W-:Y:S01]  /*16af0*/  PRMT R49, RZ, 0x7610, R49 ;  /* 0x00007610ff317816 */ /* 0x000fe20000000031 */
[----:B------:R-:W-:Y:S01]  /*16b00*/  @!P2 IMAD.IADD R44, R44, 0x1, -R9 ;  /* 0x000000012c2ca824 */ /* 0x000fe200078e0a09 */
[----:B------:R-:W-:Y:S01]  /*16b10*/  SEL R43, R47, R43, !P1 ;  /* 0x0000002b2f2b7207 */ /* 0x000fe20004800000 */
[----:B------:R0:W-:Y:S01]  /*16b20*/  STL [R1+0x9b4], R17 ;  /* 0x0009b41101007387 */ /* 0x0001e20000100800 */
[----:B------:R-:W-:Y:S01]  /*16b30*/  PRMT R61, RZ, 0x7610, R61 ;  /* 0x00007610ff3d7816 */ /* 0x000fe2000000003d */
[----:B------:R-:W1:Y:S02]  /*16b40*/  LDCU UR5, c[0x0][0x3b0] ;  /* 0x00007600ff0577ac */ /* 0x000e640008000800 */
[----:B------:R-:W-:Y:S01]  /*16b50*/  IMAD R43, R43, UR4, RZ ;  /* 0x000000042b2b7c24 */ /* 0x000fe2000f8e02ff */
[----:B------:R-:W-:Y:S01]  /*16b60*/  ISETP.GT.U32.AND P3, PT, R9, R45, PT ;  /* 0x0000002d0900720c */ /* 0x000fe20003f64070 */
[----:B------:R-:W1:Y:S01]  /*16b70*/  LDCU UR4, c[0x0][0x3b0] ;  /* 0x00007600ff0477ac */ /* 0x000e620008000800 */
[----:B0-----:R-:W-:-:S04]  /*16b80*/  IADD3 R17, P6, PT, R41, R8, RZ ;  /* 0x0000000829117210 */ /* 0x001fc80007fde0ff */
[----:B------:R-:W-:Y:S01]  /*16b90*/  LEA.HI.X.SX32 R16, R41, R5, 0x1, P6 ;  /* 0x0000000529107211 */ /* 0x000fe200030f0eff */
[----:B---3--:R0:W-:Y:S04]  /*16ba0*/  STL [R1+0x1ac], R53 ;  /* 0x0001ac3501007387 */ /* 0x0081e80000100800 */
[----:B0-----:R-:W3:Y:S01]  /*16bb0*/  LDL R53, [R1+0x16d4] ;  /* 0x0016d40001357983 */ /* 0x001ee20000100800 */
[----:B--2---:R-:W-:-:S03]  /*16bc0*/  ISETP.GE.AND P6, PT, R48, RZ, PT ;  /* 0x000000ff3000720c */ /* 0x004fc60003fc6270 */
[----:B----4-:R0:W-:Y:S04]  /*16bd0*/  STL [R1+0x1a8], R51 ;  /* 0x0001a83301007387 */ /* 0x0101e80000100800 */
[----:B------:R2:W-:Y:S04]  /*16be0*/  STL [R1+0x9f8], R17 ;  /* 0x0009f81101007387 */ /* 0x0005e80000100800 */
[----:B------:R-:W4:Y:S01]  /*16bf0*/  LDL.LU R48, [R1+0x18b8] ;  /* 0x0018b80001307983 */ /* 0x000f220000300800 */
[----:B0-----:R-:W-:Y:S02]  /*16c00*/  IADD3 R51, P2, PT, R43, R8, RZ ;  /* 0x000000082b337210 */ /* 0x001fe40007f5e0ff */
[----:B--2---:R-:W-:-:S03]  /*16c10*/  @P0 LOP3.LUT R17, R17, R16, RZ, 0x3c, !PT ;  /* 0x0000001011110212 */ /* 0x004fc600078e3cff */
[----:B------:R-:W-:Y:S04]  /*16c20*/  STL [R1+0xa38], R51 ;  /* 0x000a383301007387 */ /* 0x000fe80000100800 */
[----:B------:R0:W-:Y:S02]  /*16c30*/  STL [R1+0x9f4], R16 ;  /* 0x0009f41001007387 */ /* 0x0001e40000100800 */
[----:B0-----:R-:W-:-:S04]  /*16c40*/  @P0 LOP3.LUT R16, R17, R16, RZ, 0x3c, !PT ;  /* 0x0000001011100212 */ /* 0x001fc800078e3cff */
[----:B------:R-:W-:-:S05]  /*16c50*/  @P0 LOP3.LUT R17, R17, R16, RZ, 0x3c, !PT ;  /* 0x0000001011110212 */ /* 0x000fca00078e3cff */
[----:B------:R0:W2:Y:S01]  /*16c60*/  @P0 LDG.E.U8 R49, desc[UR20][R16.64] ;  /* 0x0000001410310981 */ /* 0x0000a2000c1e1100 */
[----:B------:R-:W-:Y:S01]  /*16c70*/  @!P3 IMAD.IADD R45, R45, 0x1, -R9 ;  /* 0x000000012d2db824 */ /* 0x000fe200078e0a09 */
[----:B------:R-:W-:Y:S02]  /*16c80*/  ISETP.GE.AND P3, PT, R50, RZ, PT ;  /* 0x000000ff3200720c */ /* 0x000fe40003f66270 */
[----:B------:R-:W-:Y:S01]  /*16c90*/  LEA.HI.X.SX32 R50, R43, R5, 0x1, P2 ;  /* 0x000000052b327211 */ /* 0x000fe200010f0eff */
[----:B0-----:R-:W-:-:S04]  /*16ca0*/  @P0 IMAD.MOV.U32 R16, RZ, RZ, R51 ;  /* 0x000000ffff100224 */ /* 0x001fc800078e0033 */
[----:B------:R-:W-:-:S05]  /*16cb0*/  @P0 IMAD.MOV.U32 R17, RZ, RZ, R50 ;  /* 0x000000ffff110224 */ /* 0x000fca00078e0032 */
[----:B------:R0:W3:Y:S01]  /*16cc0*/  @P0 LDG.E.U8 R61, desc[UR20][R16.64] ;  /* 0x00000014103d0981 */ /* 0x0000e2000c1e1100 */
[----:B------:R-:W-:-:S13]  /*16cd0*/  ISETP.GT.U32.AND P5, PT, R9, R46, PT ;  /* 0x0000002e0900720c */ /* 0x000fda0003fa4070 */
[--C-:B------:R-:W-:Y:S01]  /*16ce0*/  @!P5 IMAD.IADD R46, R46, 0x1, -R9.reuse ;  /* 0x000000012e2ed824 */ /* 0x100fe200078e0a09 */
[----:B------:R-:W-:Y:S01]  /*16cf0*/  ISETP.GT.U32.AND P5, PT, R9, R11, PT ;  /* 0x0000000b0900720c */ /* 0x000fe20003fa4070 */
[----:B--2---:R2:W-:Y:S04]  /*16d00*/  STL [R1+0x1a4], R49 ;  /* 0x0001a43101007387 */ /* 0x0045e80000100800 */
[----:B--2---:R-:W2:Y:S08]  /*16d10*/  LDL.LU R49, [R1+0x18b4] ;  /* 0x0018b40001317983 */ /* 0x004eb00000300800 */
[----:B------:R-:W-:Y:S01]  /*16d20*/  @!P5 IMAD.IADD R11, R11, 0x1, -R9 ;  /* 0x000000010b0bd824 */ /* 0x000fe200078e0a09 */
[C---:B------:R-:W-:Y:S01]  /*16d30*/  ISETP.GT.U32.AND P2, PT, R9.reuse, R44, PT ;  /* 0x0000002c0900720c */ /* 0x040fe20003f44070 */
[----:B------:R-:W-:Y:S01]  /*16d40*/  @!P6 IMAD.MOV R46, RZ, RZ, -R46 ;  /* 0x000000ffff2ee224 */ /* 0x000fe200078e0a2e */
[C---:B----4-:R-:W-:Y:S01]  /*16d50*/  ISETP.GT.U32.AND P5, PT, R9.reuse, R48, PT ;  /* 0x000000300900720c */ /* 0x050fe20003fa4070 */
[----:B------:R-:W-:Y:S01]  /*16d60*/  @!P3 IMAD.MOV R45, RZ, RZ, -R45 ;  /* 0x000000ffff2db224 */ /* 0x000fe200078e0a2d */
[----:B------:R-:W-:-:S02]  /*16d70*/  ISETP.GT.U32.AND P6, PT, R9, R11, PT ;  /* 0x0000000b0900720c */ /* 0x000fc40003fc4070 */
[----:B---3--:R-:W-:Y:S02]  /*16d80*/  ISETP.GE.AND P3, PT, R53, RZ, PT ;  /* 0x000000ff3500720c */ /* 0x008fe40003f66270 */
[C---:B------:R-:W-:Y:S02]  /*16d90*/  SEL R46, R47.reuse, R46, !P1 ;  /* 0x0000002e2f2e7207 */ /* 0x040fe40004800000 */
[----:B------:R-:W-:-:S03]  /*16da0*/  SEL R45, R47, R45, !P1 ;  /* 0x0000002d2f2d7207 */ /* 0x000fc60004800000 */
[----:B------:R-:W-:Y:S01]  /*16db0*/  IMAD R46, R46, UR6, RZ ;  /* 0x000000062e2e7c24 */ /* 0x000fe2000f8e02ff */
[----:B------:R3:W-:Y:S01]  /*16dc0*/  STL [R1+0xa34], R50 ;  /* 0x000a343201007387 */ /* 0x0007e20000100800 */
[----:B-1----:R-:W-:Y:S01]  /*16dd0*/  IMAD R45, R45, UR4, RZ ;  /* 0x000000042d2d7c24 */ /* 0x002fe2000f8e02ff */
[----:B------:R-:W-:Y:S01]  /*16de0*/  PRMT R52, RZ, 0x7610, R52 ;  /* 0x00007610ff347816 */ /* 0x000fe20000000034 */
[----:B------:R-:W-:Y:S01]  /*16df0*/  @!P2 IMAD.IADD R44, R44, 0x1, -R9 ;  /* 0x000000012c2ca824 */ /* 0x000fe200078e0a09 */
[----:B------:R-:W-:Y:S01]  /*16e00*/  PRMT R55, RZ, 0x7610, R55 ;  /* 0x00007610ff377816 */ /* 0x000fe20000000037 */
[--C-:B------:R-:W-:Y:S01]  /*16e10*/  @!P5 IMAD.IADD R48, R48, 0x1, -R9.reuse ;  /* 0x000000013030d824 */ /* 0x100fe200078e0a09 */
[CC--:B0-----:R-:W-:Y:S01]  /*16e20*/  IADD3 R16, P5, PT, R46.reuse, R8.reuse, RZ ;  /* 0x000000082e107210 */ /* 0x0c1fe20007fbe0ff */
[----:B------:R-:W-:Y:S01]  /*16e30*/  @!P6 IMAD.IADD R11, R11, 0x1, -R9 ;  /* 0x000000010b0be824 */ /* 0x000fe200078e0a09 */
[C---:B------:R-:W-:Y:S01]  /*16e40*/  IADD3 R53, P6, PT, R45.reuse, R8, RZ ;  /* 0x000000082d357210 */ /* 0x040fe20007fde0ff */
[----:B------:R-:W-:Y:S01]  /*16e50*/  @!P3 IMAD.MOV R44, RZ, RZ, -R44 ;  /* 0x000000ffff2cb224 */ /* 0x000fe200078e0a2c */
[----:B---3--:R-:W3:Y:S01]  /*16e60*/  LDL.LU R50, [R1+0x18b0] ;  /* 0x0018b00001327983 */ /* 0x008ee20000300800 */
[-C--:B------:R-:W-:Y:S01]  /*16e70*/  LEA.HI.X.SX32 R17, R46, R5.reuse, 0x1, P5 ;  /* 0x000000052e117211 */ /* 0x080fe200028f0eff */
[----:B------:R-:W0:Y:S01]  /*16e80*/  LDCU UR4, c[0x0][0x3b0] ;  /* 0x00007600ff0477ac */ /* 0x000e220008000800 */
[----:B------:R-:W-:Y:S01]  /*16e90*/  ISETP.GE.AND P5, PT, R54, RZ, PT ;  /* 0x000000ff3600720c */ /* 0x000fe20003fa6270 */
[----:B------:R-:W4:Y:S01]  /*16ea0*/  LDL.LU R51, [R1+0x18ac] ;  /* 0x0018ac0001337983 */ /* 0x000f220000300800 */
[----:B------:R-:W-:Y:S01]  /*16eb0*/  LEA.HI.X.SX32 R54, R45, R5, 0x1, P6 ;  /* 0x000000052d367211 */ /* 0x000fe200030f0eff */
[----:B------:R-:W1:Y:S02]  /*16ec0*/  LDCU UR6, c[0x0][0x3b0] ;  /* 0x00007600ff0677ac */ /* 0x000e640008000800 */
[----:B------:R0:W-:Y:S01]  /*16ed0*/  STL [R1+0x1a0], R61 ;  /* 0x0001a03d01007387 */ /* 0x0001e20000100800 */
[----:B------:R-:W-:-:S03]  /*16ee0*/  SEL R44, R47, R44, !P1 ;  /* 0x0000002c2f2c7207 */ /* 0x000fc60004800000 */
[----:B------:R1:W3:Y:S01]  /*16ef0*/  @P0 LDG.E.U8 R52, desc[UR20][R16.64] ;  /* 0x0000001410340981 */ /* 0x0002e2000c1e1100 */
[----:B0-----:R-:W-:-:S03]  /*16f00*/  IMAD.MOV.U32 R61, RZ, RZ, R57 ;  /* 0x000000ffff3d7224 */ /* 0x001fc600078e0039 */
[----:B------:R-:W3:Y:S04]  /*16f10*/  LDL R57, [R1+0x1334] ;  /* 0x0013340001397983 */ /* 0x000ee80000100800 */
[----:B------:R1:W-:Y:S01]  /*16f20*/  STL [R1+0xa78], R16 ;  /* 0x000a781001007387 */ /* 0x0003e20000100800 */
[----:B------:R-:W-:Y:S01]  /*16f30*/  IMAD R44, R44, UR5, RZ ;  /* 0x000000052c2c7c24 */ /* 0x000fe2000f8e02ff */
[----:B------:R-:W-:Y:S02]  /*16f40*/  PRMT R56, RZ, 0x7610, R56 ;  /* 0x00007610ff387816 */ /* 0x000fe40000000038 */
[C---:B--2---:R-:W-:Y:S01]  /*16f50*/  ISETP.GT.U32.AND P2, PT, R9.reuse, R49, PT ;  /* 0x000000310900720c */ /* 0x044fe20003f44070 */
[----:B------:R-:W-:Y:S01]  /*16f60*/  STL [R1+0xab8], R53 ;  /* 0x000ab83501007387 */ /* 0x000fe20000100800 */
[----:B-1----:R-:W-:Y:S01]  /*16f70*/  @P0 IMAD.MOV.U32 R16, RZ, RZ, R53 ;  /* 0x000000ffff100224 */ /* 0x002fe200078e0035 */
[----:B------:R-:W-:Y:S01]  /*16f80*/  ISETP.GT.U32.AND P3, PT, R9, R48, PT ;  /* 0x000000300900720c */ /* 0x000fe20003f64070 */
[----:B------:R-:W-:Y:S01]  /*16f90*/  @!P5 IMAD.MOV R11, RZ, RZ, -R11 ;  /* 0x000000ffff0bd224 */ /* 0x000fe200078e0a0b */
[----:B------:R0:W-:Y:S01]  /*16fa0*/  STL [R1+0xa74], R17 ;  /* 0x000a741101007387 */ /* 0x0001e20000100800 */
[----:B------:R-:W-:Y:S01]  /*16fb0*/  PRMT R71, RZ, 0x7610, R71 ;  /* 0x00007610ff477816 */ /* 0x000fe20000000047 */
[----:B------:R-:W1:Y:S01]  /*16fc0*/  LDCU UR5, c[0x0][0x3b0] ;  /* 0x00007600ff0577ac */ /* 0x000e620008000800 */
[----:B0-----:R-:W-:-:S05]  /*16fd0*/  @P0 IMAD.MOV.U32 R17, RZ, RZ, R54 ;  /* 0x000000ffff110224 */ /* 0x001fca00078e0036 */
[----:B------:R-:W-:Y:S01]  /*16fe0*/  @!P2 IMAD.IADD R49, R49, 0x1, -R9 ;  /* 0x000000013131a824 */ /* 0x000fe200078e0a09 */
[----:B------:R0:W2:Y:S02]  /*16ff0*/  @P0 LDG.E.U8 R55, desc[UR20][R16.64] ;  /* 0x0000001410370981 */ /* 0x0000a4000c1e1100 */
[----:B0-----:R-:W-:-:S04]  /*17000*/  IADD3 R16, P2, PT, R44, R8, RZ ;  /* 0x000000082c107210 */ /* 0x001fc80007f5e0ff */
[----:B------:R-:W-:-:S05]  /*17010*/  LEA.HI.X.SX32 R17, R44, R5, 0x1, P2 ;  /* 0x000000052c117211 */ /* 0x000fca00010f0eff */
[----:B------:R-:W4:Y:S04]  /*17020*/  @P0 LDG.E.U8 R56, desc[UR20][R16.64] ;  /* 0x0000001410380981 */ /* 0x000f28000c1e1100 */
[----:B------:R-:W-:Y:S04]  /*17030*/  STL [R1+0xab4], R54 ;  /* 0x000ab43601007387 */ /* 0x000fe80000100800 */
[----:B---3--:R0:W-:Y:S01]  /*17040*/  STL [R1+0x19c], R52 ;  /* 0x00019c3401007387 */ /* 0x0081e20000100800 */
[----:B------:R-:W-:-:S03]  /*17050*/  ISETP.GE.AND P6, PT, R57, RZ, PT ;  /* 0x000000ff3900720c */ /* 0x000fc60003fc6270 */
[----:B0-----:R-:W3:Y:S04]  /*17060*/  LDL.LU R52, [R1+0x18a8] ;  /* 0x0018a80001347983 */ /* 0x001ee80000300800 */
[----:B------:R-:W3:Y:S04]  /*17070*/  LDL.LU R54, [R1+0x18a4] ;  /* 0x0018a40001367983 */ /* 0x000ee80000300800 */
[----:B------:R-:W3:Y:S04]  /*17080*/  LDL.LU R53, [R1+0x18a0] ;  /* 0x0018a00001357983 */ /* 0x000ee80000300800 */
[----:B--2---:R0:W-:Y:S04]  /*17090*/  STL [R1+0x198], R55 ;  /* 0x0001983701007387 */ /* 0x0041e80000100800 */
[----:B0-----:R-:W2:Y:S04]  /*170a0*/  LDL.LU R55, [R1+0x189c] ;  /* 0x00189c0001377983 */ /* 0x001ea80000300800 */
[----:B------:R-:W2:Y:S04]  /*170b0*/  LDL R57, [R1+0x13a8] ;  /* 0x0013a80001397983 */ /* 0x000ea80000100800 */
[----:B------:R-:W-:Y:S04]  /*170c0*/  STL [R1+0xaf0], R16 ;  /* 0x000af01001007387 */ /* 0x000fe80000100800 */
[----:B------:R-:W-:Y:S04]  /*170d0*/  STL [R1+0xaec], R17 ;  /* 0x000aec1101007387 */ /* 0x000fe80000100800 */
[----:B----4-:R0:W-:Y:S04]  /*170e0*/  STL [R1+0x194], R56 ;  /* 0x0001943801007387 */ /* 0x0101e80000100800 */
[----:B0-----:R-:W4:Y:S04]  /*170f0*/  LDL.LU R56, [R1+0x1898] ;  /* 0x0018980001387983 */ /* 0x001f280000300800 */
        /* <DEDUP_REMOVED lines=18> */
[----:B------:R-:W-:-:S05]  /*17220*/  SEL R48, R47, R48, !P1 ;  /* 0x000000302f307207 */ /* 0x000fca0004800000 */
[----:B------:R-:W-:Y:S01]  /*17230*/  IMAD R48, R48, UR4, RZ ;  /* 0x0000000430307c24 */ /* 0x000fe2000f8e02ff */
[----:B------:R-:W-:Y:S01]  /*17240*/  PRMT R59, RZ, 0x7610, R59 ;  /* 0x00007610ff3b7816 */ /* 0x000fe2000000003b */
[----:B------:R-:W1:Y:S04]  /*17250*/  LDCU UR4, c[0x0][0x3b0] ;  /* 0x00007600ff0477ac */ /* 0x000e680008000800 */
[----:B------:R-:W-:Y:S01]  /*17260*/  @!P2 IMAD.IADD R49, R49, 0x1, -R9 ;  /* 0x000000013131a824 */ /* 0x000fe200078e0a09 */
[----:B0-----:R-:W-:-:S04]  /*17270*/  IADD3 R16, P2, PT, R48, R8, RZ ;  /* 0x0000000830107210 */ /* 0x001fc80007f5e0ff */
[----:B------:R-:W-:Y:S02]  /*17280*/  LEA.HI.X.SX32 R17, R48, R5, 0x1, P2 ;  /* 0x0000000530117211 */ /* 0x000fe400010f0eff */
[----:B------:R-:W-:-:S03]  /*17290*/  ISETP.GE.AND P2, PT, R57, RZ, PT ;  /* 0x000000ff3900720c */ /* 0x000fc60003f46270 */
[----:B------:R-:W3:Y:S01]  /*172a0*/  @P0 LDG.E.U8 R59, desc[UR20][R16.64] ;  /* 0x00000014103b0981 */ /* 0x000ee2000c1e1100 */
[----:B------:R-:W-:-:S03]  /*172b0*/  ISETP.GT.U32.AND P5, PT, R9, R51, PT ;  /* 0x000000330900720c */ /* 0x000fc60003fa4070 */
[----:B--2---:R0:W-:Y:S02]  /*172c0*/  STL [R1+0x190], R71 ;  /* 0x0001904701007387 */ /* 0x0041e40000100800 */
[----:B0-----:R-:W-:Y:S02]  /*172d0*/  IMAD.MOV.U32 R71, RZ, RZ, R61 ;  /* 0x000000ffff477224 */ /* 0x001fe400078e003d */
[----:B------:R-:W2:Y:S04]  /*172e0*/  LDL R61, [R1+0x13e8] ;  /* 0x0013e800013d7983 */ /* 0x000ea80000100800 */
[----:B------:R0:W-:Y:S04]  /*172f0*/  STL [R1+0x358], R16 ;  /* 0x0003581001007387 */ /* 0x0001e80000100800 */
[----:B------:R1:W-:Y:S04]  /*17300*/  STL [R1+0x354], R17 ;  /* 0x0003541101007387 */ /* 0x0003e80000100800 */
[----:B------:R-:W2:Y:S04]  /*17310*/  LDL.LU R57, [R1+0x1894] ;  /* 0x0018940001397983 */ /* 0x000ea80000300800 */
[----:B0-----:R-:W2:Y:S01]  /*17320*/  LDL R16, [R1+0x13c8] ;  /* 0x0013c80001107983 */ /* 0x001ea20000100800 */
[----:B------:R-:W-:-:S02]  /*17330*/  @!P5 IMAD.IADD R51, R51, 0x1, -R9 ;  /* 0x000000013333d824 */ /* 0x000fc400078e0a09 */
[----:B------:R-:W-:-:S03]  /*17340*/  @!P3 IMAD.MOV R49, RZ, RZ, -R49 ;  /* 0x000000ffff31b224 */ /* 0x000fc600078e0a31 */
[C---:B------:R-:W-:Y:S02]  /*17350*/  ISETP.GT.U32.AND P6, PT, R9.reuse, R51, PT ;  /* 0x000000330900720c */ /* 0x040fe40003fc4070 */
[----:B---3--:R-:W-:Y:S02]  /*17360*/  ISETP.GT.U32.AND P3, PT, R9, R52, PT ;  /* 0x000000340900720c */ /* 0x008fe40003f64070 */
[----:B------:R-:W-:Y:S02]  /*17370*/  SEL R49, R47, R49, !P1 ;  /* 0x000000312f317207 */ /* 0x000fe40004800000 */
[----:B------:R-:W-:-:S03]  /*17380*/  ISETP.GT.U32.AND P5, PT, R9, R50, PT ;  /* 0x000000320900720c */ /* 0x000fc60003fa4070 */
[----:B-1----:R-:W-:Y:S01]  /*17390*/  IMAD R49, R49, UR5, RZ ;  /* 0x0000000531317c24 */ /* 0x002fe2000f8e02ff */
[----:B------:R0:W-:Y:S01]  /*173a0*/  STL [R1+0x18c], R59 ;  /* 0x00018c3b01007387 */ /* 0x0001e20000100800 */
[----:B------:R-:W-:Y:S01]  /*173b0*/  PRMT R58, RZ, 0x7610, R58 ;  /* 0x00007610ff3a7816 */ /* 0x000fe2000000003a */
[----:B------:R-:W1:Y:S01]  /*173c0*/  LDCU UR5, c[0x0][0x3b0] ;  /* 0x00007600ff0577ac */ /* 0x000e620008000800 */
[--C-:B------:R-:W-:Y:S01]  /*173d0*/  @!P6 IMAD.IADD R51, R51, 0x1, -R9.reuse ;  /* 0x000000013333e824 */ /* 0x100fe200078e0a09 */
[----:B------:R-:W-:Y:S01]  /*173e0*/  IADD3 R17, P6, PT, R49, R8, RZ ;  /* 0x0000000831117210 */ /* 0x000fe20007fde0ff */
[--C-:B------:R-:W-:Y:S01]  /*173f0*/  @!P3 IMAD.IADD R52, R52, 0x1, -R9.reuse ;  /* 0x000000013434b824 */ /* 0x100fe200078e0a09 */
[----:B0-----:R-:W3:Y:S04]  /*17400*/  LDL R59, [R1+0x1408] ;  /* 0x00140800013b7983 */ /* 0x001ee80000100800 */
[----:B------:R0:W-:Y:S01]  /*17410*/  STL [R1+0x398], R17 ;  /* 0x0003981101007387 */ /* 0x0001e20000100800 */
[----:B------:R-:W-:-:S04]  /*17420*/  @!P5 IMAD.IADD R50, R50, 0x1, -R9 ;  /* 0x000000013232d824 */ /* 0x000fc800078e0a09 */
[----:B------:R-:W-:-:S05]  /*17430*/  @!P2 IMAD.MOV R50, RZ, RZ, -R50 ;  /* 0x000000ffff32a224 */ /* 0x000fca00078e0a32 */
[----:B------:R-:W-:-:S05]  /*17440*/  SEL R50, R47, R50, !P1 ;  /* 0x000000322f327207 */ /* 0x000fca0004800000 */
[----:B------:R-:W-:Y:S01]  /*17450*/  IMAD R50, R50, UR4, RZ ;  /* 0x0000000432327c24 */ /* 0x000fe2000f8e02ff */
[----:B------:R-:W-:Y:S01]  /*17460*/  PRMT R62, RZ, 0x7610, R62 ;  /* 0x00007610ff3e7816 */ /* 0x000fe2000000003e */
[----:B------:R-:W0:Y:S01]  /*17470*/  LDCU UR4, c[0x0][0x3b0] ;  /* 0x00007600ff0477ac */ /* 0x000e220008000800 */
[----:B--2---:R-:W-:Y:S02]  /*17480*/  ISETP.GE.AND P3, PT, R16, RZ, PT ;  /* 0x000000ff1000720c */ /* 0x004fe40003f66270 */
[----:B------:R-:W-:-:S04]  /*17490*/  LEA.HI.X.SX32 R16, R49, R5, 0x1, P6 ;  /* 0x0000000531107211 */ /* 0x000fc800030f0eff */
[-C--:B0-----:R-:W-:Y:S01]  /*174a0*/  @P0 LOP3.LUT R17, R17, R16.reuse, RZ, 0x3c, !PT ;  /* 0x0000001011110212 */ /* 0x081fe200078e3cff */
[----:B------:R0:W-:Y:S01]  /*174b0*/  STL [R1+0x394], R16 ;  /* 0x0003941001007387 */ /* 0x0001e20000100800 */
[----:B------:R-:W-:Y:S02]  /*174c0*/  ISETP.GT.U32.AND P6, PT, R9, R53, PT ;  /* 0x000000350900720c */ /* 0x000fe40003fc4070 */
[----:B0-----:R-:W-:-:S04]  /*174d0*/  @P0 LOP3.LUT R16, R17, R16, RZ, 0x3c, !PT ;  /* 0x0000001011100212 */ /* 0x001fc800078e3cff */
[----:B------:R-:W-:-:S05]  /*174e0*/  @P0 LOP3.LUT R17, R17, R16, RZ, 0x3c, !PT ;  /* 0x0000001011110212 */ /* 0x000fca00078e3cff */
[----:B------:R0:W2:Y:S02]  /*174f0*/  @P0 LDG.E.U8 R58, desc[UR20][R16.64] ;  /* 0x00000014103a0981 */ /* 0x0000a4000c1e1100 */
[----:B------:R-:W-:Y:S01]  /*17500*/  @!P6 IMAD.IADD R53, R53, 0x1, -R9 ;  /* 0x000000013535e824 */ /* 0x000fe200078e0a09 */
[----:B0-----:R-:W-:-:S04]  /*17510*/  IADD3 R16, P6, PT, R50, R8, RZ ;  /* 0x0000000832107210 */ /* 0x001fc80007fde0ff */
[----:B------:R-:W-:-:S05]  /*17520*/  LEA.HI.X.SX32 R17, R50, R5, 0x1, P6 ;  /* 0x0000000532117211 */ /* 0x000fca00030f0eff */
[----:B------:R0:W4:Y:S01]  /*17530*/  @P0 LDG.E.U8 R62, desc[UR20][R16.64] ;  /* 0x00000014103e0981 */ /* 0x000122000c1e1100 */
[----:B------:R-:W-:Y:S01]  /*17540*/  ISETP.GT.U32.AND P2, PT, R9, R52, PT ;  /* 0x000000340900720c */ /* 0x000fe20003f44070 */
[----:B------:R-:W-:Y:S01]  /*17550*/  @!P3 IMAD.MOV R51, RZ, RZ, -R51 ;  /* 0x000000ffff33b224 */ /* 0x000fe200078e0a33 */
[----:B------:R-:W-:-:S04]  /*17560*/  ISETP.GE.AND P3, PT, R61, RZ, PT ;  /* 0x000000ff3d00720c */ /* 0x000fc80003f66270 */
[----:B------:R-:W-:-:S05]  /*17570*/  SEL R51, R47, R51, !P1 ;  /* 0x000000332f337207 */ /* 0x000fca0004800000 */
[----:B-1----:R-:W-:Y:S01]  /*17580*/  IMAD R51, R51, UR5, RZ ;  /* 0x0000000533337c24 */ /* 0x002fe2000f8e02ff */
[----:B------:R-:W-:Y:S01]  /*17590*/  PRMT R66, RZ, 0x7610, R66 ;  /* 0x00007610ff427816 */ /* 0x000fe20000000042 */
[----:B------:R-:W-:Y:S01]  /*175a0*/  @!P2 IMAD.IADD R52, R52, 0x1, -R9 ;  /* 0x000000013434a824 */ /* 0x000fe200078e0a09 */
[----:B---3--:R-:W-:Y:S01]  /*175b0*/  ISETP.GE.AND P2, PT, R59, RZ, PT ;  /* 0x000000ff3b00720c */ /* 0x008fe20003f46270 */
[----:B------:R-:W1:Y:S01]  /*175c0*/  LDCU UR5, c[0x0][0x3b0] ;  /* 0x00007600ff0577ac */ /* 0x000e620008000800 */
[----:B------:R-:W-:Y:S02]  /*175d0*/  IADD3 R59, P6, PT, R51, R8, RZ ;  /* 0x00000008333b7210 */ /* 0x000fe40007fde0ff */
[----:B------:R-:W-:Y:S01]  /*175e0*/  ISETP.GT.U32.AND P5, PT, R9, R54, PT ;  /* 0x000000360900720c */ /* 0x000fe20003fa4070 */
[----:B--2---:R2:W-:Y:S04]  /*175f0*/  STL [R1+0x188], R58 ;  /* 0x0001883a01007387 */ /* 0x0045e80000100800 */
[----:B--2---:R-:W2:Y:S04]  /*17600*/  LDL.LU R58, [R1+0x1890] ;  /* 0x00189000013a7983 */ /* 0x004ea80000300800 */
[----:B------:R-:W3:Y:S04]  /*17610*/  LDL R61, [R1+0x1424] ;  /* 0x00142400013d7983 */ /* 0x000ee80000100800 */
[----:B------:R0:W-:Y:S04]  /*17620*/  STL [R1+0x3d8], R16 ;  /* 0x0003d81001007387 */ /* 0x0001e80000100800 */
[----:B------:R1:W-:Y:S01]  /*17630*/  STL [R1+0x3d4], R17 ;  /* 0x0003d41101007387 */ /* 0x0003e20000100800 */
[----:B0-----:R-:W-:-:S03]  /*17640*/  @P0 IMAD.MOV.U32 R16, RZ, RZ, R59 ;  /* 0x000000ffff100224 */ /* 0x001fc600078e003b */
[----:B----4-:R0:W-:Y:S01]  /*17650*/  STL [R1+0x180], R62 ;  /* 0x0001803e01007387 */ /* 0x0101e20000100800 */
[----:B-1----:R-:W-:-:S05]  /*17660*/  LEA.HI.X.SX32 R17, R51, R5, 0x1, P6 ;  /* 0x0000000533117211 */ /* 0x002fca00030f0eff */
[----:B------:R1:W4:Y:S04]  /*17670*/  @P0 LDG.E.U8 R66, desc[UR20][R16.64] ;  /* 0x0000001410420981 */ /* 0x000328000c1e1100 */
[----:B0-----:R-:W2:Y:S01]  /*17680*/  LDL R62, [R1+0x1450] ;  /* 0x00145000013e7983 */ /* 0x001ea20000100800 */
[----:B------:R-:W-:-:S05]  /*17690*/  @!P5 IMAD.IADD R54, R54, 0x1, -R9 ;  /* 0x000000013636d824 */ /* 0x000fca00078e0a09 */
[----:B------:R-:W-:Y:S01]  /*176a0*/  ISETP.GT.U32.AND P5, PT, R9, R54, PT ;  /* 0x000000360900720c */ /* 0x000fe20003fa4070 */
[----:B------:R-:W-:-:S12]  /*176b0*/  @!P3 IMAD.MOV R52, RZ, RZ, -R52 ;  /* 0x000000ffff34b224 */ /* 0x000fd800078e0a34 */
[----:B------:R-:W-:Y:S01]  /*176c0*/  @!P5 IMAD.IADD R54, R54, 0x1, -R9 ;  /* 0x000000013636d824 */ /* 0x000fe200078e0a09 */
[C---:B------:R-:W-:Y:S02]  /*176d0*/  ISETP.GT.U32.AND P5, PT, R9.reuse, R55, PT ;  /* 0x000000370900720c */ /* 0x040fe40003fa4070 */
[C---:B------:R-:W-:Y:S02]  /*176e0*/  ISETP.GT.U32.AND P3, PT, R9.reuse, R53, PT ;  /* 0x000000350900720c */ /* 0x040fe40003f64070 */
[----:B------:R-:W-:Y:S01]  /*176f0*/  ISETP.GT.U32.AND P6, PT, R9, R56, PT ;  /* 0x000000380900720c */ /* 0x000fe20003fc4070 */
[----:B------:R-:W-:Y:S01]  /*17700*/  @!P2 IMAD.MOV R54, RZ, RZ, -R54 ;  /* 0x000000ffff36a224 */ /* 0x000fe200078e0a36 */
[----:B------:R-:W-:-:S07]  /*17710*/  SEL R52, R47, R52, !P1 ;  /* 0x000000342f347207 */ /* 0x000fce0004800000 */
[----:B------:R-:W-:Y:S01]  /*17720*/  @!P5 IMAD.IADD R55, R55, 0x1, -R9 ;  /* 0x000000013737d824 */ /* 0x000fe200078e0a09 */
[----:B------:R-:W-:-:S04]  /*17730*/  SEL R54, R47, R54, !P1 ;  /* 0x000000362f367207 */ /* 0x000fc80004800000 */
[----:B------:R-:W-:Y:S01]  /*17740*/  ISETP.GT.U32.AND P5, PT, R9, R55, PT ;  /* 0x000000370900720c */ /* 0x000fe20003fa4070 */
[----:B------:R-:W-:Y:S01]  /*17750*/  IMAD R52, R52, UR6, RZ ;  /* 0x0000000634347c24 */ /* 0x000fe2000f8e02ff */
[----:B------:R0:W-:Y:S01]  /*17760*/  STL [R1+0x438], R59 ;  /* 0x0004383b01007387 */ /* 0x0001e20000100800 */
[--C-:B------:R-:W-:Y:S01]  /*17770*/  @!P3 IMAD.IADD R53, R53, 0x1, -R9.reuse ;  /* 0x000000013535b824 */ /* 0x100fe200078e0a09 */
[----:B------:R-:W-:Y:S01]  /*17780*/  PRMT R60, RZ, 0x7610, R60 ;  /* 0x00007610ff3c7816 */ /* 0x000fe2000000003c */
[----:B------:R-:W-:Y:S02]  /*17790*/  IMAD R54, R54, UR4, RZ ;  /* 0x0000000436367c24 */ /* 0x000fe4000f8e02ff */
[----:B------:R-:W-:Y:S01]  /*177a0*/  @!P6 IMAD.IADD R56, R56, 0x1, -R9 ;  /* 0x000000013838e824 */ /* 0x000fe200078e0a09 */
[C---:B-1----:R-:W-:Y:S01]  /*177b0*/  IADD3 R16, P6, PT, R52.reuse, R8, RZ ;  /* 0x0000000834107210 */ /* 0x042fe20007fde0ff */
[----:B------:R1:W-:Y:S01]  /*177c0*/  STL [R1+0x434], R17 ;  /* 0x0004341101007387 */ /* 0x0003e20000100800 */
[----:B------:R-:W-:Y:S01]  /*177d0*/  PRMT R63, RZ, 0x7610, R63 ;  /* 0x00007610ff3f7816 */ /* 0x000fe2000000003f */
[----:B------:R-:W2:Y:S01]  /*177e0*/  LDCU UR4, c[0x0][0x3b0] ;  /* 0x00007600ff0477ac */ /* 0x000ea20008000800 */
[----:B------:R-:W-:Y:S01]  /*177f0*/  ISETP.GT.U32.AND P3, PT, R9, R56, PT ;  /* 0x000000380900720c */ /* 0x000fe20003f64070 */
[----:B------:R-:W-:Y:S01]  /*17800*/  @!P5 IMAD.IADD R55, R55, 0x1, -R9 ;  /* 0x000000013737d824 */ /* 0x000fe200078e0a09 */
[----:B0-----:R-:W2:Y:S01]  /*17810*/  LDL.LU R59, [R1+0x188c] ;  /* 0x00188c00013b7983 */ /* 0x001ea20000300800 */
[----:B------:R-:W-:Y:S01]  /*17820*/  PRMT R65, RZ, 0x7610, R65 ;  /* 0x00007610ff417816 */ /* 0x000fe20000000041 */
[----:B------:R-:W0:Y:S01]  /*17830*/  LDCU UR6, c[0x0][0x3b0] ;  /* 0x00007600ff0677ac */ /* 0x000e220008000800 */
[----:B-1----:R-:W-:-:S05]  /*17840*/  LEA.HI.X.SX32 R17, R52, R5, 0x1, P6 ;  /* 0x0000000534117211 */ /* 0x002fca00030f0eff */
[----:B------:R1:W2:Y:S03]  /*17850*/  @P0 LDG.E.U8 R60, desc[UR20][R16.64] ;  /* 0x00000014103c0981 */ /* 0x0002a6000c1e1100 */
[----:B------:R-:W-:Y:S01]  /*17860*/  @!P3 IMAD.IADD R56, R56, 0x1, -R9 ;  /* 0x000000013838b824 */ /* 0x000fe200078e0a09 */
[----:B---3--:R-:W-:-:S13]  /*17870*/  ISETP.GE.AND P2, PT, R61, RZ, PT ;  /* 0x000000ff3d00720c */ /* 0x008fda0003f46270 */
[----:B------:R-:W-:Y:S01]  /*17880*/  @!P2 IMAD.MOV R53, RZ, RZ, -R53 ;  /* 0x000000ffff35a224 */ /* 0x000fe200078e0a35 */
[----:B------:R-:W-:-:S04]  /*17890*/  IADD3 R61, P2, PT, R54, R8, RZ ;  /* 0x00000008363d7210 */ /* 0x000fc80007f5e0ff */
[----:B------:R-:W-:Y:S01]  /*178a0*/  SEL R53, R47, R53, !P1 ;  /* 0x000000352f357207 */ /* 0x000fe20004800000 */
[----:B----4-:R3:W-:Y:S01]  /*178b0*/  STL [R1+0x17c], R66 ;  /* 0x00017c4201007387 */ /* 0x0107e20000100800 */
[----:B--2---:R-:W-:Y:S02]  /*178c0*/  ISETP.GE.AND P5, PT, R62, RZ, PT ;  /* 0x000000ff3e00720c */ /* 0x004fe40003fa6270 */
[----:B------:R-:W-:Y:S01]  /*178d0*/  LEA.HI.X.SX32 R62, R54, R5, 0x1, P2 ;  /* 0x00000005363e7211 */ /* 0x000fe200010f0eff */
[----:B---3--:R-:W2:Y:S04]  /*178e0*/  LDL R66, [R1+0x1468] ;  /* 0x0014680001427983 */ /* 0x008ea80000100800 */
[----:B------:R1:W-:Y:S01]  /*178f0*/  STL [R1+0x478], R16 ;  /* 0x0004781001007387 */ /* 0x0003e20000100800 */
[----:B------:R-:W-:-:S05]  /*17900*/  IMAD R53, R53, UR5, RZ ;  /* 0x0000000535357c24 */ /* 0x000fca000f8e02ff */
[----:B------:R-:W-:Y:S01]  /*17910*/  @!P5 IMAD.MOV R55, RZ, RZ, -R55 ;  /* 0x000000ffff37d224 */ /* 0x000fe200078e0a37 */
[----:B------:R-:W-:Y:S01]  /*17920*/  STL [R1+0x4b8], R61 ;  /* 0x0004b83d01007387 */ /* 0x000fe20000100800 */
[----:B------:R-:W-:Y:S01]  /*17930*/  PRMT R80, RZ, 0x7610, R80 ;  /* 0x00007610ff507816 */ /* 0x000fe20000000050 */
[----:B------:R-:W3:Y:S02]  /*17940*/  LDCU UR5, c[0x0][0x3b0] ;  /* 0x00007600ff0577ac */ /* 0x000ee40008000800 */
[----:B------:R4:W-:Y:S01]  /*17950*/  STL [R1+0x474], R17 ;  /* 0x0004741101007387 */ /* 0x0009e20000100800 */
[----:B-1----:R-:W-:Y:S02]  /*17960*/  @P0 IMAD.MOV.U32 R16, RZ, RZ, R61 ;  /* 0x000000ffff100224 */ /* 0x002fe400078e003d */
[----:B----4-:R-:W-:-:S05]  /*17970*/  @P0 IMAD.MOV.U32 R17, RZ, RZ, R62 ;  /* 0x000000ffff110224 */ /* 0x010fca00078e003e */
[----:B------:R1:W4:Y:S02]  /*17980*/  @P0 LDG.E.U8 R63, desc[UR20][R16.64] ;  /* 0x00000014103f0981 */ /* 0x000324000c1e1100 */
[----:B-1----:R-:W-:-:S04]  /*17990*/  IADD3 R16, P3, PT, R53, R8, RZ ;  /* 0x0000000835107210 */ /* 0x002fc80007f7e0ff */
[----:B------:R-:W-:-:S05]  /*179a0*/  LEA.HI.X.SX32 R17, R53, R5, 0x1, P3 ;  /* 0x0000000535117211 */ /* 0x000fca00018f0eff */
[----:B------:R-:W3:Y:S04]  /*179b0*/  @P0 LDG.E.U8 R65, desc[UR20][R16.64] ;  /* 0x0000001410410981 */ /* 0x000ee8000c1e1100 */
[----:B------:R-:W-:Y:S04]  /*179c0*/  STL [R1+0x4b4], R62 ;  /* 0x0004b43e01007387 */ /* 0x000fe80000100800 */
[----:B------:R1:W-:Y:S04]  /*179d0*/  STL [R1+0x178], R60 ;  /* 0x0001783c01007387 */ /* 0x0003e80000100800 */
[----:B-1----:R-:W3:Y:S04]  /*179e0*/  LDL.LU R60, [R1+0x1888] ;  /* 0x00188800013c7983 */ /* 0x002ee80000300800 */
[----:B------:R-:W3:Y:S04]  /*179f0*/  LDL.LU R62, [R1+0x1884] ;  /* 0x00188400013e7983 */ /* 0x000ee80000300800 */
[----:B------:R-:W3:Y:S01]  /*17a00*/  LDL.LU R61, [R1+0x1880] ;  /* 0x00188000013d7983 */ /* 0x000ee20000300800 */
[----:B--2---:R-:W-:-:S03]  /*17a10*/  ISETP.GE.AND P6, PT, R66, RZ, PT ;  /* 0x000000ff4200720c */ /* 0x004fc60003fc6270 */
[----:B----4-:R1:W-:Y:S04]  /*17a20*/  STL [R1+0x174], R63 ;  /* 0x0001743f01007387 */ /* 0x0103e80000100800 */
[----:B-1----:R-:W2:Y:S04]  /*17a30*/  LDL.LU R63, [R1+0x187c] ;  /* 0x00187c00013f7983 */ /* 0x002ea80000300800 */
[----:B------:R-:W4:Y:S04]  /*17a40*/  LDL R66, [R1+0x14ac] ;  /* 0x0014ac0001427983 */ /* 0x000f280000100800 */
[----:B------:R-:W-:Y:S04]  /*17a50*/  STL [R1+0x4f8], R16 ;  /* 0x0004f81001007387 */ /* 0x000fe80000100800 */
[----:B------:R-:W-:Y:S04]  /*17a60*/  STL [R1+0x4f4], R17 ;  /* 0x0004f41101007387 */ /* 0x000fe80000100800 */
[----:B---3--:R1:W-:Y:S04]  /*17a70*/  STL [R1+0x170], R65 ;  /* 0x0001704101007387 */ /* 0x0083e80000100800 */
[----:B-1----:R-:W3:Y:S04]  /*17a80*/  LDL.LU R65, [R1+0x1878] ;  /* 0x0018780001417983 */ /* 0x002ee80000300800 */
[----:B------:R-:W2:Y:S01]  /*17a90*/  LDL R16, [R1+0x1480] ;  /* 0x0014800001107983 */ /* 0x000ea20000100800 */
[----:B------:R-:W-:-:S02]  /*17aa0*/  ISETP.GT.U32.AND P5, PT, R9, R58, PT ;  /* 0x0000003a0900720c */ /* 0x000fc40003fa4070 */
[----:B------:R-:W-:Y:S01]  /*17ab0*/  SEL R55, R47, R55, !P1 ;  /* 0x000000372f377207 */ /* 0x000fe20004800000 */
[----:B------:R-:W-:-:S04]  /*17ac0*/  @!P6 IMAD.MOV R56, RZ, RZ, -R56 ;  /* 0x000000ffff38e224 */ /* 0x000fc800078e0a38 */
[----:B------:R-:W-:-:S06]  /*17ad0*/  IMAD R55, R55, UR7, RZ ;  /* 0x0000000737377c24 */ /* 0x000fcc000f8e02ff */
[----:B------:R-:W-:Y:S01]  /*17ae0*/  @!P5 IMAD.IADD R58, R58, 0x1, -R9 ;  /* 0x000000013a3ad824 */ /* 0x000fe200078e0a09 */
[C---:B------:R-:W-:Y:S01]  /*17af0*/  IADD3 R17, P6, PT, R55.reuse, R8, RZ ;  /* 0x0000000837117210 */ /* 0x040fe20007fde0ff */
[----:B------:R-:W1:Y:S04]  /*17b00*/  LDCU UR7, c[0x0][0x3b0] ;  /* 0x00007600ff0777ac */ /* 0x000e680008000800 */
        /* <DEDUP_REMOVED lines=14> */
[----:B------:R-:W1:Y:S10]  /*17bf0*/  LDCU UR4, c[0x0][0x3b0] ;  /* 0x00007600ff0477ac */ /* 0x000e740008000800 */
[----:B------:R-:W-:Y:S01]  /*17c00*/  @!P2 IMAD.IADD R57, R57, 0x1, -R9 ;  /* 0x000000013939a824 */ /* 0x000fe200078e0a09 */
[----:B0-----:R-:W-:-:S04]  /*17c10*/  IADD3 R16, P2, PT, R56, R8, RZ ;  /* 0x0000000838107210 */ /* 0x001fc80007f5e0ff */
[----:B------:R-:W-:Y:S02]  /*17c20*/  LEA.HI.X.SX32 R17, R56, R5, 0x1, P2 ;  /* 0x0000000538117211 */ /* 0x000fe400010f0eff */
[----:B----4-:R-:W-:-:S03]  /*17c30*/  ISETP.GE.AND P2, PT, R66, RZ, PT ;  /* 0x000000ff4200720c */ /* 0x010fc60003f46270 */
[----:B------:R-:W4:Y:S04]  /*17c40*/  @P0 LDG.E.U8 R68, desc[UR20][R16.64] ;  /* 0x0000001410440981 */ /* 0x000f28000c1e1100 */
[----:B--2---:R0:W-:Y:S02]  /*17c50*/  STL [R1+0x16c], R80 ;  /* 0x00016c5001007387 */ /* 0x0041e40000100800 */
[----:B0-----:R-:W-:Y:S02]  /*17c60*/  IMAD.MOV.U32 R80, RZ, RZ, R71 ;  /* 0x000000ffff507224 */ /* 0x001fe400078e0047 */
[----:B------:R-:W2:Y:S04]  /*17c70*/  LDL R71, [R1+0x14f0] ;  /* 0x0014f00001477983 */ /* 0x000ea80000100800 */
[----:B------:R0:W-:Y:S04]  /*17c80*/  STL [R1+0x578], R16 ;  /* 0x0005781001007387 */ /* 0x0001e80000100800 */
[----:B------:R1:W-:Y:S04]  /*17c90*/  STL [R1+0x574], R17 ;  /* 0x0005741101007387 */ /* 0x0003e80000100800 */
[----:B------:R-:W2:Y:S04]  /*17ca0*/  LDL.LU R66, [R1+0x1874] ;  /* 0x0018740001427983 */ /* 0x000ea80000300800 */
[----:B0-----:R-:W2:Y:S01]  /*17cb0*/  LDL R16, [R1+0x14c4] ;  /* 0x0014c40001107983 */ /* 0x001ea20000100800 */
[C---:B------:R-:W-:Y:S01]  /*17cc0*/  ISETP.GT.U32.AND P3, PT, R9.reuse, R59, PT ;  /* 0x0000003b0900720c */ /* 0x040fe20003f64070 */
[----:B------:R-:W-:Y:S01]  /*17cd0*/  @!P5 IMAD.MOV R57, RZ, RZ, -R57 ;  /* 0x000000ffff39d224 */ /* 0x000fe200078e0a39 */
[----:B------:R-:W-:-:S11]  /*17ce0*/  ISETP.GT.U32.AND P5, PT, R9, R60, PT ;  /* 0x0000003c0900720c */ /* 0x000fd60003fa4070 */
[----:B------:R-:W-:Y:S01]  /*17cf0*/  @!P3 IMAD.IADD R59, R59, 0x1, -R9 ;  /* 0x000000013b3bb824 */ /* 0x000fe200078e0a09 */
[----:B------:R-:W-:-:S04]  /*17d00*/  SEL R57, R47, R57, !P1 ;  /* 0x000000392f397207 */ /* 0x000fc80004800000 */
[----:B------:R-:W-:Y:S01]  /*17d10*/  ISETP.GT.U32.AND P3, PT, R9, R59, PT ;  /* 0x0000003b0900720c */ /* 0x000fe20003f64070 */
[----:B------:R-:W-:Y:S01]  /*17d20*/  IMAD R57, R57, UR5, RZ ;  /* 0x0000000539397c24 */ /* 0x000fe2000f8e02ff */
[----:B------:R-:W-:Y:S01]  /*17d30*/  ISETP.GT.U32.AND P6, PT, R9, R58, PT ;  /* 0x0000003a0900720c */ /* 0x000fe20003fc4070 */
[----:B------:R-:W-:Y:S01]  /*17d40*/  @!P5 IMAD.IADD R60, R60, 0x1, -R9 ;  /* 0x000000013c3cd824 */ /* 0x000fe200078e0a09 */
[----:B----4-:R0:W-:Y:S01]  /*17d50*/  STL [R1+0x168], R68 ;  /* 0x0001684401007387 */ /* 0x0101e20000100800 */
[----:B------:R-:W-:Y:S01]  /*17d60*/  PRMT R67, RZ, 0x7610, R67 ;  /* 0x00007610ff437816 */ /* 0x000fe20000000043 */
[----:B------:R-:W4:Y:S07]  /*17d70*/  LDCU UR5, c[0x0][0x3b0] ;  /* 0x00007600ff0577ac */ /* 0x000f2e0008000800 */
[--C-:B------:R-:W-:Y:S01]  /*17d80*/  @!P3 IMAD.IADD R59, R59, 0x1, -R9.reuse ;  /* 0x000000013b3bb824 */ /* 0x100fe200078e0a09 */
[----:B-1----:R-:W-:Y:S01]  /*17d90*/  IADD3 R17, P3, PT, R57, R8, RZ ;  /* 0x0000000839117210 */ /* 0x002fe20007f7e0ff */
[----:B0-----:R-:W3:Y:S04]  /*17da0*/  LDL R68, [R1+0x1508] ;  /* 0x0015080001447983 */ /* 0x001ee80000100800 */
[----:B------:R0:W-:Y:S01]  /*17db0*/  STL [R1+0x5b8], R17 ;  /* 0x0005b81101007387 */ /* 0x0001e20000100800 */
[----:B------:R-:W-:-:S04]  /*17dc0*/  @!P6 IMAD.IADD R58, R58, 0x1, -R9 ;  /* 0x000000013a3ae824 */ /* 0x000fc800078e0a09 */
[----:B------:R-:W-:-:S05]  /*17dd0*/  @!P2 IMAD.MOV R58, RZ, RZ, -R58 ;  /* 0x000000ffff3aa224 */ /* 0x000fca00078e0a3a */
[----:B------:R-:W-:-:S05]  /*17de0*/  SEL R58, R47, R58, !P1 ;  /* 0x0000003a2f3a7207 */ /* 0x000fca0004800000 */
[----:B------:R-:W-:Y:S01]  /*17df0*/  IMAD R58, R58, UR4, RZ ;  /* 0x000000043a3a7c24 */ /* 0x000fe2000f8e02ff */
[----:B------:R-:W-:Y:S01]  /*17e00*/  PRMT R70, RZ, 0x7610, R70 ;  /* 0x00007610ff467816 */ /* 0x000fe20000000046 */
[----:B------:R-:W1:Y:S01]  /*17e10*/  LDCU UR4, c[0x0][0x3b0] ;  /* 0x00007600ff0477ac */ /* 0x000e620008000800 */
        /* <DEDUP_REMOVED lines=11> */
[----:B------:R0:W2:Y:S01]  /*17ed0*/  @P0 LDG.E.U8 R70, desc[UR20][R16.64] ;  /* 0x0000001410460981 */ /* 0x0000a2000c1e1100 */
[----:B------:R-:W-:Y:S01]  /*17ee0*/  ISETP.GT.U32.AND P2, PT, R9, R60, PT ;  /* 0x0000003c0900720c */ /* 0x000fe20003f44070 */
[----:B------:R-:W-:Y:S01]  /*17ef0*/  @!P5 IMAD.MOV R59, RZ, RZ, -R59 ;  /* 0x000000ffff3bd224 */ /* 0x000fe200078e0a3b */
[----:B------:R-:W-:-:S04]  /*17f00*/  ISETP.GE.AND P5, PT, R71, RZ, PT ;  /* 0x000000ff4700720c */ /* 0x000fc80003fa6270 */
[----:B------:R-:W-:-:S05]  /*17f10*/  SEL R59, R47, R59, !P1 ;  /* 0x0000003b2f3b7207 */ /* 0x000fca0004800000 */
[----:B----4-:R-:W-:Y:S01]  /*17f20*/  IMAD R59, R59, UR5, RZ ;  /* 0x000000053b3b7c24 */ /* 0x010fe2000f8e02ff */
[----:B------:R-:W-:Y:S01]  /*17f30*/  PRMT R91, RZ, 0x7610, R91 ;  /* 0x00007610ff5b7816 */ /* 0x000fe2000000005b */
[----:B------:R-:W-:Y:S01]  /*17f40*/  @!P2 IMAD.IADD R60, R60, 0x1, -R9 ;  /* 0x000000013c3ca824 */ /* 0x000fe200078e0a09 */
[----:B---3--:R-:W-:Y:S01]  /*17f50*/  ISETP.GE.AND P2, PT, R68, RZ, PT ;  /* 0x000000ff4400720c */ /* 0x008fe20003f46270 */
[----:B------:R-:W3:Y:S02]  /*17f60*/  LDCU UR5, c[0x0][0x3b0] ;  /* 0x00007600ff0577ac */ /* 0x000ee40008000800 */
[----:B------:R-:W-:Y:S01]  /*17f70*/  @!P5 IMAD.MOV R60, RZ, RZ, -R60 ;  /* 0x000000ffff3cd224 */ /* 0x000fe200078e0a3c */
[----:B------:R-:W-:Y:S01]  /*17f80*/  IADD3 R68, P5, PT, R59, R8, RZ ;  /* 0x000000083b447210 */ /* 0x000fe20007fbe0ff */
[----:B--2---:R2:W-:Y:S04]  /*17f90*/  STL [R1+0x164], R67 ;  /* 0x0001644301007387 */ /* 0x0045e80000100800 */
[----:B--2---:R-:W2:Y:S04]  /*17fa0*/  LDL.LU R67, [R1+0x1870] ;  /* 0x0018700001437983 */ /* 0x004ea80000300800 */
[----:B------:R-:W4:Y:S04]  /*17fb0*/  LDL R71, [R1+0x1524] ;  /* 0x0015240001477983 */ /* 0x000f280000100800 */
[----:B------:R0:W-:Y:S04]  /*17fc0*/  STL [R1+0x5f8], R16 ;  /* 0x0005f81001007387 */ /* 0x0001e80000100800 */
[----:B------:R1:W-:Y:S01]  /*17fd0*/  STL [R1+0x5f4], R17 ;  /* 0x0005f41101007387 */ /* 0x0003e20000100800 */
[----:B0-----:R-:W-:-:S03]  /*17fe0*/  @P0 IMAD.MOV.U32 R16, RZ, RZ, R68 ;  /* 0x000000ffff100224 */ /* 0x001fc600078e0044 */
[----:B------:R0:W-:Y:S01]  /*17ff0*/  STL [R1+0x15c], R70 ;  /* 0x00015c4601007387 */ /* 0x0001e20000100800 */
[----:B-1----:R-:W-:-:S05]  /*18000*/  LEA.HI.X.SX32 R17, R59, R5, 0x1, P5 ;  /* 0x000000053b117211 */ /* 0x002fca00028f0eff */
[----:B------:R1:W2:Y:S04]  /*18010*/  @P0 LDG.E.U8 R91, desc[UR20][R16.64] ;  /* 0x00000014105b0981 */ /* 0x0002a8000c1e1100 */
[----:B0-----:R-:W3:Y:S01]  /*18020*/  LDL R70, [R1+0x1550] ;  /* 0x0015500001467983 */ /* 0x001ee20000100800 */
[C---:B------:R-:W-:Y:S02]  /*18030*/  ISETP.GT.U32.AND P6, PT, R9.reuse, R62, PT ;  /* 0x0000003e0900720c */ /* 0x040fe40003fc4070 */
[----:B------:R-:W-:-:S11]  /*18040*/  ISETP.GT.U32.AND P3, PT, R9, R63, PT ;  /* 0x0000003f0900720c */ /* 0x000fd60003f64070 */
[----:B------:R-:W-:-:S05]  /*18050*/  @!P6 IMAD.IADD R62, R62, 0x1, -R9 ;  /* 0x000000013e3ee824 */ /* 0x000fca00078e0a09 */
[----:B------:R-:W-:Y:S01]  /*18060*/  ISETP.GT.U32.AND P6, PT, R9, R62, PT ;  /* 0x0000003e0900720c */ /* 0x000fe20003fc4070 */
[----:B------:R-:W-:Y:S01]  /*18070*/  @!P3 IMAD.IADD R63, R63, 0x1, -R9 ;  /* 0x000000013f3fb824 */ /* 0x000fe200078e0a09 */
[----:B------:R-:W-:Y:S02]  /*18080*/  ISETP.GT.U32.AND P5, PT, R9, R65, PT ;  /* 0x000000410900720c */ /* 0x000fe40003fa4070 */
[----:B------:R-:W-:-:S09]  /*18090*/  SEL R60, R47, R60, !P1 ;  /* 0x0000003c2f3c7207 */ /* 0x000fd20004800000 */
[----:B------:R-:W-:Y:S01]  /*180a0*/  @!P6 IMAD.IADD R62, R62, 0x1, -R9 ;  /* 0x000000013e3ee824 */ /* 0x000fe200078e0a09 */
[----:B------:R-:W-:-:S03]  /*180b0*/  ISETP.GT.U32.AND P6, PT, R9, R61, PT ;  /* 0x0000003d0900720c */ /* 0x000fc60003fc4070 */
[----:B------:R-:W-:Y:S01]  /*180c0*/  @!P2 IMAD.MOV R62, RZ, RZ, -R62 ;  /* 0x000000ffff3ea224 */ /* 0x000fe200078e0a3e */
[----:B------:R-:W-:-:S04]  /*180d0*/  ISETP.GT.U32.AND P2, PT, R9, R63, PT ;  /* 0x0000003f0900720c */ /* 0x000fc80003f44070 */
[----:B------:R-:W-:Y:S01]  /*180e0*/  SEL R62, R47, R62, !P1 ;  /* 0x0000003e2f3e7207 */ /* 0x000fe20004800000 */
[----:B------:R-:W-:Y:S01]  /*180f0*/  IMAD R60, R60, UR6, RZ ;  /* 0x000000063c3c7c24 */ /* 0x000fe2000f8e02ff */
[----:B------:R0:W-:Y:S01]  /*18100*/  STL [R1+0x638], R68 ;  /* 0x0006384401007387 */ /* 0x0001e20000100800 */
[----:B------:R-:W-:Y:S01]  /*18110*/  @!P5 IMAD.IADD R65, R65, 0x1, -R9 ;  /* 0x000000014141d824 */ /* 0x000fe200078e0a09 */
[----:B------:R-:W-:Y:S01]  /*18120*/  PRMT R69, RZ, 0x7610, R69 ;  /* 0x00007610ff457816 */ /* 0x000fe20000000045 */
[--C-:B------:R-:W-:Y:S02]  /*18130*/  @!P6 IMAD.IADD R61, R61, 0x1, -R9.reuse ;  /* 0x000000013d3de824 */ /* 0x100fe400078e0a09 */
[----:B------:R-:W-:Y:S01]  /*18140*/  IMAD R62, R62, UR4, RZ ;  /* 0x000000043e3e7c24 */ /* 0x000fe2000f8e02ff */
[C---:B-1----:R-:W-:Y:S01]  /*18150*/  IADD3 R16, P6, PT, R60.reuse, R8, RZ ;  /* 0x000000083c107210 */ /* 0x042fe20007fde0ff */
[----:B------:R1:W-:Y:S01]  /*18160*/  STL [R1+0x634], R17 ;  /* 0x0006341101007387 */ /* 0x0003e20000100800 */
[----:B------:R-:W-:Y:S01]  /*18170*/  ISETP.GT.U32.AND P5, PT, R9, R65, PT ;  /* 0x000000410900720c */ /* 0x000fe20003fa4070 */
[--C-:B------:R-:W-:Y:S01]  /*18180*/  @!P2 IMAD.IADD R63, R63, 0x1, -R9.reuse ;  /* 0x000000013f3fa824 */ /* 0x100fe200078e0a09 */
[----:B------:R-:W-:Y:S01]  /*18190*/  PRMT R76, RZ, 0x7610, R76 ;  /* 0x00007610ff4c7816 */ /* 0x000fe2000000004c */
[----:B0-----:R-:W3:Y:S01]  /*181a0*/  LDL.LU R68, [R1+0x186c] ;  /* 0x00186c0001447983 */ /* 0x001ee20000300800 */
[----:B------:R-:W-:Y:S01]  /*181b0*/  PRMT R74, RZ, 0x7610, R74 ;  /* 0x00007610ff4a7816 */ /* 0x000fe2000000004a */
[----:B------:R-:W0:Y:S01]  /*181c0*/  LDCU UR4, c[0x0][0x3b0] ;  /* 0x00007600ff0477ac */ /* 0x000e220008000800 */
[----:B-1----:R-:W-:Y:S01]  /*181d0*/  LEA.HI.X.SX32 R17, R60, R5, 0x1, P6 ;  /* 0x000000053c117211 */ /* 0x002fe200030f0eff */
[----:B------:R-:W1:Y:S04]  /*181e0*/  LDCU UR6, c[0x0][0x3b0] ;  /* 0x00007600ff0677ac */ /* 0x000e680008000800 */
[----:B------:R0:W3:Y:S02]  /*181f0*/  @P0 LDG.E.U8 R69, desc[UR20][R16.64] ;  /* 0x0000001410450981 */ /* 0x0000e4000c1e1100 */
[----:B------:R-:W-:Y:S01]  /*18200*/  @!P5 IMAD.IADD R65, R65, 0x1, -R9 ;  /* 0x000000014141d824 */ /* 0x000fe200078e0a09 */
[----:B----4-:R-:W-:-:S13]  /*18210*/  ISETP.GE.AND P3, PT, R71, RZ, PT ;  /* 0x000000ff4700720c */ /* 0x010fda0003f66270 */
[----:B------:R-:W-:Y:S01]  /*18220*/  @!P3 IMAD.MOV R61, RZ, RZ, -R61 ;  /* 0x000000ffff3db224 */ /* 0x000fe200078e0a3d */
[----:B------:R-:W-:-:S04]  /*18230*/  IADD3 R71, P3, PT, R62, R8, RZ ;  /* 0x000000083e477210 */ /* 0x000fc80007f7e0ff */
[----:B------:R-:W-:Y:S01]  /*18240*/  SEL R61, R47, R61, !P1 ;  /* 0x0000003d2f3d7207 */ /* 0x000fe20004800000 */
[----:B--2---:R2:W-:Y:S01]  /*18250*/  STL [R1+0x158], R91 ;  /* 0x0001585b01007387 */ /* 0x0045e20000100800 */
[----:B---3--:R-:W-:Y:S02]  /*18260*/  ISETP.GE.AND P2, PT, R70, RZ, PT ;  /* 0x000000ff4600720c */ /* 0x008fe40003f46270 */
[----:B------:R-:W-:Y:S01]  /*18270*/  LEA.HI.X.SX32 R70, R62, R5, 0x1, P3 ;  /* 0x000000053e467211 */ /* 0x000fe200018f0eff */
[----:B--2---:R-:W2:Y:S04]  /*18280*/  LDL R91, [R1+0x1570] ;  /* 0x00157000015b7983 */ /* 0x004ea80000100800 */
[----:B------:R0:W-:Y:S01]  /*18290*/  STL [R1+0x678], R16 ;  /* 0x0006781001007387 */ /* 0x0001e20000100800 */
[----:B------:R-:W-:Y:S01]  /*182a0*/  IMAD R61, R61, UR5, RZ ;  /* 0x000000053d3d7c24 */ /* 0x000fe2000f8e02ff */
[----:B------:R-:W-:-:S04]  /*182b0*/  PRMT R73, RZ, 0x7610, R73 ;  /* 0x00007610ff497816 */ /* 0x000fc80000000049 */
[----:B------:R-:W-:Y:S01]  /*182c0*/  @!P2 IMAD.MOV R63, RZ, RZ, -R63 ;  /* 0x000000ffff3fa224 */ /* 0x000fe200078e0a3f */
[----:B------:R-:W-:Y:S01]  /*182d0*/  STL [R1+0x6b8], R71 ;  /* 0x0006b84701007387 */ /* 0x000fe20000100800 */
[----:B------:R-:W-:Y:S01]  /*182e0*/  PRMT R77, RZ, 0x7610, R77 ;  /* 0x00007610ff4d7816 */ /* 0x000fe2000000004d */
[----:B------:R-:W3:Y:S02]  /*182f0*/  LDCU UR5, c[0x0][0x3b0] ;  /* 0x00007600ff0577ac */ /* 0x000ee40008000800 */
[----:B------:R4:W-:Y:S01]  /*18300*/  STL [R1+0x674], R17 ;  /* 0x0006741101007387 */ /* 0x0009e20000100800 */
[----:B0-----:R-:W-:Y:S02]  /*18310*/  @P0 IMAD.MOV.U32 R16, RZ, RZ, R71 ;  /* 0x000000ffff100224 */ /* 0x001fe400078e0047 */
[----:B----4-:R-:W-:-:S05]  /*18320*/  @P0 IMAD.MOV.U32 R17, RZ, RZ, R70 ;  /* 0x000000ffff110224 */ /* 0x010fca00078e0046 */
[----:B------:R0:W4:Y:S02]  /*18330*/  @P0 LDG.E.U8 R76, desc[UR20][R16.64] ;  /* 0x00000014104c0981 */ /* 0x000124000c1e1100 */
[----:B0-----:R-:W-:-:S04]  /*18340*/  IADD3 R16, P5, PT, R61, R8, RZ ;  /* 0x000000083d107210 */ /* 0x001fc80007fbe0ff */
[----:B------:R-:W-:-:S05]  /*18350*/  LEA.HI.X.SX32 R17, R61, R5, 0x1, P5 ;  /* 0x000000053d117211 */ /* 0x000fca00028f0eff */
[----:B------:R-:W3:Y:S04]  /*18360*/  @P0 LDG.E.U8 R74, desc[UR20][R16.64] ;  /* 0x00000014104a0981 */ /* 0x000ee8000c1e1100 */
[----:B------:R-:W-:Y:S04]  /*18370*/  STL [R1+0x6b4], R70 ;  /* 0x0006b44601007387 */ /* 0x000fe80000100800 */
[----:B------:R0:W-:Y:S04]  /*18380*/  STL [R1+0x154], R69 ;  /* 0x0001544501007387 */ /* 0x0001e80000100800 */
[----:B0-----:R-:W3:Y:S04]  /*18390*/  LDL.LU R69, [R1+0x1868] ;  /* 0x0018680001457983 */ /* 0x001ee80000300800 */
[----:B------:R-:W3:Y:S04]  /*183a0*/  LDL.LU R70, [R1+0x1864] ;  /* 0x0018640001467983 */ /* 0x000ee80000300800 */
[----:B------:R-:W3:Y:S01]  /*183b0*/  LDL.LU R71, [R1+0x1860] ;  /* 0x0018600001477983 */ /* 0x000ee20000300800 */
[----:B--2---:R-:W-:-:S03]  /*183c0*/  ISETP.GE.AND P3, PT, R91, RZ, PT ;  /* 0x000000ff5b00720c */ /* 0x004fc60003f66270 */
[----:B----4-:R0:W-:Y:S04]  /*183d0*/  STL [R1+0x14c], R76 ;  /* 0x00014c4c01007387 */ /* 0x0101e80000100800 */
[----:B0-----:R-:W2:Y:S04]  /*183e0*/  LDL.LU R76, [R1+0x185c] ;  /* 0x00185c00014c7983 */ /* 0x001ea80000300800 */
[----:B------:R-:W4:Y:S04]  /*183f0*/  LDL R91, [R1+0x161c] ;  /* 0x00161c00015b7983 */ /* 0x000f280000100800 */
[----:B------:R-:W-:Y:S04]  /*18400*/  STL [R1+0x6f8], R16 ;  /* 0x0006f81001007387 */ /* 0x000fe80000100800 */
[----:B------:R-:W-:Y:S04]  /*18410*/  STL [R1+0x6f4], R17 ;  /* 0x0006f41101007387 */ /* 0x000fe80000100800 */
[----:B---3--:R0:W-:Y:S04]  /*18420*/  STL [R1+0x148], R74 ;  /* 0x0001484a01007387 */ /* 0x0081e80000100800 */
[----:B0-----:R-:W3:Y:S04]  /*18430*/  LDL.LU R74, [R1+0x1858] ;  /* 0x00185800014a7983 */ /* 0x001ee80000300800 */
[----:B------:R-:W2:Y:S01]  /*18440*/  LDL R16, [R1+0x1678] ;  /* 0x0016780001107983 */ /* 0x000ea20000100800 */
[----:B------:R-:W-:-:S02]  /*18450*/  ISETP.GT.U32.AND P2, PT, R9, R67, PT ;  /* 0x000000430900720c */ /* 0x000fc40003f44070 */
[----:B------:R-:W-:Y:S01]  /*18460*/  SEL R63, R47, R63, !P1 ;  /* 0x0000003f2f3f7207 */ /* 0x000fe20004800000 */
[----:B------:R-:W-:-:S04]  /*18470*/  @!P3 IMAD.MOV R65, RZ, RZ, -R65 ;  /* 0x000000ffff41b224 */ /* 0x000fc800078e0a41 */
[----:B------:R-:W-:-:S06]  /*18480*/  IMAD R63, R63, UR7, RZ ;  /* 0x000000073f3f7c24 */ /* 0x000fcc000f8e02ff */
[----:B------:R-:W-:Y:S01]  /*18490*/  @!P2 IMAD.IADD R67, R67, 0x1, -R9 ;  /* 0x000000014343a824 */ /* 0x000fe200078e0a09 */
[----:B------:R-:W-:Y:S01]  /*184a0*/  IADD3 R17, P3, PT, R63, R8, RZ ;  /* 0x000000083f117210 */ /* 0x000fe20007f7e0ff */
[----:B------:R-:W0:Y:S01]  /*184b0*/  LDCU UR7, c[0x0][0x3b0] ;  /* 0x00007600ff0777ac */ /* 0x000e220008000800 */
[----:B------:R-:W-:-:S03]  /*184c0*/  ISETP.GT.U32.AND P5, PT, R9, R68, PT ;  /* 0x000000440900720c */ /* 0x000fc60003fa4070 */
[----:B------:R0:W-:Y:S01]  /*184d0*/  STL [R1+0x740], R17 ;  /* 0x0007401101007387 */ /* 0x0001e20000100800 */
[----:B------:R-:W-:-:S05]  /*184e0*/  SEL R65, R47, R65, !P1 ;  /* 0x000000412f417207 */ /* 0x000fca0004800000 */
[----:B------:R-:W-:Y:S01]  /*184f0*/  IMAD R65, R65, UR4, RZ ;  /* 0x0000000441417c24 */ /* 0x000fe2000f8e02ff */
[----:B------:R-:W-:Y:S01]  /*18500*/  ISETP.GT.U32.AND P6, PT, R9, R66, PT ;  /* 0x000000420900720c */ /* 0x000fe20003fc4070 */
[----:B------:R-:W0:Y:S02]  /*18510*/  LDCU UR4, c[0x0][0x3b0] ;  /* 0x00007600ff0477ac */ /* 0x000e240008000800 */
[----:B------:R-:W-:Y:S01]  /*18520*/  @!P5 IMAD.IADD R68, R68, 0x1, -R9 ;  /* 0x000000014444d824 */ /* 0x000fe200078e0a09 */
[----:B--2---:R-:W-:Y:S02]  /*18530*/  ISETP.GE.AND P2, PT, R16, RZ, PT ;  /* 0x000000ff1000720c */ /* 0x004fe40003f46270 */
[----:B------:R-:W-:-:S04]  /*18540*/  LEA.HI.X.SX32 R16, R63, R5, 0x1, P3 ;  /* 0x000000053f107211 */ /* 0x000fc800018f0eff */
[-C--:B0-----:R-:W-:Y:S01]  /*18550*/  @P0 LOP3.LUT R17, R17, R16.reuse, RZ, 0x3c, !PT ;  /* 0x0000001011110212 */ /* 0x081fe200078e3cff */
[----:B------:R0:W-:Y:S03]  /*18560*/  STL [R1+0x73c], R16 ;  /* 0x00073c1001007387 */ /* 0x0001e60000100800 */
[----:B0-----:R-:W-:-:S04]  /*18570*/  @P0 LOP3.LUT R16, R17, R16, RZ, 0x3c, !PT ;  /* 0x0000001011100212 */ /* 0x001fc800078e3cff */
[----:B------:R-:W-:-:S05]  /*18580*/  @P0 LOP3.LUT R17, R17, R16, RZ, 0x3c, !PT ;  /* 0x0000001011110212 */ /* 0x000fca00078e3cff */
[----:B------:R0:W2:Y:S02]  /*18590*/  @P0 LDG.E.U8 R73, desc[UR20][R16.64] ;  /* 0x0000001410490981 */ /* 0x0000a4000c1e1100 */
[----:B0-----:R-:W-:-:S04]  /*185a0*/  IADD3 R16, P5, PT, R65, R8, RZ ;  /* 0x0000000841107210 */ /* 0x001fc80007fbe0ff */
[----:B------:R-:W-:-:S05]  /*185b0*/  LEA.HI.X.SX32 R17, R65, R5, 0x1, P5 ;  /* 0x0000000541117211 */ /* 0x000fca00028f0eff */
[----:B------:R-:W3:Y:S01]  /*185c0*/  @P0 LDG.E.U8 R77, desc[UR20][R16.64] ;  /* 0x00000014104d0981 */ /* 0x000ee2000c1e1100 */
[----:B------:R-:W-:-:S05]  /*185d0*/  @!P6 IMAD.IADD R66, R66, 0x1, -R9 ;  /* 0x000000014242e824 */ /* 0x000fca00078e0a09 */
[----:B------:R-:W-:-:S13]  /*185e0*/  ISETP.GT.U32.AND P6, PT, R9, R66, PT ;  /* 0x000000420900720c */ /* 0x000fda0003fc4070 */
[----:B------:R-:W-:-:S04]  /*185f0*/  @!P6 IMAD.IADD R66, R66, 0x1, -R9 ;  /* 0x000000014242e824 */ /* 0x000fc800078e0a09 */
[----:B------:R-:W-:Y:S01]  /*18600*/  @!P2 IMAD.MOV R66, RZ, RZ, -R66 ;  /* 0x000000ffff42a224 */ /* 0x000fe200078e0a42 */
[----:B----4-:R-:W-:Y:S01]  /*18610*/  ISETP.GE.AND P2, PT, R91, RZ, PT ;  /* 0x000000ff5b00720c */ /* 0x010fe20003f46270 */
[----:B--2---:R0:W-:Y:S04]  /*18620*/  STL [R1+0x124], R73 ;  /* 0x0001244901007387 */ /* 0x0041e80000100800 */
        /* <DEDUP_REMOVED lines=8> */
[----:B------:R-:W-:Y:S02]  /*186b0*/  ISETP.GT.U32.AND P3, PT, R9, R67, PT ;  /* 0x000000430900720c */ /* 0x000fe40003f64070 */
[----:B------:R-:W-:-:S05]  /*186c0*/  SEL R66, R47, R66, !P1 ;  /* 0x000000422f427207 */ /* 0x000fca0004800000 */
[----:B------:R-:W-:Y:S01]  /*186d0*/  IMAD R66, R66, UR5, RZ ;  /* 0x0000000542427c24 */ /* 0x000fe2000f8e02ff */
[----:B------:R-:W-:Y:S01]  /*186e0*/  PRMT R81, RZ, 0x7610, R81 ;  /* 0x00007610ff517816 */ /* 0x000fe20000000051 */
[----:B------:R-:W0:Y:S02]  /*186f0*/  LDCU UR5, c[0x0][0x3b0] ;  /* 0x00007600ff0577ac */ /* 0x000e240008000800 */
[--C-:B------:R-:W-:Y:S01]  /*18700*/  @!P6 IMAD.IADD R68, R68, 0x1, -R9.reuse ;  /* 0x000000014444e824 */ /* 0x100fe200078e0a09 */
[----:B------:R-:W-:Y:S01]  /*18710*/  IADD3 R16, P6, PT, R66, R8, RZ ;  /* 0x0000000842107210 */ /* 0x000fe20007fde0ff */
[----:B------:R-:W-:-:S04]  /*18720*/  @!P3 IMAD.IADD R67, R67, 0x1, -R9 ;  /* 0x000000014343b824 */ /* 0x000fc800078e0a09 */
[----:B------:R-:W-:Y:S01]  /*18730*/  @!P2 IMAD.MOV R67, RZ, RZ, -R67 ;  /* 0x000000ffff43a224 */ /* 0x000fe200078e0a43 */
[----:B--2---:R-:W-:Y:S02]  /*18740*/  ISETP.GE.AND P3, PT, R17, RZ, PT ;  /* 0x000000ff1100720c */ /* 0x004fe40003f66270 */
[----:B------:R-:W-:-:S05]  /*18750*/  LEA.HI.X.SX32 R17, R66, R5, 0x1, P6 ;  /* 0x0000000542117211 */ /* 0x000fca00030f0eff */
[----:B------:R2:W3:Y:S01]  /*18760*/  @P0 LDG.E.U8 R81, desc[UR20][R16.64] ;  /* 0x0000001410510981 */ /* 0x0004e2000c1e1100 */
[----:B------:R-:W-:-:S05]  /*18770*/  SEL R67, R47, R67, !P1 ;  /* 0x000000432f437207 */ /* 0x000fca0004800000 */
[----:B------:R-:W-:Y:S01]  /*18780*/  IMAD R67, R67, UR4, RZ ;  /* 0x0000000443437c24 */ /* 0x000fe2000f8e02ff */
[----:B------:R2:W-:Y:S01]  /*18790*/  STL [R1+0x7c0], R16 ;  /* 0x0007c01001007387 */ /* 0x0005e20000100800 */
[----:B------:R-:W-:Y:S01]  /*187a0*/  @!P3 IMAD.MOV R68, RZ, RZ, -R68 ;  /* 0x000000ffff44b224 */ /* 0x000fe200078e0a44 */
[----:B------:R-:W-:Y:S01]  /*187b0*/  PRMT R85, RZ, 0x7610, R85 ;  /* 0x00007610ff557816 */ /* 0x000fe20000000055 */
[----:B------:R-:W0:Y:S01]  /*187c0*/  LDCU UR4, c[0x0][0x3b0] ;  /* 0x00007600ff0477ac */ /* 0x000e220008000800 */
[----:B------:R1:W-:Y:S01]  /*187d0*/  STL [R1+0x7bc], R17 ;  /* 0x0007bc1101007387 */ /* 0x0003e20000100800 */
[----:B--2---:R-:W-:-:S04]  /*187e0*/  IADD3 R16, P3, PT, R67, R8, RZ ;  /* 0x0000000843107210 */ /* 0x004fc80007f7e0ff */
[----:B-1----:R-:W-:-:S05]  /*187f0*/  LEA.HI.X.SX32 R17, R67, R5, 0x1, P3 ;  /* 0x0000000543117211 */ /* 0x002fca00018f0eff */
[----:B------:R-:W2:Y:S01]  /*18800*/  @P0 LDG.E.U8 R85, desc[UR20][R16.64] ;  /* 0x0000001410550981 */ /* 0x000ea2000c1e1100 */
[C---:B------:R-:W-:Y:S02]  /*18810*/  ISETP.GT.U32.AND P5, PT, R9.reuse, R69, PT ;  /* 0x000000450900720c */ /* 0x040fe40003fa4070 */
[----:B------:R-:W-:Y:S01]  /*18820*/  ISETP.GT.U32.AND P2, PT, R9, R70, PT ;  /* 0x000000460900720c */ /* 0x000fe20003f44070 */
[----:B---3--:R1:W-:Y:S04]  /*18830*/  STL [R1+0x11c], R81 ;  /* 0x00011c5101007387 */ /* 0x0083e80000100800 */
[----:B-1----:R-:W3:Y:S04]  /*18840*/  LDL R81, [R1+0x1668] ;  /* 0x0016680001517983 */ /* 0x002ee80000100800 */
[----:B------:R-:W-:Y:S04]  /*18850*/  STL [R1+0x800], R16 ;  /* 0x0008001001007387 */ /* 0x000fe80000100800 */
[----:B------:R1:W-:Y:S04]  /*18860*/  STL [R1+0x7fc], R17 ;  /* 0x0007fc1101007387 */ /* 0x0003e80000100800 */
[----:B-1----:R-:W3:Y:S01]  /*18870*/  LDL R17, [R1+0x15dc] ;  /* 0x0015dc0001117983 */ /* 0x002ee20000100800 */
[--C-:B------:R-:W-:Y:S01]  /*18880*/  @!P5 IMAD.IADD R69, R69, 0x1, -R9.reuse ;  /* 0x000000014545d824 */ /* 0x100fe200078e0a09 */
[----:B------:R-:W-:Y:S01]  /*18890*/  ISETP.GT.U32.AND P6, PT, R9, R71, PT ;  /* 0x000000470900720c */ /* 0x000fe20003fc4070 */
[----:B------:R-:W-:-:S03]  /*188a0*/  @!P2 IMAD.IADD R70, R70, 0x1, -R9 ;  /* 0x000000014646a824 */ /* 0x000fc600078e0a09 */
[----:B------:R-:W-:Y:S02]  /*188b0*/  ISETP.GT.U32.AND P5, PT, R9, R69, PT ;  /* 0x000000450900720c */ /* 0x000fe40003fa4070 */
[----:B----4-:R-:W-:Y:S02]  /*188c0*/  ISETP.GE.AND P2, PT, R91, RZ, PT ;  /* 0x000000ff5b00720c */ /* 0x010fe40003f46270 */
[----:B------:R-:W-:Y:S01]  /*188d0*/  SEL R68, R47, R68, !P1 ;  /* 0x000000442f447207 */ /* 0x000fe20004800000 */
[----:B--2---:R1:W-:Y:S04]  /*188e0*/  STL [R1+0x118], R85 ;  /* 0x0001185501007387 */ /* 0x0043e80000100800 */
[----:B------:R-:W-:Y:S02]  /*188f0*/  IMAD R68, R68, UR6, RZ ;  /* 0x0000000644447c24 */ /* 0x000fe4000f8e02ff */
[----:B------:R-:W-:Y:S01]  /*18900*/  @!P6 IMAD.IADD R71, R71, 0x1, -R9 ;  /* 0x000000014747e824 */ /* 0x000fe200078e0a09 */
[----:B------:R-:W-:Y:S01]  /*18910*/  PRMT R83, RZ, 0x7610, R83 ;  /* 0x00007610ff537816 */ /* 0x000fe20000000053 */
[----:B------:R-:W-:Y:S01]  /*18920*/  @!P5 IMAD.IADD R69, R69, 0x1, -R9 ;  /* 0x000000014545d824 */ /* 0x000fe200078e0a09 */
[----:B------:R-:W-:Y:S01]  /*18930*/  PRMT R82, RZ, 0x7610, R82 ;  /* 0x00007610ff527816 */ /* 0x000fe20000000052 */
[----:B------:R-:W2:Y:S01]  /*18940*/  LDCU UR6, c[0x0][0x3b0] ;  /* 0x00007600ff0677ac */ /* 0x000ea20008000800 */
[----:B-1----:R-:W-:Y:S01]  /*18950*/  IADD3 R85, P6, PT, R68, R8, RZ ;  /* 0x0000000844557210 */ /* 0x002fe20007fde0ff */
[----:B------:R-:W-:Y:S01]  /*18960*/  @!P2 IMAD.MOV R69, RZ, RZ, -R69 ;  /* 0x000000ffff45a224 */ /* 0x000fe200078e0a45 */
[----:B------:R-:W-:-:S02]  /*18970*/  ISETP.GT.U32.AND P2, PT, R9, R76, PT ;  /* 0x0000004c0900720c */ /* 0x000fc40003f44070 */
[----:B------:R-:W-:Y:S02]  /*18980*/  LEA.HI.X.SX32 R91, R68, R5, 0x1, P6 ;  /* 0x00000005445b7211 */ /* 0x000fe400030f0eff */
[----:B------:R-:W-:Y:S01]  /*18990*/  SEL R69, R47, R69, !P1 ;  /* 0x000000452f457207 */ /* 0x000fe20004800000 */
[----:B------:R-:W-:Y:S01]  /*189a0*/  @P0 IMAD.MOV.U32 R16, RZ, RZ, R85 ;  /* 0x000000ffff100224 */ /* 0x000fe200078e0055 */
[----:B------:R-:W-:-:S03]  /*189b0*/  ISETP.GT.U32.AND P5, PT, R9, R71, PT ;  /* 0x000000470900720c */ /* 0x000fc60003fa4070 */
[----:B0-----:R-:W-:Y:S01]  /*189c0*/  IMAD R69, R69, UR4, RZ ;  /* 0x0000000445457c24 */ /* 0x001fe2000f8e02ff */
[----:B------:R-:W-:Y:S01]  /*189d0*/  STL [R1+0x840], R85 ;  /* 0x0008405501007387 */ /* 0x000fe20000100800 */
[----:B------:R-:W-:Y:S01]  /*189e0*/  ISETP.GT.U32.AND P3, PT, R9, R70, PT ;  /* 0x000000460900720c */ /* 0x000fe20003f64070 */
[----:B------:R-:W0:Y:S01]  /*189f0*/  LDCU UR4, c[0x0][0x3b0] ;  /* 0x00007600ff0477ac */ /* 0x000e220008000800 */
[--C-:B------:R-:W-:Y:S01]  /*18a00*/  @!P2 IMAD.IADD R76, R76, 0x1, -R9.reuse ;  /* 0x000000014c4ca824 */ /* 0x100fe200078e0a09 */
[----:B------:R1:W-:Y:S05]  /*18a10*/  STL [R1+0x83c], R91 ;  /* 0x00083c5b01007387 */ /* 0x0003ea0000100800 */
[----:B------:R-:W-:Y:S01]  /*18a20*/  @!P5 IMAD.IADD R71, R71, 0x1, -R9 ;  /* 0x000000014747d824 */ /* 0x000fe200078e0a09 */
[----:B---3--:R-:W-:Y:S01]  /*18a30*/  ISETP.GE.AND P6, PT, R17, RZ, PT ;  /* 0x000000ff1100720c */ /* 0x008fe20003fc6270 */
[----:B------:R-:W-:-:S05]  /*18a40*/  @P0 IMAD.MOV.U32 R17, RZ, RZ, R91 ;  /* 0x000000ffff110224 */ /* 0x000fca00078e005b */
[----:B------:R3:W4:Y:S02]  /*18a50*/  @P0 LDG.E.U8 R83, desc[UR20][R16.64] ;  /* 0x0000001410530981 */ /* 0x000724000c1e1100 */
[----:B---3--:R-:W-:-:S04]  /*18a60*/  IADD3 R16, P2, PT, R69, R8, RZ ;  /* 0x0000000845107210 */ /* 0x008fc80007f5e0ff */
[----:B------:R-:W-:Y:S02]  /*18a70*/  LEA.HI.X.SX32 R17, R69, R5, 0x1, P2 ;  /* 0x0000000545117211 */ /* 0x000fe400010f0eff */
[----:B------:R-:W-:Y:S02]  /*18a80*/  ISETP.GE.AND P5, PT, R81, RZ, PT ;  /* 0x000000ff5100720c */ /* 0x000fe40003fa6270 */
[----:B------:R-:W3:Y:S04]  /*18a90*/  LDL R81, [R1+0x160c] ;  /* 0x00160c0001517983 */ /* 0x000ee80000100800 */
[----:B------:R0:W3:Y:S01]  /*18aa0*/  @P0 LDG.E.U8 R82, desc[UR20][R16.64] ;  /* 0x0000001410520981 */ /* 0x0000e2000c1e1100 */
[----:B-1----:R-:W-:-:S03]  /*18ab0*/  IMAD.MOV.U32 R91, RZ, RZ, R80 ;  /* 0x000000ffff5b7224 */ /* 0x002fc600078e0050 */
[----:B------:R-:W3:Y:S01]  /*18ac0*/  LDL R80, [R1+0x167c] ;  /* 0x00167c0001507983 */ /* 0x000ee20000100800 */
[----:B------:R-:W-:Y:S01]  /*18ad0*/  @!P3 IMAD.IADD R70, R70, 0x1, -R9 ;  /* 0x000000014646b824 */ /* 0x000fe200078e0a09 */
[----:B------:R-:W-:-:S03]  /*18ae0*/  ISETP.GT.U32.AND P3, PT, R9, R74, PT ;  /* 0x0000004a0900720c */ /* 0x000fc60003f64070 */
[----:B------:R-:W-:Y:S01]  /*18af0*/  @!P6 IMAD.MOV R70, RZ, RZ, -R70 ;  /* 0x000000ffff46e224 */ /* 0x000fe200078e0a46 */
[----:B------:R-:W-:Y:S01]  /*18b00*/  ISETP.GT.U32.AND P2, PT, R9, R73, PT ;  /* 0x000000490900720c */ /* 0x000fe20003f44070 */
[----:B------:R-:W-:-:S03]  /*18b10*/  @!P5 IMAD.MOV R71, RZ, RZ, -R71 ;  /* 0x000000ffff47d224 */ /* 0x000fc600078e0a47 */
[C---:B------:R-:W-:Y:S02]  /*18b20*/  SEL R70, R47.reuse, R70, !P1 ;  /* 0x000000462f467207 */ /* 0x040fe40004800000 */
[----:B------:R-:W-:-:S03]  /*18b30*/  SEL R71, R47, R71, !P1 ;  /* 0x000000472f477207 */ /* 0x000fc60004800000 */
[----:B------:R-:W-:Y:S01]  /*18b40*/  IMAD R70, R70, UR5, RZ ;  /* 0x0000000546467c24 */ /* 0x000fe2000f8e02ff */
[----:B------:R-:W-:Y:S01]  /*18b50*/  STL [R1+0x880], R16 ;  /* 0x0008801001007387 */ /* 0x000fe20000100800 */
[----:B------:R-:W-:Y:S01]  /*18b60*/  @!P3 IMAD.IADD R74, R74, 0x1, -R9 ;  /* 0x000000014a4ab824 */ /* 0x000fe200078e0a09 */
[----:B------:R-:W-:Y:S01]  /*18b70*/  PRMT R79, RZ, 0x7610, R79 ;  /* 0x00007610ff4f7816 */ /* 0x000fe2000000004f */
[----:B--2---:R-:W-:Y:S01]  /*18b80*/  IMAD R71, R71, UR6, RZ ;  /* 0x0000000647477c24 */ /* 0x004fe2000f8e02ff */
[----:B------:R0:W-:Y:S01]  /*18b90*/  STL [R1+0x87c], R17 ;  /* 0x00087c1101007387 */ /* 0x0001e20000100800 */
[----:B------:R-:W-:Y:S01]  /*18ba0*/  @!P2 IMAD.IADD R73, R73, 0x1, -R9 ;  /* 0x000000014949a824 */ /* 0x000fe200078e0a09 */
[----:B------:R-:W-:Y:S01]  /*18bb0*/  ISETP.GT.U32.AND P5, PT, R9, R74, PT ;  /* 0x0000004a0900720c */ /* 0x000fe20003fa4070 */
[----:B------:R-:W1:Y:S01]  /*18bc0*/  LDCU UR5, c[0x0][0x3b0] ;  /* 0x00007600ff0577ac */ /* 0x000e620008000800 */
[----:B------:R-:W2:Y:S01]  /*18bd0*/  LDL R85, [R1+0x1688] ;  /* 0x0016880001557983 */ /* 0x000ea20000100800 */
[----:B------:R-:W-:-:S02]  /*18be0*/  PRMT R92, RZ, 0x7610, R92 ;  /* 0x00007610ff5c7816 */ /* 0x000fc4000000005c */
[----:B------:R-:W-:Y:S01]  /*18bf0*/  ISETP.GT.U32.AND P3, PT, R9, R76, PT ;  /* 0x0000004c0900720c */ /* 0x000fe20003f64070 */
[----:B------:R-:W1:Y:S01]  /*18c00*/  LDCU UR6, c[0x0][0x3b0] ;  /* 0x00007600ff0677ac */ /* 0x000e620008000800 */
[----:B0-----:R-:W-:-:S04]  /*18c10*/  IADD3 R17, P6, PT, R70, R8, RZ ;  /* 0x0000000846117210 */ /* 0x001fc80007fde0ff */
[----:B------:R-:W-:Y:S02]  /*18c20*/  LEA.HI.X.SX32 R16, R70, R5, 0x1, P6 ;  /* 0x0000000546107211 */ /* 0x000fe400030f0eff */
[----:B------:R-:W-:Y:S01]  /*18c30*/  @!P5 IMAD.IADD R74, R74, 0x1, -R9 ;  /* 0x000000014a4ad824 */ /* 0x000fe200078e0a09 */
[----:B----4-:R0:W-:Y:S04]  /*18c40*/  STL [R1+0x114], R83 ;  /* 0x0001145301007387 */ /* 0x0101e80000100800 */
[----:B0-----:R-:W4:Y:S01]  /*18c50*/  LDL R83, [R1+0x1698] ;  /* 0x0016980001537983 */ /* 0x001f220000100800 */
[----:B---3--:R-:W-:-:S03]  /*18c60*/  ISETP.GE.AND P6, PT, R81, RZ, PT ;  /* 0x000000ff5100720c */ /* 0x008fc60003fc6270 */
[----:B------:R0:W-:Y:S04]  /*18c70*/  STL [R1+0x110], R82 ;  /* 0x0001105201007387 */ /* 0x0001e80000100800 */
[----:B------:R3:W-:Y:S04]  /*18c80*/  STL [R1+0x8c0], R17 ;  /* 0x0008c01101007387 */ /* 0x0007e80000100800 */
[----:B------:R-:W4:Y:S01]  /*18c90*/  LDL.LU R81, [R1+0x184c] ;  /* 0x00184c0001517983 */ /* 0x000f220000300800 */
[----:B0-----:R-:W-:Y:S02]  /*18ca0*/  IADD3 R82, P2, PT, R71, R8, RZ ;  /* 0x0000000847527210 */ /* 0x001fe40007f5e0ff */
[----:B---3--:R-:W-:-:S03]  /*18cb0*/  @P0 LOP3.LUT R17, R17, R16, RZ, 0x3c, !PT ;  /* 0x0000001011110212 */ /* 0x008fc600078e3cff */
[----:B------:R-:W-:Y:S04]  /*18cc0*/  STL [R1+0x900], R82 ;  /* 0x0009005201007387 */ /* 0x000fe80000100800 */
[----:B------:R0:W-:Y:S01]  /*18cd0*/  STL [R1+0x8bc], R16 ;  /* 0x0008bc1001007387 */ /* 0x0001e20000100800 */
[----:B------:R-:W-:Y:S02]  /*18ce0*/  ISETP.GE.AND P5, PT, R80, RZ, PT ;  /* 0x000000ff5000720c */ /* 0x000fe40003fa6270 */
[----:B------:R-:W-:Y:S02]  /*18cf0*/  LEA.HI.X.SX32 R80, R71, R5, 0x1, P2 ;  /* 0x0000000547507211 */ /* 0x000fe400010f0eff */
[----:B0-----:R-:W-:-:S04]  /*18d00*/  @P0 LOP3.LUT R16, R17, R16, RZ, 0x3c, !PT ;  /* 0x0000001011100212 */ /* 0x001fc800078e3cff */
[----:B------:R-:W-:-:S05]  /*18d10*/  @P0 LOP3.LUT R17, R17, R16, RZ, 0x3c, !PT ;  /* 0x0000001011110212 */ /* 0x000fca00078e3cff */
[----:B------:R0:W3:Y:S02]  /*18d20*/  @P0 LDG.E.U8 R79, desc[UR20][R16.64] ;  /* 0x00000014104f0981 */ /* 0x0000e4000c1e1100 */
[----:B0-----:R-:W-:Y:S02]  /*18d30*/  @P0 IMAD.MOV.U32 R16, RZ, RZ, R82 ;  /* 0x000000ffff100224 */ /* 0x001fe400078e0052 */
[----:B------:R-:W-:-:S05]  /*18d40*/  @P0 IMAD.MOV.U32 R17, RZ, RZ, R80 ;  /* 0x000000ffff110224 */ /* 0x000fca00078e0050 */
[----:B------:R0:W3:Y:S01]  /*18d50*/  @P0 LDG.E.U8 R92, desc[UR20][R16.64] ;  /* 0x00000014105c0981 */ /* 0x0000e2000c1e1100 */
[----:B------:R-:W-:Y:S01]  /*18d60*/  @!P3 IMAD.IADD R76, R76, 0x1, -R9 ;  /* 0x000000014c4cb824 */ /* 0x000fe200078e0a09 */
[C---:B------:R-:W-:Y:S02]  /*18d70*/  ISETP.GT.U32.AND P3, PT, R9.reuse, R77, PT ;  /* 0x0000004d0900720c */ /* 0x040fe40003f64070 */
[----:B------:R-:W-:Y:S01]  /*18d80*/  ISETP.GT.U32.AND P2, PT, R9, R73, PT ;  /* 0x000000490900720c */ /* 0x000fe20003f44070 */
[----:B------:R-:W-:Y:S02]  /*18d90*/  @!P6 IMAD.MOV R76, RZ, RZ, -R76 ;  /* 0x000000ffff4ce224 */ /* 0x000fe400078e0a4c */
[----:B------:R-:W-:Y:S01]  /*18da0*/  @!P5 IMAD.MOV R74, RZ, RZ, -R74 ;  /* 0x000000ffff4ad224 */ /* 0x000fe200078e0a4a */
[----:B--2---:R-:W-:-:S07]  /*18db0*/  ISETP.GE.AND P5, PT, R85, RZ, PT ;  /* 0x000000ff5500720c */ /* 0x004fce0003fa6270 */
[----:B------:R-:W-:Y:S01]  /*18dc0*/  @!P3 IMAD.IADD R77, R77, 0x1, -R9 ;  /* 0x000000014d4db824 */ /* 0x000fe200078e0a09 */
[----:B------:R-:W-:-:S04]  /*18dd0*/  SEL R76, R47, R76, !P1 ;  /* 0x0000004c2f4c7207 */ /* 0x000fc80004800000 */
[----:B------:R-:W-:Y:S02]  /*18de0*/  ISETP.GT.U32.AND P3, PT, R9, R77, PT ;  /* 0x0000004d0900720c */ /* 0x000fe40003f64070 */
[----:B------:R-:W-:Y:S01]  /*18df0*/  SEL R74, R47, R74, !P1 ;  /* 0x0000004a2f4a7207 */ /* 0x000fe20004800000 */
[----:B------:R-:W-:Y:S01]  /*18e00*/  IMAD R76, R76, UR4, RZ ;  /* 0x000000044c4c7c24 */ /* 0x000fe2000f8e02ff */
[----:B------:R-:W-:Y:S01]  /*18e10*/  PRMT R86, RZ, 0x7610, R86 ;  /* 0x00007610ff567816 */ /* 0x000fe20000000056 */
[----:B------:R-:W-:Y:S01]  /*18e20*/  @!P2 IMAD.IADD R73, R73, 0x1, -R9 ;  /* 0x000000014949a824 */ /* 0x000fe200078e0a09 */
[----:B------:R-:W-:Y:S01]  /*18e30*/  PRMT R87, RZ, 0x7610, R87 ;  /* 0x00007610ff577816 */ /* 0x000fe20000000057 */
[----:B------:R-:W-:Y:S01]  /*18e40*/  IMAD R74, R74, UR7, RZ ;  /* 0x000000074a4a7c24 */ /* 0x000fe2000f8e02ff */
[----:B------:R-:W-:Y:S01]  /*18e50*/  PRMT R88, RZ, 0x7610, R88 ;  /* 0x00007610ff587816 */ /* 0x000fe20000000058 */
[----:B------:R-:W-:Y:S01]  /*18e60*/  @!P5 IMAD.MOV R73, RZ, RZ, -R73 ;  /* 0x000000ffff49d224 */ /* 0x000fe200078e0a49 */
[----:B------:R-:W2:Y:S03]  /*18e70*/  LDCU UR4, c[0x0][0x3b0] ;  /* 0x00007600ff0477ac */ /* 0x000ea60008000800 */
[----:B------:R-:W-:Y:S01]  /*18e80*/  @!P3 IMAD.IADD R77, R77, 0x1, -R9 ;  /* 0x000000014d4db824 */ /* 0x000fe200078e0a09 */
[-C--:B0-----:R-:W-:Y:S01]  /*18e90*/  IADD3 R16, P3, PT, R76, R8.reuse, RZ ;  /* 0x000000084c107210 */ /* 0x081fe20007f7e0ff */
[----:B------:R-:W0:Y:S01]  /*18ea0*/  LDCU UR7, c[0x0][0x3b0] ;  /* 0x00007600ff0777ac */ /* 0x000e220008000800 */
[----:B------:R-:W-:-:S02]  /*18eb0*/  IADD3 R85, P5, PT, R74, R8, RZ ;  /* 0x000000084a557210 */ /* 0x000fc40007fbe0ff */
[-C--:B------:R-:W-:Y:S02]  /*18ec0*/  LEA.HI.X.SX32 R17, R76, R5.reuse, 0x1, P3 ;  /* 0x000000054c117211 */ /* 0x080fe400018f0eff */
[----:B----4-:R-:W-:Y:S02]  /*18ed0*/  ISETP.GE.AND P2, PT, R83, RZ, PT ;  /* 0x000000ff5300720c */ /* 0x010fe40003f46270 */
[----:B------:R-:W-:Y:S02]  /*18ee0*/  LEA.HI.X.SX32 R83, R74, R5, 0x1, P5 ;  /* 0x000000054a537211 */ /* 0x000fe400028f0eff */
[----:B------:R-:W-:-:S06]  /*18ef0*/  PRMT R81, RZ, 0x7610, R81 ;  /* 0x00007610ff517816 */ /* 0x000fcc0000000051 */
[----:B------:R4:W2:Y:S04]  /*18f00*/  @P0 LDG.E.U8 R81, desc[UR20][R16.64] ;  /* 0x0000001410510981 */ /* 0x0008a8000c1e1100 */
[----:B---3--:R3:W-:Y:S04]  /*18f10*/  STL [R1+0x10c], R79 ;  /* 0x00010c4f01007387 */ /* 0x0087e80000100800 */
[----:B---3--:R-:W3:Y:S04]  /*18f20*/  LDL.LU R79, [R1+0x1848] ;  /* 0x00184800014f7983 */ /* 0x008ee80000300800 */
[----:B------:R0:W-:Y:S04]  /*18f30*/  STL [R1+0x8fc], R80 ;  /* 0x0008fc5001007387 */ /* 0x0001e80000100800 */
[----:B0-----:R-:W3:Y:S04]  /*18f40*/  LDL.LU R80, [R1+0x1844] ;  /* 0x0018440001507983 */ /* 0x001ee80000300800 */
[----:B------:R-:W3:Y:S04]  /*18f50*/  LDL.LU R82, [R1+0x1840] ;  /* 0x0018400001527983 */ /* 0x000ee80000300800 */
[----:B------:R0:W-:Y:S02]  /*18f60*/  STL [R1+0x108], R92 ;  /* 0x0001085c01007387 */ /* 0x0001e40000100800 */
[----:B0-----:R-:W-:-:S02]  /*18f70*/  IMAD.MOV.U32 R92, RZ, RZ, R91 ;  /* 0x000000ffff5c7224 */ /* 0x001fc400078e005b */
[----:B------:R-:W3:Y:S04]  /*18f80*/  LDL R91, [R1+0x16cc] ;  /* 0x0016cc00015b7983 */ /* 0x000ee80000100800 */
[----:B------:R4:W-:Y:S04]  /*18f90*/  STL [R1+0x940], R16 ;  /* 0x0009401001007387 */ /* 0x0009e80000100800 */
[----:B------:R-:W-:Y:S04]  /*18fa0*/  STL [R1+0x980], R85 ;  /* 0x0009805501007387 */ /* 0x000fe80000100800 */
[----:B------:R0:W-:Y:S01]  /*18fb0*/  STL [R1+0x93c], R17 ;  /* 0x00093c1101007387 */ /* 0x0001e20000100800 */
[----:B----4-:R-:W-:-:S02]  /*18fc0*/  @P0 IMAD.MOV.U32 R16, RZ, RZ, R85 ;  /* 0x000000ffff100224 */ /* 0x010fc400078e0055 */
[----:B0-----:R-:W-:-:S05]  /*18fd0*/  @P0 IMAD.MOV.U32 R17, RZ, RZ, R83 ;  /* 0x000000ffff110224 */ /* 0x001fca00078e0053 */
[----:B------:R-:W4:Y:S04]  /*18fe0*/  @P0 LDG.E.U8 R86, desc[UR20][R16.64] ;  /* 0x0000001410560981 */ /* 0x000f28000c1e1100 */
[----:B--2---:R0:W-:Y:S04]  /*18ff0*/  STL [R1+0x104], R81 ;  /* 0x0001045101007387 */ /* 0x0041e80000100800 */
[----:B0-----:R-:W2:Y:S04]  /*19000*/  LDL.LU R81, [R1+0x183c] ;  /* 0x00183c0001517983 */ /* 0x001ea80000300800 */
[----:B------:R0:W-:Y:S04]  /*19010*/  STL [R1+0x97c], R83 ;  /* 0x00097c5301007387 */ /* 0x0001e80000100800 */
[----:B0-----:R-:W2:Y:S04]  /*19020*/  LDL.LU R83, [R1+0x1838] ;  /* 0x0018380001537983 */ /* 0x001ea80000300800 */
[----:B------:R-:W2:Y:S04]  /*19030*/  LDL.LU R85, [R1+0x1834] ;  /* 0x0018340001557983 */ /* 0x000ea80000300800 */
[----:B----4-:R0:W-:Y:S04]  /*19040*/  STL [R1+0x100], R86 ;  /* 0x0001005601007387 */ /* 0x0101e80000100800 */
[----:B0-----:R-:W4:Y:S04]  /*19050*/  LDL.LU R86, [R1+0x1830] ;  /* 0x0018300001567983 */ /* 0x001f280000300800 */
[----:B------:R-:W2:Y:S01]  /*19060*/  LDL R17, [R1+0x16a4] ;  /* 0x0016a40001117983 */ /* 0x000ea20000100800 */
[----:B------:R-:W-:-:S05]  /*19070*/  SEL R73, R47, R73, !P1 ;  /* 0x000000492f497207 */ /* 0x000fca0004800000 */
[----:B-1----:R-:W-:Y:S02]  /*19080*/  IMAD R73, R73, UR5, RZ ;  /* 0x0000000549497c24 */ /* 0x002fe4000f8e02ff */
[----:B------:R-:W-:Y:S01]  /*19090*/  @!P2 IMAD.MOV R77, RZ, RZ, -R77 ;  /* 0x000000ffff4da224 */ /* 0x000fe200078e0a4d */
[----:B---3--:R-:W-:Y:S01]  /*190a0*/  ISETP.GT.U32.AND P6, PT, R9, R79, PT ;  /* 0x0000004f0900720c */ /* 0x008fe20003fc4070 */
[----:B------:R-:W0:Y:S01]  /*190b0*/  LDCU UR5, c[0x0][0x3b0] ;  /* 0x00007600ff0577ac */ /* 0x000e220008000800 */
[----:B------:R-:W-:Y:S02]  /*190c0*/  IADD3 R16, P5, PT, R73, R8, RZ ;  /* 0x0000000849107210 */ /* 0x000fe40007fbe0ff */
[----:B--2---:R-:W-:Y:S02]  /*190d0*/  ISETP.GE.AND P2, PT, R17, RZ, PT ;  /* 0x000000ff1100720c */ /* 0x004fe40003f46270 */
[----:B------:R-:W-:-:S05]  /*190e0*/  LEA.HI.X.SX32 R17, R73, R5, 0x1, P5 ;  /* 0x0000000549117211 */ /* 0x000fca00028f0eff */
[----:B------:R1:W2:Y:S02]  /*190f0*/  @P0 LDG.E.U8 R87, desc[UR20][R16.64] ;  /* 0x0000001410570981 */ /* 0x0002a4000c1e1100 */
[----:B------:R-:W-:Y:S01]  /*19100*/  @!P6 IMAD.IADD R79, R79, 0x1, -R9 ;  /* 0x000000014f4fe824 */ /* 0x000fe200078e0a09 */
[----:B------:R-:W-:-:S04]  /*19110*/  SEL R77, R47, R77, !P1 ;  /* 0x0000004d2f4d7207 */ /* 0x000fc80004800000 */
[----:B------:R-:W-:Y:S01]  /*19120*/  ISETP.GT.U32.AND P6, PT, R9, R79, PT ;  /* 0x0000004f0900720c */ /* 0x000fe20003fc4070 */
[----:B------:R-:W-:Y:S01]  /*19130*/  IMAD R77, R77, UR6, RZ ;  /* 0x000000064d4d7c24 */ /* 0x000fe2000f8e02ff */
[----:B------:R-:W-:Y:S01]  /*19140*/  STL [R1+0x9c0], R16 ;  /* 0x0009c01001007387 */ /* 0x000fe20000100800 */
[----:B------:R-:W-:Y:S01]  /*19150*/  ISETP.GT.U32.AND P3, PT, R9, R80, PT ;  /* 0x000000500900720c */ /* 0x000fe20003f64070 */
[----:B------:R-:W3:Y:S02]  /*19160*/  LDCU UR6, c[0x0][0x3b0] ;  /* 0x00007600ff0677ac */ /* 0x000ee40008000800 */
[----:B------:R1:W-:Y:S07]  /*19170*/  STL [R1+0x9bc], R17 ;  /* 0x0009bc1101007387 */ /* 0x0003ee0000100800 */
[----:B------:R-:W-:Y:S01]  /*19180*/  @!P6 IMAD.IADD R79, R79, 0x1, -R9 ;  /* 0x000000014f4fe824 */ /* 0x000fe200078e0a09 */
[----:B-1----:R-:W-:-:S04]  /*19190*/  IADD3 R17, P6, PT, R77, R8, RZ ;  /* 0x000000084d117210 */ /* 0x002fc80007fde0ff */
[----:B------:R-:W-:Y:S02]  /*191a0*/  LEA.HI.X.SX32 R16, R77, R5, 0x1, P6 ;  /* 0x000000054d107211 */ /* 0x000fe400030f0eff */
[----:B------:R-:W-:Y:S01]  /*191b0*/  ISETP.GE.AND P6, PT, R91, RZ, PT ;  /* 0x000000ff5b00720c */ /* 0x000fe20003fc6270 */
[----:B--2---:R1:W-:Y:S04]  /*191c0*/  STL [R1+0xfc], R87 ;  /* 0x0000fc5701007387 */ /* 0x0043e80000100800 */
[----:B-1----:R-:W2:Y:S04]  /*191d0*/  LDL R87, [R1+0x16bc] ;  /* 0x0016bc0001577983 */ /* 0x002ea80000100800 */
[----:B------:R1:W-:Y:S04]  /*191e0*/  STL [R1+0xa00], R17 ;  /* 0x000a001101007387 */ /* 0x0003e80000100800 */
[----:B------:R-:W2:Y:S01]  /*191f0*/  LDL R91, [R1+0x16d8] ;  /* 0x0016d800015b7983 */ /* 0x000ea20000100800 */
[----:B-1----:R-:W-:-:S03]  /*19200*/  @P0 LOP3.LUT R17, R17, R16, RZ, 0x3c, !PT ;  /* 0x0000001011110212 */ /* 0x002fc600078e3cff */
[----:B------:R1:W-:Y:S02]  /*19210*/  STL [R1+0x9fc], R16 ;  /* 0x0009fc1001007387 */ /* 0x0003e40000100800 */
[----:B-1----:R-:W-:-:S04]  /*19220*/  @P0 LOP3.LUT R16, R17, R16, RZ, 0x3c, !PT ;  /* 0x0000001011100212 */ /* 0x002fc800078e3cff */
[----:B------:R-:W-:-:S05]  /*19230*/  @P0 LOP3.LUT R17, R17, R16, RZ, 0x3c, !PT ;  /* 0x0000001011110212 */ /* 0x000fca00078e3cff */
[----:B------:R1:W3:Y:S01]  /*19240*/  @P0 LDG.E.U8 R88, desc[UR20][R16.64] ;  /* 0x0000001410580981 */ /* 0x0002e2000c1e1100 */
[----:B------:R-:W-:Y:S01]  /*19250*/  @!P3 IMAD.IADD R80, R80, 0x1, -R9 ;  /* 0x000000015050b824 */ /* 0x000fe200078e0a09 */
[----:B------:R-:W-:-:S04]  /*19260*/  ISETP.GT.U32.AND P5, PT, R9, R82, PT ;  /* 0x000000520900720c */ /* 0x000fc80003fa4070 */
[C---:B------:R-:W-:Y:S01]  /*19270*/  ISETP.GT.U32.AND P3, PT, R9.reuse, R80, PT ;  /* 0x000000500900720c */ /* 0x040fe20003f64070 */
[----:B------:R-:W-:Y:S01]  /*19280*/  @!P2 IMAD.MOV R79, RZ, RZ, -R79 ;  /* 0x000000ffff4fa224 */ /* 0x000fe200078e0a4f */
[----:B------:R-:W-:-:S04]  /*19290*/  ISETP.GT.U32.AND P2, PT, R9, R81, PT ;  /* 0x000000510900720c */ /* 0x000fc80003f44070 */
[----:B------:R-:W-:-:S03]  /*192a0*/  SEL R79, R47, R79, !P1 ;  /* 0x0000004f2f4f7207 */ /* 0x000fc60004800000 */
[----:B------:R-:W-:-:S04]  /*192b0*/  @!P5 IMAD.IADD R82, R82, 0x1, -R9 ;  /* 0x000000015252d824 */ /* 0x000fc800078e0a09 */
[--C-:B------:R-:W-:Y:S02]  /*192c0*/  @!P3 IMAD.IADD R80, R80, 0x1, -R9.reuse ;  /* 0x000000015050b824 */ /* 0x100fe400078e0a09 */
[----:B------:R-:W-:Y:S02]  /*192d0*/  IMAD R79, R79, UR4, RZ ;  /* 0x000000044f4f7c24 */ /* 0x000fe4000f8e02ff */
[----:B------:R-:W-:Y:S01]  /*192e0*/  @!P2 IMAD.IADD R81, R81, 0x1, -R9 ;  /* 0x000000015151a824 */ /* 0x000fe200078e0a09 */
[----:B------:R-:W-:Y:S01]  /*192f0*/  PRMT R22, RZ, 0x7610, R22 ;  /* 0x00007610ff167816 */ /* 0x000fe20000000016 */
[----:B------:R-:W-:Y:S01]  /*19300*/  @!P6 IMAD.MOV R80, RZ, RZ, -R80 ;  /* 0x000000ffff50e224 */ /* 0x000fe200078e0a50 */
[----:B------:R-:W-:Y:S01]  /*19310*/  ISETP.GT.U32.AND P6, PT, R9, R82, PT ;  /* 0x000000520900720c */ /* 0x000fe20003fc4070 */
[----:B------:R-:W2:Y:S01]  /*19320*/  LDCU UR4, c[0x0][0x3b0] ;  /* 0x00007600ff0477ac */ /* 0x000ea20008000800 */
[----:B-1----:R-:W-:Y:S02]  /*19330*/  IADD3 R16, P2, PT, R79, R8, RZ ;  /* 0x000000084f107210 */ /* 0x002fe40007f5e0ff */
[----:B------:R-:W-:-:S02]  /*19340*/  SEL R80, R47, R80, !P1 ;  /* 0x000000502f507207 */ /* 0x000fc40004800000 */
[----:B------:R-:W-:-:S03]  /*19350*/  LEA.HI.X.SX32 R17, R79, R5, 0x1, P2 ;  /* 0x000000054f117211 */ /* 0x000fc600010f0eff */
[----:B0-----:R-:W-:Y:S01]  /*19360*/  IMAD R80, R80, UR5, RZ ;  /* 0x0000000550507c24 */ /* 0x001fe2000f8e02ff */
[----:B------:R-:W-:Y:S01]  /*19370*/  ISETP.GT.U32.AND P5, PT, R9, R12, PT ;  /* 0x0000000c0900720c */ /* 0x000fe20003fa4070 */
[----:B------:R0:W4:Y:S02]  /*19380*/  @P0 LDG.E.U8 R22, desc[UR20][R16.64] ;  /* 0x0000001410160981 */ /* 0x000124000c1e1100 */
[----:B------:R-:W-:Y:S01]  /*19390*/  @!P6 IMAD.IADD R82, R82, 0x1, -R9 ;  /* 0x000000015252e824 */ /* 0x000fe200078e0a09 */
[----:B------:R-:W-:Y:S01]  /*193a0*/  PRMT R13, RZ, 0x7610, R13 ;  /* 0x00007610ff0d7816 */ /* 0x000fe2000000000d */
[----:B------:R-:W1:Y:S08]  /*193b0*/  LDCU UR5, c[0x0][0x3b0] ;  /* 0x00007600ff0577ac */ /* 0x000e700008000800 */
[----:B------:R-:W-:Y:S01]  /*193c0*/  @!P5 IMAD.IADD R12, R12, 0x1, -R9 ;  /* 0x000000010c0cd824 */ /* 0x000fe200078e0a09 */
[----:B--2---:R-:W-:Y:S01]  /*193d0*/  ISETP.GE.AND P5, PT, R91, RZ, PT ;  /* 0x000000ff5b00720c */ /* 0x004fe20003fa6270 */
[----:B---3--:R2:W-:Y:S04]  /*193e0*/  STL [R1+0xf8], R88 ;  /* 0x0000f85801007387 */ /* 0x0085e80000100800 */
[----:B--2---:R-:W2:Y:S04]  /*193f0*/  LDL.LU R88, [R1+0x182c] ;  /* 0x00182c0001587983 */ /* 0x004ea80000300800 */
[----:B------:R0:W-:Y:S04]  /*19400*/  STL [R1+0xa40], R16 ;  /* 0x000a401001007387 */ /* 0x0001e80000100800 */
[----:B------:R3:W-:Y:S04]  /*19410*/  STL [R1+0xa3c], R17 ;  /* 0x000a3c1101007387 */ /* 0x0007e80000100800 */
[----:B------:R-:W2:Y:S01]  /*19420*/  LDL R91, [R1+0x133c] ;  /* 0x00133c00015b7983 */ /* 0x000ea20000100800 */
[----:B0-----:R-:W-:-:S04]  /*19430*/  IADD3 R16, P6, PT, R80, R8, RZ ;  /* 0x0000000850107210 */ /* 0x001fc80007fde0ff */
[----:B---3--:R-:W-:-:S05]  /*19440*/  LEA.HI.X.SX32 R17, R80, R5, 0x1, P6 ;  /* 0x0000000550117211 */ /* 0x008fca00030f0eff */
[----:B------:R0:W3:Y:S01]  /*19450*/  @P0 LDG.E.U8 R13, desc[UR20][R16.64] ;  /* 0x00000014100d0981 */ /* 0x0000e2000c1e1100 */
[C---:B------:R-:W-:Y:S02]  /*19460*/  ISETP.GT.U32.AND P3, PT, R9.reuse, R83, PT ;  /* 0x000000530900720c */ /* 0x040fe40003f64070 */
[----:B------:R-:W-:-:S11]  /*19470*/  ISETP.GT.U32.AND P2, PT, R9, R81, PT ;  /* 0x000000510900720c */ /* 0x000fd60003f44070 */
[--C-:B------:R-:W-:Y:S01]  /*19480*/  @!P3 IMAD.IADD R83, R83, 0x1, -R9.reuse ;  /* 0x000000015353b824 */ /* 0x100fe200078e0a09 */
[----:B------:R-:W-:Y:S01]  /*19490*/  ISETP.GE.AND P3, PT, R87, RZ, PT ;  /* 0x000000ff5700720c */ /* 0x000fe20003f66270 */
[----:B------:R-:W-:Y:S01]  /*194a0*/  @!P2 IMAD.IADD R81, R81, 0x1, -R9 ;  /* 0x000000015151a824 */ /* 0x000fe200078e0a09 */
[----:B------:R-:W-:-:S03]  /*194b0*/  ISETP.GT.U32.AND P6, PT, R9, R12, PT ;  /* 0x0000000c0900720c */ /* 0x000fc60003fc4070 */
[----:B------:R-:W-:Y:S01]  /*194c0*/  @!P5 IMAD.MOV R81, RZ, RZ, -R81 ;  /* 0x000000ffff51d224 */ /* 0x000fe200078e0a51 */
[----:B------:R-:W-:-:S07]  /*194d0*/  ISETP.GE.AND P5, PT, R89, RZ, PT ;  /* 0x000000ff5900720c */ /* 0x000fce0003fa6270 */
[----:B------:R-:W-:Y:S01]  /*194e0*/  @!P3 IMAD.MOV R82, RZ, RZ, -R82 ;  /* 0x000000ffff52b224 */ /* 0x000fe200078e0a52 */
[----:B------:R-:W-:Y:S02]  /*194f0*/  ISETP.GT.U32.AND P3, PT, R9, R83, PT ;  /* 0x000000530900720c */ /* 0x000fe40003f64070 */
[C---:B------:R-:W-:Y:S02]  /*19500*/  SEL R81, R47.reuse, R81, !P1 ;  /* 0x000000512f517207 */ /* 0x040fe40004800000 */
[----:B------:R-:W-:Y:S01]  /*19510*/  SEL R82, R47, R82, !P1 ;  /* 0x000000522f527207 */ /* 0x000fe20004800000 */
[----:B------:R0:W-:Y:S02]  /*19520*/  STL [R1+0xa80], R16 ;  /* 0x000a801001007387 */ /* 0x0001e40000100800 */
[----:B------:R-:W-:Y:S01]  /*19530*/  IMAD R81, R81, UR7, RZ ;  /* 0x0000000751517c24 */ /* 0x000fe2000f8e02ff */
[----:B------:R-:W-:Y:S01]  /*19540*/  PRMT R90, RZ, 0x7610, R90 ;  /* 0x00007610ff5a7816 */ /* 0x000fe2000000005a */
[----:B------:R-:W-:Y:S01]  /*19550*/  IMAD R82, R82, UR6, RZ ;  /* 0x0000000652527c24 */ /* 0x000fe2000f8e02ff */
[----:B------:R1:W-:Y:S01]  /*19560*/  STL [R1+0xa7c], R17 ;  /* 0x000a7c1101007387 */ /* 0x0003e20000100800 */
[----:B------:R-:W-:Y:S01]  /*19570*/  @!P6 IMAD.IADD R12, R12, 0x1, -R9 ;  /* 0x000000010c0ce824 */ /* 0x000fe200078e0a09 */
[----:B------:R-:W-:Y:S01]  /*19580*/  PRMT R93, RZ, 0x7610, R93 ;  /* 0x00007610ff5d7816 */ /* 0x000fe2000000005d */
[----:B------:R-:W-:Y:S01]  /*19590*/  @!P3 IMAD.IADD R83, R83, 0x1, -R9 ;  /* 0x000000015353b824 */ /* 0x000fe200078e0a09 */
[----:B------:R-:W4:Y:S01]  /*195a0*/  LDL R87, [R1+0x138c] ;  /* 0x00138c0001577983 */ /* 0x000f220000100800 */
[C---:B0-----:R-:W-:Y:S01]  /*195b0*/  IADD3 R16, P6, PT, R82.reuse, R8, RZ ;  /* 0x0000000852107210 */ /* 0x041fe20007fde0ff */
[----:B------:R-:W0:Y:S02]  /*195c0*/  LDCU UR6, c[0x0][0x3b0] ;  /* 0x00007600ff0677ac */ /* 0x000e240008000800 */
[----:B------:R-:W4:Y:S01]  /*195d0*/  LDL.LU R89, [R1+0x1828] ;  /* 0x0018280001597983 */ /* 0x000f220000300800 */
[----:B------:R-:W-:Y:S01]  /*195e0*/  @!P5 IMAD.MOV R12, RZ, RZ, -R12 ;  /* 0x000000ffff0cd224 */ /* 0x000fe200078e0a0c */
[----:B-1----:R-:W-:Y:S01]  /*195f0*/  LEA.HI.X.SX32 R17, R82, R5, 0x1, P6 ;  /* 0x0000000552117211 */ /* 0x002fe200030f0eff */
[----:B------:R-:W1:Y:S04]  /*19600*/  LDCU UR7, c[0x0][0x3b0] ;  /* 0x00007600ff0777ac */ /* 0x000e680008000800 */
[----:B------:R0:W4:Y:S01]  /*19610*/  @P0 LDG.E.U8 R90, desc[UR20][R16.64] ;  /* 0x00000014105a0981 */ /* 0x000122000c1e1100 */
[----:B--2---:R-:W-:-:S03]  /*19620*/  ISETP.GE.AND P5, PT, R91, RZ, PT ;  /* 0x000000ff5b00720c */ /* 0x004fc60003fa6270 */
[----:B---3--:R2:W-:Y:S04]  /*19630*/  STL [R1+0xf0], R13 ;  /* 0x0000f00d01007387 */ /* 0x0085e80000100800 */
[----:B----4-:R3:W-:Y:S01]  /*19640*/  STL [R1+0xf4], R22 ;  /* 0x0000f41601007387 */ /* 0x0107e20000100800 */
[----:B--2---:R-:W-:Y:S01]  /*19650*/  IMAD.MOV.U32 R13, RZ, RZ, R92 ;  /* 0x000000ffff0d7224 */ /* 0x004fe200078e005c */
[C---:B------:R-:W-:Y:S02]  /*19660*/  IADD3 R92, P3, PT, R81.reuse, R8, RZ ;  /* 0x00000008515c7210 */ /* 0x040fe40007f7e0ff */
[----:B------:R0:W-:Y:S02]  /*19670*/  STL [R1+0xac0], R16 ;  /* 0x000ac01001007387 */ /* 0x0001e40000100800 */
[----:B------:R-:W-:-:S02]  /*19680*/  LEA.HI.X.SX32 R91, R81, R5, 0x1, P3 ;  /* 0x00000005515b7211 */ /* 0x000fc400018f0eff */
[----:B------:R-:W-:Y:S04]  /*19690*/  STL [R1+0xaf8], R92 ;  /* 0x000af85c01007387 */ /* 0x000fe80000100800 */
[----:B---3--:R-:W2:Y:S01]  /*196a0*/  LDL R22, [R1+0x13ac] ;  /* 0x0013ac0001167983 */ /* 0x008ea20000100800 */
[----:B0-----:R-:W-:-:S03]  /*196b0*/  @P0 IMAD.MOV.U32 R16, RZ, RZ, R92 ;  /* 0x000000ffff100224 */ /* 0x001fc600078e005c */
[----:B------:R0:W-:Y:S02]  /*196c0*/  STL [R1+0xabc], R17 ;  /* 0x000abc1101007387 */ /* 0x0001e40000100800 */
[----:B0-----:R-:W-:-:S05]  /*196d0*/  @P0 IMAD.MOV.U32 R17, RZ, RZ, R91 ;  /* 0x000000ffff110224 */ /* 0x001fca00078e005b */
[----:B------:R0:W3:Y:S01]  /*196e0*/  @P0 LDG.E.U8 R93, desc[UR20][R16.64] ;  /* 0x00000014105d0981 */ /* 0x0000e2000c1e1100 */
[----:B------:R-:W-:Y:S02]  /*196f0*/  ISETP.GT.U32.AND P2, PT, R9, R85, PT ;  /* 0x000000550900720c */ /* 0x000fe40003f44070 */
[----:B------:R-:W-:Y:S01]  /*19700*/  SEL R12, R47, R12, !P1 ;  /* 0x0000000c2f0c7207 */ /* 0x000fe20004800000 */
[----:B------:R-:W-:Y:S01]  /*19710*/  @!P5 IMAD.MOV R83, RZ, RZ, -R83 ;  /* 0x000000ffff53d224 */ /* 0x000fe200078e0a53 */
[----:B------:R-:W-:-:S09]  /*19720*/  ISETP.GE.AND P3, PT, R87, RZ, PT ;  /* 0x000000ff5700720c */ /* 0x000fd20003f66270 */
[--C-:B------:R-:W-:Y:S02]  /*19730*/  @!P2 IMAD.IADD R85, R85, 0x1, -R9.reuse ;  /* 0x000000015555a824 */ /* 0x100fe400078e0a09 */
[----:B------:R-:W-:Y:S01]  /*19740*/  IMAD R12, R12, UR5, RZ ;  /* 0x000000050c0c7c24 */ /* 0x000fe2000f8e02ff */
[----:B------:R-:W-:Y:S01]  /*19750*/  SEL R83, R47, R83, !P1 ;  /* 0x000000532f537207 */ /* 0x000fe20004800000 */
[----:B------:R-:W-:Y:S01]  /*19760*/  STL [R1+0xaf4], R91 ;  /* 0x000af45b01007387 */ /* 0x000fe20000100800 */
[----:B------:R-:W-:Y:S01]  /*19770*/  ISETP.GT.U32.AND P2, PT, R9, R85, PT ;  /* 0x000000550900720c */ /* 0x000fe20003f44070 */
[----:B------:R-:W4:Y:S01]  /*19780*/  LDCU UR5, c[0x0][0x3b0] ;  /* 0x00007600ff0577ac */ /* 0x000f220008000800 */
[C---:B0-----:R-:W-:Y:S01]  /*19790*/  IADD3 R16, P5, PT, R12.reuse, R8, RZ ;  /* 0x000000080c107210 */ /* 0x041fe20007fbe0ff */
[----:B------:R0:W-:Y:S01]  /*197a0*/  STL [R1+0xec], R90 ;  /* 0x0000ec5a01007387 */ /* 0x0001e20000100800 */
[----:B------:R-:W-:Y:S01]  /*197b0*/  PRMT R42, RZ, 0x7610, R42 ;  /* 0x00007610ff2a7816 */ /* 0x000fe2000000002a */
[----:B------:R-:W-:Y:S01]  /*197c0*/  IMAD R83, R83, UR4, RZ ;  /* 0x0000000453537c24 */ /* 0x000fe2000f8e02ff */
[----:B------:R-:W-:Y:S01]  /*197d0*/  LEA.HI.X.SX32 R17, R12, R5, 0x1, P5 ;  /* 0x000000050c117211 */ /* 0x000fe200028f0eff */
[----:B------:R-:W1:Y:S04]  /*197e0*/  LDCU UR4, c[0x0][0x3b0] ;  /* 0x00007600ff0477ac */ /* 0x000e680008000800 */
[----:B------:R1:W2:Y:S02]  /*197f0*/  @P0 LDG.E.U8 R42, desc[UR20][R16.64] ;  /* 0x00000014102a0981 */ /* 0x0002a4000c1e1100 */
[----:B------:R-:W-:-:S02]  /*19800*/  @!P2 IMAD.IADD R85, R85, 0x1, -R9 ;  /* 0x000000015555a824 */ /* 0x000fc400078e0a09 */
[----:B0-----:R-:W2:Y:S04]  /*19810*/  LDL.LU R90, [R1+0x1824] ;  /* 0x00182400015a7983 */ /* 0x001ea80000300800 */
[----:B------:R-:W2:Y:S04]  /*19820*/  LDL.LU R91, [R1+0x1820] ;  /* 0x00182000015b7983 */ /* 0x000ea80000300800 */
[----:B------:R-:W2:Y:S01]  /*19830*/  LDL.LU R92, [R1+0x181c] ;  /* 0x00181c00015c7983 */ /* 0x000ea20000300800 */
[----:B------:R-:W-:Y:S01]  /*19840*/  @!P3 IMAD.MOV R85, RZ, RZ, -R85 ;  /* 0x000000ffff55b224 */ /* 0x000fe200078e0a55 */
[----:B------:R-:W-:-:S02]  /*19850*/  PRMT R21, RZ, 0x7610, R21 ;  /* 0x00007610ff157816 */ /* 0x000fc40000000015 */
[----:B---3--:R0:W-:Y:S04]  /*19860*/  STL [R1+0xe8], R93 ;  /* 0x0000e85d01007387 */ /* 0x0081e80000100800 */
[----:B0-----:R-:W3:Y:S04]  /*19870*/  LDL.LU R93, [R1+0x1818] ;  /* 0x00181800015d7983 */ /* 0x001ee80000300800 */
[----:B------:R-:W3:Y:S04]  /*19880*/  LDL R87, [R1+0x13cc] ;  /* 0x0013cc0001577983 */ /* 0x000ee80000100800 */
[----:B------:R1:W-:Y:S04]  /*19890*/  STL [R1+0xb30], R16 ;  /* 0x000b301001007387 */ /* 0x0003e80000100800 */
[----:B------:R0:W-:Y:S01]  /*198a0*/  STL [R1+0xb2c], R17 ;  /* 0x000b2c1101007387 */ /* 0x0001e20000100800 */
[----:B-1----:R-:W-:-:S04]  /*198b0*/  IADD3 R16, P3, PT, R83, R8, RZ ;  /* 0x0000000853107210 */ /* 0x002fc80007f7e0ff */
[----:B0-----:R-:W-:-:S05]  /*198c0*/  LEA.HI.X.SX32 R17, R83, R5, 0x1, P3 ;  /* 0x0000000553117211 */ /* 0x001fca00018f0eff */
[----:B------:R-:W3:Y:S01]  /*198d0*/  @P0 LDG.E.U8 R21, desc[UR20][R16.64] ;  /* 0x0000001410150981 */ /* 0x000ee2000c1e1100 */
[C---:B------:R-:W-:Y:S02]  /*198e0*/  ISETP.GT.U32.AND P6, PT, R9.reuse, R86, PT ;  /* 0x000000560900720c */ /* 0x040fe40003fc4070 */
[C---:B------:R-:W-:Y:S02]  /*198f0*/  ISETP.GT.U32.AND P2, PT, R9.reuse, R88, PT ;  /* 0x000000580900720c */ /* 0x040fe40003f44070 */
[----:B------:R-:W-:-:S09]  /*19900*/  ISETP.GT.U32.AND P5, PT, R9, R89, PT ;  /* 0x000000590900720c */ /* 0x000fd20003fa4070 */
[--C-:B------:R-:W-:Y:S02]  /*19910*/  @!P6 IMAD.IADD R86, R86, 0x1, -R9.reuse ;  /* 0x000000015656e824 */ /* 0x100fe400078e0a09 */
[----:B------:R-:W-:-:S03]  /*19920*/  @!P2 IMAD.IADD R88, R88, 0x1, -R9 ;  /* 0x000000015858a824 */ /* 0x000fc600078e0a09 */
[----:B------:R-:W-:Y:S02]  /*19930*/  ISETP.GT.U32.AND P6, PT, R9, R86, PT ;  /* 0x000000560900720c */ /* 0x000fe40003fc4070 */
[----:B--2---:R-:W-:Y:S02]  /*19940*/  ISETP.GE.AND P2, PT, R22, RZ, PT ;  /* 0x000000ff1600720c */ /* 0x004fe40003f46270 */
[----:B------:R-:W-:Y:S01]  /*19950*/  SEL R85, R47, R85, !P1 ;  /* 0x000000552f557207 */ /* 0x000fe20004800000 */
[----:B------:R0:W-:Y:S01]  /*19960*/  STL [R1+0xe4], R42 ;  /* 0x0000e42a01007387 */ /* 0x0001e20000100800 */
[----:B------:R-:W-:-:S03]  /*19970*/  @!P5 IMAD.IADD R89, R89, 0x1, -R9 ;  /* 0x000000015959d824 */ /* 0x000fc600078e0a09 */
[----:B----4-:R-:W-:Y:S01]  /*19980*/  IMAD R85, R85, UR5, RZ ;  /* 0x0000000555557c24 */ /* 0x010fe2000f8e02ff */
[----:B------:R-:W-:Y:S01]  /*19990*/  PRMT R6, RZ, 0x7610, R6 ;  /* 0x00007610ff067816 */ /* 0x000fe20000000006 */
[----:B------:R-:W1:Y:S02]  /*199a0*/  LDCU UR5, c[0x0][0x3b0] ;  /* 0x00007600ff0577ac */ /* 0x000e640008000800 */
[----:B------:R-:W-:Y:S01]  /*199b0*/  @!P6 IMAD.IADD R86, R86, 0x1, -R9 ;  /* 0x000000015656e824 */ /* 0x000fe200078e0a09 */
[----:B0-----:R-:W2:Y:S04]  /*199c0*/  LDL R42, [R1+0x13ec] ;  /* 0x0013ec00012a7983 */ /* 0x001ea80000100800 */
[----:B------:R-:W-:Y:S01]  /*199d0*/  STL [R1+0x360], R16 ;  /* 0x0003601001007387 */ /* 0x000fe20000100800 */
[----:B------:R-:W-:-:S03]  /*199e0*/  @!P2 IMAD.MOV R86, RZ, RZ, -R86 ;  /* 0x000000ffff56a224 */ /* 0x000fc600078e0a56 */
[----:B------:R-:W-:Y:S01]  /*199f0*/  STL [R1+0x35c], R17 ;  /* 0x00035c1101007387 */ /* 0x000fe20000100800 */
[----:B------:R-:W-:Y:S02]  /*19a00*/  ISETP.GT.U32.AND P2, PT, R9, R89, PT ;  /* 0x000000590900720c */ /* 0x000fe40003f44070 */
[----:B------:R-:W-:-:S05]  /*19a10*/  SEL R86, R47, R86, !P1 ;  /* 0x000000562f567207 */ /* 0x000fca0004800000 */
[----:B------:R-:W-:Y:S01]  /*19a20*/  IMAD R86, R86, UR4, RZ ;  /* 0x0000000456567c24 */ /* 0x000fe2000f8e02ff */
[----:B------:R-:W-:Y:S01]  /*19a30*/  PRMT R14, RZ, 0x7610, R14 ;  /* 0x00007610ff0e7816 */ /* 0x000fe2000000000e */
[----:B------:R-:W0:Y:S04]  /*19a40*/  LDCU UR4, c[0x0][0x3b0] ;  /* 0x00007600ff0477ac */ /* 0x000e280008000800 */
[----:B------:R-:W-:Y:S01]  /*19a50*/  @!P2 IMAD.IADD R89, R89, 0x1, -R9 ;  /* 0x000000015959a824 */ /* 0x000fe200078e0a09 */
[----:B---3--:R-:W-:Y:S01]  /*19a60*/  ISETP.GE.AND P6, PT, R87, RZ, PT ;  /* 0x000000ff5700720c */ /* 0x008fe20003fc6270 */
[----:B------:R3:W-:Y:S04]  /*19a70*/  STL [R1+0xe0], R21 ;  /* 0x0000e01501007387 */ /* 0x0007e80000100800 */
[----:B------:R-:W4:Y:S01]  /*19a80*/  LDL R87, [R1+0x1410] ;  /* 0x0014100001577983 */ /* 0x000f220000100800 */
[----:B---3--:R-:W-:-:S04]  /*19a90*/  IADD3 R21, P5, PT, R85, R8, RZ ;  /* 0x0000000855157210 */ /* 0x008fc80007fbe0ff */
[----:B------:R-:W-:Y:S01]  /*19aa0*/  LEA.HI.X.SX32 R16, R85, R5, 0x1, P5 ;  /* 0x0000000555107211 */ /* 0x000fe200028f0eff */
[----:B------:R-:W-:Y:S04]  /*19ab0*/  STL [R1+0x3a0], R21 ;  /* 0x0003a01501007387 */ /* 0x000fe80000100800 */
[----:B------:R3:W-:Y:S01]  /*19ac0*/  STL [R1+0x39c], R16 ;  /* 0x00039c1001007387 */ /* 0x0007e20000100800 */
[----:B------:R-:W-:Y:S02]  /*19ad0*/  @P0 IMAD.MOV.U32 R17, RZ, RZ, R16 ;  /* 0x000000ffff110224 */ /* 0x000fe400078e0010 */
[----:B---3--:R-:W-:-:S05]  /*19ae0*/  @P0 IMAD.MOV.U32 R16, RZ, RZ, R21 ;  /* 0x000000ffff100224 */ /* 0x008fca00078e0015 */
[----:B------:R3:W4:Y:S02]  /*19af0*/  @P0 LDG.E.U8 R6, desc[UR20][R16.64] ;  /* 0x0000001410060981 */ /* 0x000724000c1e1100 */
[----:B---3--:R-:W-:-:S04]  /*19b00*/  IADD3 R16, P2, PT, R86, R8, RZ ;  /* 0x0000000856107210 */ /* 0x008fc80007f5e0ff */
[----:B------:R-:W-:-:S05]  /*19b10*/  LEA.HI.X.SX32 R17, R86, R5, 0x1, P2 ;  /* 0x0000000556117211 */ /* 0x000fca00010f0eff */
[----:B------:R-:W3:Y:S01]  /*19b20*/  @P0 LDG.E.U8 R14, desc[UR20][R16.64] ;  /* 0x00000014100e0981 */ /* 0x000ee2000c1e1100 */
[----:B------:R-:W-:Y:S02]  /*19b30*/  ISETP.GT.U32.AND P3, PT, R9, R88, PT ;  /* 0x000000580900720c */ /* 0x000fe40003f64070 */
[----:B--2---:R-:W-:Y:S02]  /*19b40*/  ISETP.GE.AND P5, PT, R42, RZ, PT ;  /* 0x000000ff2a00720c */ /* 0x004fe40003fa6270 */
[----:B------:R-:W2:Y:S04]  /*19b50*/  LDL R42, [R1+0x142c] ;  /* 0x00142c00012a7983 */ /* 0x000ea80000100800 */
[----:B------:R-:W2:Y:S05]  /*19b60*/  LDL.LU R22, [R1+0x4] ;  /* 0x0000040001167983 */ /* 0x000eaa0000300800 */
[----:B------:R-:W-:-:S04]  /*19b70*/  @!P3 IMAD.IADD R88, R88, 0x1, -R9 ;  /* 0x000000015858b824 */ /* 0x000fc800078e0a09 */
[----:B------:R-:W-:Y:S01]  /*19b80*/  @!P6 IMAD.MOV R88, RZ, RZ, -R88 ;  /* 0x000000ffff58e224 */ /* 0x000fe200078e0a58 */
[----:B------:R-:W-:-:S04]  /*19b90*/  ISETP.GT.U32.AND P6, PT, R9, R91, PT ;  /* 0x0000005b0900720c */ /* 0x000fc80003fc4070 */
[----:B------:R-:W-:-:S05]  /*19ba0*/  SEL R88, R47, R88, !P1 ;  /* 0x000000582f587207 */ /* 0x000fca0004800000 */
[----:B-1----:R-:W-:Y:S02]  /*19bb0*/  IMAD R88, R88, UR5, RZ ;  /* 0x0000000558587c24 */ /* 0x002fe4000f8e02ff */
[----:B------:R-:W-:Y:S01]  /*19bc0*/  @!P5 IMAD.MOV R89, RZ, RZ, -R89 ;  /* 0x000000ffff59d224 */ /* 0x000fe200078e0a59 */
[----:B------:R-:W-:Y:S01]  /*19bd0*/  PRMT R19, RZ, 0x7610, R19 ;  /* 0x00007610ff137816 */ /* 0x000fe20000000013 */
[----:B------:R-:W-:Y:S01]  /*19be0*/  @!P6 IMAD.IADD R91, R91, 0x1, -R9 ;  /* 0x000000015b5be824 */ /* 0x000fe200078e0a09 */
[----:B------:R-:W-:Y:S01]  /*19bf0*/  IADD3 R21, P6, PT, R88, R8, RZ ;  /* 0x0000000858157210 */ /* 0x000fe20007fde0ff */
[----:B------:R-:W1:Y:S01]  /*19c00*/  LDCU UR5, c[0x0][0x3b0] ;  /* 0x00007600ff0577ac */ /* 0x000e620008000800 */
[----:B------:R-:W-:-:S05]  /*19c10*/  SEL R89, R47, R89, !P1 ;  /* 0x000000592f597207 */ /* 0x000fca0004800000 */
[----:B------:R-:W-:Y:S01]  /*19c20*/  IMAD R89, R89, UR6, RZ ;  /* 0x0000000659597c24 */ /* 0x000fe2000f8e02ff */
[----:B------:R-:W-:Y:S01]  /*19c30*/  PRMT R18, RZ, 0x7610, R18 ;  /* 0x00007610ff127816 */ /* 0x000fe20000000012 */
[----:B------:R-:W0:Y:S01]  /*19c40*/  LDCU UR6, c[0x0][0x3b0] ;  /* 0x00007600ff0677ac */ /* 0x000e220008000800 */
[----:B----4-:R4:W-:Y:S04]  /*19c50*/  STL [R1+0xdc], R6 ;  /* 0x0000dc0601007387 */ /* 0x0109e80000100800 */
[----:B----4-:R-:W4:Y:S04]  /*19c60*/  LDL.LU R6, [R1] ;  /* 0x0000000001067983 */ /* 0x010f280000300800 */
[----:B------:R0:W-:Y:S04]  /*19c70*/  STL [R1+0x3e0], R16 ;  /* 0x0003e01001007387 */ /* 0x0001e80000100800 */
[----:B------:R1:W-:Y:S04]  /*19c80*/  STL [R1+0x3dc], R17 ;  /* 0x0003dc1101007387 */ /* 0x0003e80000100800 */
[----:B---3--:R3:W-:Y:S01]  /*19c90*/  STL [R1+0xd8], R14 ;  /* 0x0000d80e01007387 */ /* 0x0087e20000100800 */
[----:B0-----:R-:W-:-:S05]  /*19ca0*/  LEA.HI.X.SX32 R16, R88, R5, 0x1, P6 ;  /* 0x0000000558107211 */ /* 0x001fca00030f0eff */
[----:B-1----:R-:W-:Y:S01]  /*19cb0*/  @P0 IMAD.MOV.U32 R17, RZ, RZ, R16 ;  /* 0x000000ffff110224 */ /* 0x002fe200078e0010 */
[----:B---3--:R-:W3:Y:S04]  /*19cc0*/  LDL R14, [R1+0x1444] ;  /* 0x00144400010e7983 */ /* 0x008ee80000100800 */
[----:B------:R-:W-:Y:S04]  /*19cd0*/  STL [R1+0x440], R21 ;  /* 0x0004401501007387 */ /* 0x000fe80000100800 */
[----:B------:R0:W-:Y:S02]  /*19ce0*/  STL [R1+0x43c], R16 ;  /* 0x00043c1001007387 */ /* 0x0001e40000100800 */
[----:B0-----:R-:W-:-:S05]  /*19cf0*/  @P0 IMAD.MOV.U32 R16, RZ, RZ, R21 ;  /* 0x000000ffff100224 */ /* 0x001fca00078e0015 */
[----:B------:R0:W4:Y:S02]  /*19d00*/  @P0 LDG.E.U8 R19, desc[UR20][R16.64] ;  /* 0x0000001410130981 */ /* 0x000124000c1e1100 */
[----:B0-----:R-:W-:-:S04]  /*19d10*/  IADD3 R16, P6, PT, R89, R8, RZ ;  /* 0x0000000859107210 */ /* 0x001fc80007fde0ff */
[----:B------:R-:W-:-:S05]  /*19d20*/  LEA.HI.X.SX32 R17, R89, R5, 0x1, P6 ;  /* 0x0000000559117211 */ /* 0x000fca00030f0eff */
[----:B------:R0:W4:Y:S01]  /*19d30*/  @P0 LDG.E.U8 R18, desc[UR20][R16.64] ;  /* 0x0000001410120981 */ /* 0x000122000c1e1100 */
[----:B------:R-:W-:Y:S02]  /*19d40*/  ISETP.GT.U32.AND P3, PT, R9, R90, PT ;  /* 0x0000005a0900720c */ /* 0x000fe40003f64070 */
[----:B------:R-:W-:-:S11]  /*19d50*/  ISETP.GE.AND P5, PT, R87, RZ, PT ;  /* 0x000000ff5700720c */ /* 0x000fd60003fa6270 */
[----:B------:R-:W-:-:S05]  /*19d60*/  @!P3 IMAD.IADD R90, R90, 0x1, -R9 ;  /* 0x000000015a5ab824 */ /* 0x000fca00078e0a09 */
[C---:B------:R-:W-:Y:S02]  /*19d70*/  ISETP.GT.U32.AND P2, PT, R9.reuse, R90, PT ;  /* 0x0000005a0900720c */ /* 0x040fe40003f44070 */
[----:B------:R-:W-:-:S11]  /*19d80*/  ISETP.GT.U32.AND P3, PT, R9, R92, PT ;  /* 0x0000005c0900720c */ /* 0x000fd60003f64070 */
[----:B------:R-:W-:-:S04]  /*19d90*/  @!P2 IMAD.IADD R90, R90, 0x1, -R9 ;  /* 0x000000015a5aa824 */ /* 0x000fc800078e0a09 */
[----:B------:R-:W-:Y:S01]  /*19da0*/  @!P5 IMAD.MOV R90, RZ, RZ, -R90 ;  /* 0x000000ffff5ad224 */ /* 0x000fe200078e0a5a */
[----:B--2---:R-:W-:Y:S01]  /*19db0*/  ISETP.GT.U32.AND P5, PT, R9, R22, PT ;  /* 0x000000160900720c */ /* 0x004fe20003fa4070 */
[----:B------:R-:W-:-:S03]  /*19dc0*/  @!P3 IMAD.IADD R92, R92, 0x1, -R9 ;  /* 0x000000015c5cb824 */ /* 0x000fc600078e0a09 */
[----:B------:R-:W-:Y:S02]  /*19dd0*/  SEL R90, R47, R90, !P1 ;  /* 0x0000005a2f5a7207 */ /* 0x000fe40004800000 */
[----:B------:R-:W-:-:S03]  /*19de0*/  ISETP.GT.U32.AND P2, PT, R9, R92, PT ;  /* 0x0000005c0900720c */ /* 0x000fc60003f44070 */
[----:B------:R-:W-:Y:S01]  /*19df0*/  IMAD R90, R90, UR4, RZ ;  /* 0x000000045a5a7c24 */ /* 0x000fe2000f8e02ff */
[----:B------:R0:W-:Y:S03]  /*19e00*/  STL [R1+0x480], R16 ;  /* 0x0004801001007387 */ /* 0x0001e60000100800 */
[----:B------:R-:W-:Y:S01]  /*19e10*/  @!P5 IMAD.IADD R22, R22, 0x1, -R9 ;  /* 0x000000011616d824 */ /* 0x000fe200078e0a09 */
[----:B------:R1:W-:Y:S01]  /*19e20*/  STL [R1+0x47c], R17 ;  /* 0x00047c1101007387 */ /* 0x0003e20000100800 */
[----:B------:R-:W-:Y:S01]  /*19e30*/  PRMT R12, RZ, 0x7610, R12 ;  /* 0x00007610ff0c7816 */ /* 0x000fe2000000000c */
[----:B------:R-:W2:Y:S01]  /*19e40*/  LDCU UR4, c[0x0][0x3b0] ;  /* 0x00007600ff0477ac */ /* 0x000ea20008000800 */
[----:B0-----:R-:W-:-:S04]  /*19e50*/  IADD3 R16, P5, PT, R90, R8, RZ ;  /* 0x000000085a107210 */ /* 0x001fc80007fbe0ff */
[----:B-1----:R-:W-:Y:S01]  /*19e60*/  LEA.HI.X.SX32 R17, R90, R5, 0x1, P5 ;  /* 0x000000055a117211 */ /* 0x002fe200028f0eff */
[----:B------:R-:W-:Y:S01]  /*19e70*/  @!P2 IMAD.IADD R92, R92, 0x1, -R9 ;  /* 0x000000015c5ca824 */ /* 0x000fe200078e0a09 */
[----:B------:R-:W-:Y:S02]  /*19e80*/  ISETP.GE.AND P6, PT, R42, RZ, PT ;  /* 0x000000ff2a00720c */ /* 0x000fe40003fc6270 */
[----:B------:R-:W2:Y:S04]  /*19e90*/  LDL.LU R42, [R1+0x8] ;  /* 0x00000800012a7983 */ /* 0x000ea80000300800 */
[----:B------:R0:W2:Y:S01]  /*19ea0*/  @P0 LDG.E.U8 R12, desc[UR20][R16.64] ;  /* 0x00000014100c0981 */ /* 0x0000a2000c1e1100 */
[----:B---3--:R-:W-:-:S03]  /*19eb0*/  ISETP.GE.AND P2, PT, R14, RZ, PT ;  /* 0x000000ff0e00720c */ /* 0x008fc60003f46270 */
[----:B------:R-:W3:Y:S04]  /*19ec0*/  LDL R14, [R1+0x1470] ;  /* 0x00147000010e7983 */ /* 0x000ee80000100800 */
[----:B----4-:R1:W-:Y:S04]  /*19ed0*/  STL [R1+0xd0], R18 ;  /* 0x0000d01201007387 */ /* 0x0103e80000100800 */
[----:B-1----:R-:W4:Y:S01]  /*19ee0*/  LDL R18, [R1+0x1488] ;  /* 0x0014880001127983 */ /* 0x002f220000100800 */
[----:B------:R-:W-:-:S13]  /*19ef0*/  ISETP.GT.U32.AND P3, PT, R9, R91, PT ;  /* 0x0000005b0900720c */ /* 0x000fda0003f64070 */
[----:B------:R-:W-:Y:S01]  /*19f00*/  @!P3 IMAD.IADD R91, R91, 0x1, -R9 ;  /* 0x000000015b5bb824 */ /* 0x000fe200078e0a09 */
[C---:B------:R-:W-:Y:S01]  /*19f10*/  ISETP.GT.U32.AND P3, PT, R9.reuse, R6, PT ;  /* 0x000000060900720c */ /* 0x040fe20003f64070 */
[----:B------:R-:W-:Y:S02]  /*19f20*/  @!P2 IMAD.MOV R92, RZ, RZ, -R92 ;  /* 0x000000ffff5ca224 */ /* 0x000fe400078e0a5c */
[----:B------:R-:W-:Y:S01]  /*19f30*/  @!P6 IMAD.MOV R91, RZ, RZ, -R91 ;  /* 0x000000ffff5be224 */ /* 0x000fe200078e0a5b */
[----:B------:R-:W-:Y:S02]  /*19f40*/  ISETP.GT.U32.AND P6, PT, R9, R22, PT ;  /* 0x000000160900720c */ /* 0x000fe40003fc4070 */
[C---:B------:R-:W-:Y:S02]  /*19f50*/  SEL R92, R47.reuse, R92, !P1 ;  /* 0x0000005c2f5c7207 */ /* 0x040fe40004800000 */
[----:B------:R-:W-:-:S05]  /*19f60*/  SEL R91, R47, R91, !P1 ;  /* 0x0000005b2f5b7207 */ /* 0x000fca0004800000 */
[----:B------:R-:W-:Y:S01]  /*19f70*/  @!P3 IMAD.IADD R6, R6, 0x1, -R9 ;  /* 0x000000010606b824 */ /* 0x000fe200078e0a09 */
[----:B------:R-:W-:-:S04]  /*19f80*/  ISETP.GT.U32.AND P3, PT, R9, R93, PT ;  /* 0x0000005d0900720c */ /* 0x000fc80003f64070 */
[----:B------:R-:W-:Y:S01]  /*19f90*/  ISETP.GT.U32.AND P5, PT, R9, R6, PT ;  /* 0x000000060900720c */ /* 0x000fe20003fa4070 */
[----:B------:R-:W-:Y:S01]  /*19fa0*/  STL [R1+0xd4], R19 ;  /* 0x0000d41301007387 */ /* 0x000fe20000100800 */
[----:B------:R-:W-:Y:S01]  /*19fb0*/  IMAD R91, R91, UR5, RZ ;  /* 0x000000055b5b7c24 */ /* 0x000fe2000f8e02ff */
[----:B------:R-:W-:Y:S01]  /*19fc0*/  PRMT R23, RZ, 0x7610, R23 ;  /* 0x00007610ff177816 */ /* 0x000fe20000000017 */
[----:B--2---:R-:W-:Y:S01]  /*19fd0*/  IMAD R92, R92, UR4, RZ ;  /* 0x000000045c5c7c24 */ /* 0x004fe2000f8e02ff */
[----:B------:R0:W-:Y:S01]  /*19fe0*/  STL [R1+0x4c0], R16 ;  /* 0x0004c01001007387 */ /* 0x0001e20000100800 */
[----:B------:R-:W-:Y:S01]  /*19ff0*/  @!P6 IMAD.IADD R22, R22, 0x1, -R9 ;  /* 0x000000011616e824 */ /* 0x000fe200078e0a09 */
[----:B------:R-:W-:Y:S01]  /*1a000*/  PRMT R11, RZ, 0x7610, R11 ;  /* 0x00007610ff0b7816 */ /* 0x000fe2000000000b */
[----:B------:R-:W1:Y:S01]  /*1a010*/  LDCU UR4, c[0x0][0x3b0] ;  /* 0x00007600ff0477ac */ /* 0x000e620008000800 */
[----:B------:R2:W-:Y:S01]  /*1a020*/  STL [R1+0x4bc], R17 ;  /* 0x0004bc1101007387 */ /* 0x0005e20000100800 */
[----:B------:R-:W-:Y:S01]  /*1a030*/  @!P3 IMAD.IADD R93, R93, 0x1, -R9 ;  /* 0x000000015d5db824 */ /* 0x000fe200078e0a09 */
[----:B------:R-:W1:Y:S02]  /*1a040*/  LDCU UR5, c[0x0][0x3b0] ;  /* 0x00007600ff0577ac */ /* 0x000e640008000800 */
[----:B------:R-:W4:Y:S01]  /*1a050*/  LDL R87, [R1+0x14b4] ;  /* 0x0014b40001577983 */ /* 0x000f220000100800 */
[----:B0-----:R-:W-:-:S03]  /*1a060*/  IADD3 R16, P6, PT, R91, R8, RZ ;  /* 0x000000085b107210 */ /* 0x001fc60007fde0ff */
[----:B------:R-:W4:Y:S04]  /*1a070*/  LDL.LU R19, [R1+0xc] ;  /* 0x00000c0001137983 */ /* 0x000f280000300800 */
[----:B------:R-:W4:Y:S01]  /*1a080*/  LDL.LU R21, [R1+0x10] ;  /* 0x0000100001157983 */ /* 0x000f220000300800 */
[----:B------:R-:W-:-:S03]  /*1a090*/  @!P5 IMAD.IADD R6, R6, 0x1, -R9 ;  /* 0x000000010606d824 */ /* 0x000fc600078e0a09 */
[----:B------:R0:W-:Y:S01]  /*1a0a0*/  STL [R1+0xcc], R12 ;  /* 0x0000cc0c01007387 */ /* 0x0001e20000100800 */
[----:B--2---:R-:W-:-:S03]  /*1a0b0*/  LEA.HI.X.SX32 R17, R91, R5, 0x1, P6 ;  /* 0x000000055b117211 */ /* 0x004fc600030f0eff */
[----:B------:R2:W-:Y:S04]  /*1a0c0*/  STL [R1+0x500], R16 ;  /* 0x0005001001007387 */ /* 0x0005e80000100800 */
[----:B------:R2:W4:Y:S01]  /*1a0d0*/  @P0 LDG.E.U8 R23, desc[UR20][R16.64] ;  /* 0x0000001410170981 */ /* 0x000522000c1e1100 */
[----:B0-----:R-:W-:-:S05]  /*1a0e0*/  IADD3 R12, P3, PT, R92, R8, RZ ;  /* 0x000000085c0c7210 */ /* 0x001fca0007f7e0ff */
[----:B--2---:R-:W-:Y:S01]  /*1a0f0*/  @P0 IMAD.MOV.U32 R16, RZ, RZ, R12 ;  /* 0x000000ffff100224 */ /* 0x004fe200078e000c */
[----:B---3--:R-:W-:Y:S02]  /*1a100*/  ISETP.GE.AND P6, PT, R14, RZ, PT ;  /* 0x000000ff0e00720c */ /* 0x008fe40003fc6270 */
[----:B------:R-:W2:Y:S04]  /*1a110*/  LDL.LU R14, [R1+0x1814] ;  /* 0x00181400010e7983 */ /* 0x000ea80000300800 */
[----:B------:R-:W-:Y:S04]  /*1a120*/  STL [R1+0x540], R12 ;  /* 0x0005400c01007387 */ /* 0x000fe80000100800 */
[----:B------:R0:W-:Y:S01]  /*1a130*/  STL [R1+0x4fc], R17 ;  /* 0x0004fc1101007387 */ /* 0x0001e20000100800 */
[----:B----4-:R-:W-:-:S02]  /*1a140*/  ISETP.GE.AND P5, PT, R18, RZ, PT ;  /* 0x000000ff1200720c */ /* 0x010fc40003fa6270 */
[----:B------:R-:W-:-:S05]  /*1a150*/  LEA.HI.X.SX32 R18, R92, R5, 0x1, P3 ;  /* 0x000000055c127211 */ /* 0x000fca00018f0eff */
[----:B0-----:R-:W-:-:S05]  /*1a160*/  @P0 IMAD.MOV.U32 R17, RZ, RZ, R18 ;  /* 0x000000ffff110224 */ /* 0x001fca00078e0012 */
[----:B------:R0:W3:Y:S01]  /*1a170*/  @P0 LDG.E.U8 R11, desc[UR20][R16.64] ;  /* 0x00000014100b0981 */ /* 0x0000e2000c1e1100 */
[C---:B------:R-:W-:Y:S01]  /*1a180*/  ISETP.GT.U32.AND P2, PT, R9.reuse, R42, PT ;  /* 0x0000002a0900720c */ /* 0x040fe20003f44070 */
[----:B------:R-:W-:Y:S02]  /*1a190*/  IMAD.MOV.U32 R12, RZ, RZ, R22 ;  /* 0x000000ffff0c7224 */ /* 0x000fe400078e0016 */
[----:B------:R4:W-:Y:S01]  /*1a1a0*/  STL [R1+0x53c], R18 ;  /* 0x00053c1201007387 */ /* 0x0009e20000100800 */
[----:B------:R-:W-:Y:S01]  /*1a1b0*/  ISETP.GT.U32.AND P3, PT, R9, R93, PT ;  /* 0x0000005d0900720c */ /* 0x000fe20003f64070 */
[----:B------:R-:W-:Y:S02]  /*1a1c0*/  @!P6 IMAD.MOV R12, RZ, RZ, -R12 ;  /* 0x000000ffff0ce224 */ /* 0x000fe400078e0a0c */
[----:B----4-:R-:W4:Y:S06]  /*1a1d0*/  LDL R18, [R1+0x14cc] ;  /* 0x0014cc0001127983 */ /* 0x010f2c0000100800 */
[----:B------:R-:W-:Y:S01]  /*1a1e0*/  @!P2 IMAD.IADD R42, R42, 0x1, -R9 ;  /* 0x000000012a2aa824 */ /* 0x000fe200078e0a09 */
[----:B------:R-:W-:-:S04]  /*1a1f0*/  SEL R12, R47, R12, !P1 ;  /* 0x0000000c2f0c7207 */ /* 0x000fc80004800000 */
[----:B------:R-:W-:Y:S01]  /*1a200*/  ISETP.GT.U32.AND P6, PT, R9, R42, PT ;  /* 0x0000002a0900720c */ /* 0x000fe20003fc4070 */
[----:B------:R-:W-:Y:S02]  /*1a210*/  @!P3 IMAD.IADD R93, R93, 0x1, -R9 ;  /* 0x000000015d5db824 */ /* 0x000fe400078e0a09 */
[----:B------:R-:W-:Y:S01]  /*1a220*/  IMAD R12, R12, UR6, RZ ;  /* 0x000000060c0c7c24 */ /* 0x000fe2000f8e02ff */
[----:B------:R-:W-:Y:S01]  /*1a230*/  PRMT R20, RZ, 0x7610, R20 ;  /* 0x00007610ff147816 */ /* 0x000fe20000000014 */
[----:B------:R-:W0:Y:S01]  /*1a240*/  LDCU UR6, c[0x0][0x3b0] ;  /* 0x00007600ff0677ac */ /* 0x000e220008000800 */
[----:B------:R-:W-:-:S07]  /*1a250*/  ISETP.GE.AND P2, PT, R87, RZ, PT ;  /* 0x000000ff5700720c */ /* 0x000fce0003f46270 */
[----:B------:R-:W-:-:S06]  /*1a260*/  @!P6 IMAD.IADD R42, R42, 0x1, -R9 ;  /* 0x000000012a2ae824 */ /* 0x000fcc00078e0a09 */
[----:B------:R-:W-:Y:S01]  /*1a270*/  @!P2 IMAD.MOV R93, RZ, RZ, -R93 ;  /* 0x000000ffff5da224 */ /* 0x000fe200078e0a5d */
[----:B0-----:R-:W-:-:S04]  /*1a280*/  IADD3 R16, P2, PT, R12, R8, RZ ;  /* 0x000000080c107210 */ /* 0x001fc80007f5e0ff */
[----:B------:R-:W-:Y:S02]  /*1a290*/  LEA.HI.X.SX32 R17, R12, R5, 0x1, P2 ;  /* 0x000000050c117211 */ /* 0x000fe400010f0eff */
[----:B------:R-:W-:-:S03]  /*1a2a0*/  SEL R93, R47, R93, !P1 ;  /* 0x0000005d2f5d7207 */ /* 0x000fc60004800000 */
[----:B------:R0:W4:Y:S02]  /*1a2b0*/  @P0 LDG.E.U8 R20, desc[UR20][R16.64] ;  /* 0x0000001410140981 */ /* 0x000124000c1e1100 */
[----:B-1----:R-:W-:Y:S01]  /*1a2c0*/  IMAD R93, R93, UR5, RZ ;  /* 0x000000055d5d7c24 */ /* 0x002fe2000f8e02ff */
[----:B------:R-:W-:Y:S01]  /*1a2d0*/  PRMT R4, RZ, 0x7610, R4 ;  /* 0x00007610ff047816 */ /* 0x000fe20000000004 */
[----:B------:R-:W1:Y:S01]  /*1a2e0*/  LDCU UR5, c[0x0][0x3b0] ;  /* 0x00007600ff0577ac */ /* 0x000e620008000800 */
[----:B--2---:R-:W-:Y:S01]  /*1a2f0*/  PRMT R14, RZ, 0x7610, R14 ;  /* 0x00007610ff0e7816 */ /* 0x004fe2000000000e */
[----:B---3--:R2:W-:Y:S02]  /*1a300*/  STL [R1+0xc4], R11 ;  /* 0x0000c40b01007387 */ /* 0x0085e40000100800 */
[----:B--2---:R-:W-:-:S04]  /*1a310*/  IMAD.MOV.U32 R11, RZ, RZ, R6 ;  /* 0x000000ffff0b7224 */ /* 0x004fc800078e0006 */
[----:B------:R-:W-:-:S05]  /*1a320*/  @!P5 IMAD.MOV R11, RZ, RZ, -R11 ;  /* 0x000000ffff0bd224 */ /* 0x000fca00078e0a0b */
[----:B------:R-:W-:-:S05]  /*1a330*/  SEL R11, R47, R11, !P1 ;  /* 0x0000000b2f0b7207 */ /* 0x000fca0004800000 */
[----:B------:R-:W-:Y:S01]  /*1a340*/  IMAD R11, R11, UR4, RZ ;  /* 0x000000040b0b7c24 */ /* 0x000fe2000f8e02ff */
[----:B------:R2:W-:Y:S01]  /*1a350*/  STL [R1+0xc8], R23 ;  /* 0x0000c81701007387 */ /* 0x0005e20000100800 */
[----:B------:R-:W-:Y:S01]  /*1a360*/  IMAD.MOV.U32 R6, RZ, RZ, R13 ;  /* 0x000000ffff067224 */ /* 0x000fe200078e000d */
[----:B------:R-:W-:Y:S01]  /*1a370*/  ISETP.GT.U32.AND P5, PT, R9, R19, PT ;  /* 0x000000130900720c */ /* 0x000fe20003fa4070 */
[----:B------:R-:W3:Y:S01]  /*1a380*/  LDCU UR4, c[0x0][0x3b0] ;  /* 0x00007600ff0477ac */ /* 0x000ee20008000800 */
[----:B------:R-:W-:-:S04]  /*1a390*/  IADD3 R87, P6, PT, R11, R8, RZ ;  /* 0x000000080b577210 */ /* 0x000fc80007fde0ff */
[----:B------:R-:W-:Y:S01]  /*1a3a0*/  LEA.HI.X.SX32 R11, R11, R5, 0x1, P6 ;  /* 0x000000050b0b7211 */ /* 0x000fe200030f0eff */
[----:B--2---:R-:W2:Y:S04]  /*1a3b0*/  LDL R23, [R1+0x14e4] ;  /* 0x0014e40001177983 */ /* 0x004ea80000100800 */
[----:B------:R-:W3:Y:S04]  /*1a3c0*/  LDL.LU R13, [R1+0x1c] ;  /* 0x00001c00010d7983 */ /* 0x000ee80000300800 */
[----:B------:R0:W-:Y:S04]  /*1a3d0*/  STL [R1+0x580], R16 ;  /* 0x0005801001007387 */ /* 0x0001e80000100800 */
[----:B------:R-:W-:Y:S04]  /*1a3e0*/  STL [R1+0x5c0], R87 ;  /* 0x0005c05701007387 */ /* 0x000fe80000100800 */
[----:B------:R-:W3:Y:S01]  /*1a3f0*/  LDL R22, [R1+0x1510] ;  /* 0x0015100001167983 */ /* 0x000ee20000100800 */
[----:B0-----:R-:W-:-:S03]  /*1a400*/  @P0 IMAD.MOV.U32 R16, RZ, RZ, R87 ;  /* 0x000000ffff100224 */ /* 0x001fc600078e0057 */
[----:B------:R0:W-:Y:S02]  /*1a410*/  STL [R1+0x57c], R17 ;  /* 0x00057c1101007387 */ /* 0x0001e40000100800 */
[----:B0-----:R-:W-:-:S05]  /*1a420*/  @P0 IMAD.MOV.U32 R17, RZ, RZ, R11 ;  /* 0x000000ffff110224 */ /* 0x001fca00078e000b */
[----:B------:R0:W3:Y:S02]  /*1a430*/  @P0 LDG.E.U8 R14, desc[UR20][R16.64] ;  /* 0x00000014100e0981 */ /* 0x0000e4000c1e1100 */
[----:B0-----:R-:W-:-:S04]  /*1a440*/  IADD3 R16, P6, PT, R93, R8, RZ ;  /* 0x000000085d107210 */ /* 0x001fc80007fde0ff */
[----:B------:R-:W-:-:S05]  /*1a450*/  LEA.HI.X.SX32 R17, R93, R5, 0x1, P6 ;  /* 0x000000055d117211 */ /* 0x000fca00030f0eff */
[----:B------:R-:W3:Y:S01]  /*1a460*/  @P0 LDG.E.U8 R4, desc[UR20][R16.64] ;  /* 0x0000001410040981 */ /* 0x000ee2000c1e1100 */
[----:B------:R-:W-:Y:S01]  /*1a470*/  ISETP.GT.U32.AND P3, PT, R9, R21, PT ;  /* 0x000000150900720c */ /* 0x000fe20003f64070 */
[--C-:B------:R-:W-:Y:S01]  /*1a480*/  @!P5 IMAD.IADD R19, R19, 0x1, -R9.reuse ;  /* 0x000000011313d824 */ /* 0x100fe200078e0a09 */
[----:B----4-:R-:W-:Y:S02]  /*1a490*/  ISETP.GE.AND P2, PT, R18, RZ, PT ;  /* 0x000000ff1200720c */ /* 0x010fe40003f46270 */
[----:B------:R-:W4:Y:S02]  /*1a4a0*/  LDL.LU R18, [R1+0x18] ;  /* 0x0000180001127983 */ /* 0x000f240000300800 */
[----:B------:R-:W-:Y:S02]  /*1a4b0*/  ISETP.GT.U32.AND P5, PT, R9, R19, PT ;  /* 0x000000130900720c */ /* 0x000fe40003fa4070 */
[----:B------:R0:W-:Y:S05]  /*1a4c0*/  STL [R1+0x5bc], R11 ;  /* 0x0005bc0b01007387 */ /* 0x0001ea0000100800 */
[----:B------:R-:W-:-:S02]  /*1a4d0*/  @!P3 IMAD.IADD R21, R21, 0x1, -R9 ;  /* 0x000000011515b824 */ /* 0x000fc400078e0a09 */
[----:B0-----:R-:W-:-:S04]  /*1a4e0*/  IMAD.MOV.U32 R11, RZ, RZ, R42 ;  /* 0x000000ffff0b7224 */ /* 0x001fc800078e002a */
[----:B------:R-:W-:Y:S01]  /*1a4f0*/  @!P2 IMAD.MOV R11, RZ, RZ, -R11 ;  /* 0x000000ffff0ba224 */ /* 0x000fe200078e0a0b */
[----:B------:R0:W-:Y:S01]  /*1a500*/  STL [R1+0xc0], R20 ;  /* 0x0000c01401007387 */ /* 0x0001e20000100800 */
[----:B------:R-:W-:-:S03]  /*1a510*/  @!P5 IMAD.IADD R19, R19, 0x1, -R9 ;  /* 0x000000011313d824 */ /* 0x000fc600078e0a09 */
[----:B------:R-:W-:Y:S01]  /*1a520*/  SEL R11, R47, R11, !P1 ;  /* 0x0000000b2f0b7207 */ /* 0x000fe20004800000 */
[----:B------:R-:W-:Y:S01]  /*1a530*/  IMAD.MOV.U32 R12, RZ, RZ, R19 ;  /* 0x000000ffff0c7224 */ /* 0x000fe200078e0013 */
[----:B0-----:R-:W4:Y:S03]  /*1a540*/  LDL.LU R20, [R1+0x14] ;  /* 0x0000140001147983 */ /* 0x001f260000300800 */
[----:B------:R-:W-:Y:S01]  /*1a550*/  IMAD R11, R11, UR7, RZ ;  /* 0x000000070b0b7c24 */ /* 0x000fe2000f8e02ff */
[----:B------:R-:W-:Y:S01]  /*1a560*/  PRMT R3, RZ, 0x7610, R3 ;  /* 0x00007610ff037816 */ /* 0x000fe20000000003 */
[----:B------:R-:W0:Y:S01]  /*1a570*/  LDCU UR7, c[0x0][0x3b0] ;  /* 0x00007600ff0777ac */ /* 0x000e220008000800 */
[----:B------:R-:W4:Y:S01]  /*1a580*/  LDL.LU R87, [R1+0x1810] ;  /* 0x0018100001577983 */ /* 0x000f220000300800 */
[----:B--2---:R-:W-:-:S13]  /*1a590*/  ISETP.GE.AND P3, PT, R23, RZ, PT ;  /* 0x000000ff1700720c */ /* 0x004fda0003f66270 */
[----:B------:R-:W-:Y:S01]  /*1a5a0*/  @!P3 IMAD.MOV R12, RZ, RZ, -R12 ;  /* 0x000000ffff0cb224 */ /* 0x000fe200078e0a0c */
[----:B---3--:R-:W-:Y:S01]  /*1a5b0*/  ISETP.GE.AND P5, PT, R22, RZ, PT ;  /* 0x000000ff1600720c */ /* 0x008fe20003fa6270 */
[----:B------:R2:W-:Y:S04]  /*1a5c0*/  STL [R1+0xa0], R14 ;  /* 0x0000a00e01007387 */ /* 0x0005e80000100800 */
[----:B--2---:R-:W2:Y:S04]  /*1a5d0*/  LDL.LU R14, [R1+0x180c] ;  /* 0x00180c00010e7983 */ /* 0x004ea80000300800 */
[----:B------:R-:W3:Y:S04]  /*1a5e0*/  LDL.LU R42, [R1+0x1808] ;  /* 0x00180800012a7983 */ /* 0x000ee80000300800 */
[----:B------:R-:W-:Y:S04]  /*1a5f0*/  STL [R1+0x600], R16 ;  /* 0x0006001001007387 */ /* 0x000fe80000100800 */
[----:B------:R-:W-:Y:S04]  /*1a600*/  STL [R1+0x5fc], R17 ;  /* 0x0005fc1101007387 */ /* 0x000fe80000100800 */
[----:B------:R-:W2:Y:S04]  /*1a610*/  LDL.LU R19, [R1+0x20] ;  /* 0x0000200001137983 */ /* 0x000ea80000300800 */
[----:B------:R0:W-:Y:S04]  /*1a620*/  STL [R1+0x1794], R4 ;  /* 0x0017940401007387 */ /* 0x0001e80000100800 */
[----:B------:R-:W2:Y:S01]  /*1a630*/  LDL R22, [R1+0x152c] ;  /* 0x00152c0001167983 */ /* 0x000ea20000100800 */
[----:B0-----:R-:W-:-:S04]  /*1a640*/  IADD3 R4, P3, PT, R11, R8, RZ ;  /* 0x000000080b047210 */ /* 0x001fc80007f7e0ff */
[----:B------:R-:W-:Y:S01]  /*1a650*/  LEA.HI.X.SX32 R16, R11, R5, 0x1, P3 ;  /* 0x000000050b107211 */ /* 0x000fe200018f0eff */
[----:B------:R-:W-:Y:S04]  /*1a660*/  STL [R1+0x640], R4 ;  /* 0x0006400401007387 */ /* 0x000fe80000100800 */
[----:B------:R0:W-:Y:S01]  /*1a670*/  STL [R1+0x63c], R16 ;  /* 0x00063c1001007387 */ /* 0x0001e20000100800 */
[----:B------:R-:W-:Y:S02]  /*1a680*/  @P0 IMAD.MOV.U32 R17, RZ, RZ, R16 ;  /* 0x000000ffff110224 */ /* 0x000fe400078e0010 */
[----:B0-----:R-:W-:Y:S01]  /*1a690*/  @P0 IMAD.MOV.U32 R16, RZ, RZ, R4 ;  /* 0x000000ffff100224 */ /* 0x001fe200078e0004 */
[----:B------:R-:W-:Y:S01]  /*1a6a0*/  ISETP.GT.U32.AND P2, PT, R9, R21, PT ;  /* 0x000000150900720c */ /* 0x000fe20003f44070 */
[----:B------:R-:W2:Y:S04]  /*1a6b0*/  LDL R4, [R1+0x1574] ;  /* 0x0015740001047983 */ /* 0x000ea80000100800 */
[----:B------:R0:W2:Y:S01]  /*1a6c0*/  @P0 LDG.E.U8 R3, desc[UR20][R16.64] ;  /* 0x0000001410030981 */ /* 0x0000a2000c1e1100 */
[----:B------:R-:W-:-:S07]  /*1a6d0*/  SEL R12, R47, R12, !P1 ;  /* 0x0000000c2f0c7207 */ /* 0x000fce0004800000 */
[----:B------:R-:W-:Y:S02]  /*1a6e0*/  @!P2 IMAD.IADD R21, R21, 0x1, -R9 ;  /* 0x000000011515a824 */ /* 0x000fe400078e0a09 */
[----:B------:R-:W-:Y:S01]  /*1a6f0*/  IMAD R12, R12, UR4, RZ ;  /* 0x000000040c0c7c24 */ /* 0x000fe2000f8e02ff */
[----:B------:R-:W-:Y:S01]  /*1a700*/  PRMT R2, RZ, 0x7610, R2 ;  /* 0x00007610ff027816 */ /* 0x000fe20000000002 */
[----:B------:R-:W-:Y:S01]  /*1a710*/  IMAD.MOV.U32 R11, RZ, RZ, R21 ;  /* 0x000000ffff0b7224 */ /* 0x000fe200078e0015 */
[----:B------:R-:W-:Y:S01]  /*1a720*/  ISETP.GT.U32.AND P6, PT, R9, R13, PT ;  /* 0x0000000d0900720c */ /* 0x000fe20003fc4070 */
[----:B------:R-:W1:Y:S02]  /*1a730*/  LDCU UR4, c[0x0][0x3b0] ;  /* 0x00007600ff0477ac */ /* 0x000e640008000800 */
[----:B------:R-:W-:Y:S01]  /*1a740*/  @!P5 IMAD.MOV R11, RZ, RZ, -R11 ;  /* 0x000000ffff0bd224 */ /* 0x000fe200078e0a0b */
[----:B------:R-:W-:-:S04]  /*1a750*/  IADD3 R21, P5, PT, R12, R8, RZ ;  /* 0x000000080c157210 */ /* 0x000fc80007fbe0ff */
[----:B0-----:R-:W-:Y:S01]  /*1a760*/  LEA.HI.X.SX32 R17, R12, R5, 0x1, P5 ;  /* 0x000000050c117211 */ /* 0x001fe200028f0eff */
[----:B------:R-:W-:-:S05]  /*1a770*/  @P0 IMAD.MOV.U32 R16, RZ, RZ, R21 ;  /* 0x000000ffff100224 */ /* 0x000fca00078e0015 */
[----:B------:R0:W3:Y:S01]  /*1a780*/  @P0 LDG.E.U8 R2, desc[UR20][R16.64] ;  /* 0x0000001410020981 */ /* 0x0000e2000c1e1100 */
[----:B------:R-:W-:Y:S01]  /*1a790*/  @!P6 IMAD.IADD R13, R13, 0x1, -R9 ;  /* 0x000000010d0de824 */ /* 0x000fe200078e0a09 */
[----:B----4-:R-:W-:Y:S02]  /*1a7a0*/  ISETP.GT.U32.AND P6, PT, R9, R20, PT ;  /* 0x000000140900720c */ /* 0x010fe40003fc4070 */
[----:B------:R-:W-:-:S05]  /*1a7b0*/  SEL R11, R47, R11, !P1 ;  /* 0x0000000b2f0b7207 */ /* 0x000fca0004800000 */
[----:B-1----:R-:W-:Y:S01]  /*1a7c0*/  IMAD R11, R11, UR5, RZ ;  /* 0x000000050b0b7c24 */ /* 0x002fe2000f8e02ff */
[----:B------:R-:W-:Y:S01]  /*1a7d0*/  PRMT R93, RZ, 0x7610, R93 ;  /* 0x00007610ff5d7816 */ /* 0x000fe2000000005d */
[----:B------:R-:W1:Y:S04]  /*1a7e0*/  LDCU UR5, c[0x0][0x3b0] ;  /* 0x00007600ff0577ac */ /* 0x000e680008000800 */
[----:B------:R-:W-:Y:S01]  /*1a7f0*/  @!P6 IMAD.IADD R20, R20, 0x1, -R9 ;  /* 0x000000011414e824 */ /* 0x000fe200078e0a09 */
[----:B------:R-:W-:-:S04]  /*1a800*/  IADD3 R23, P6, PT, R11, R8, RZ ;  /* 0x000000080b177210 */ /* 0x000fc80007fde0ff */
[----:B------:R-:W-:Y:S01]  /*1a810*/  LEA.HI.X.SX32 R11, R11, R5, 0x1, P6 ;  /* 0x000000050b0b7211 */ /* 0x000fe200030f0eff */
[----:B0-----:R-:W-:Y:S01]  /*1a820*/  @P0 IMAD.MOV.U32 R16, RZ, RZ, R23 ;  /* 0x000000ffff100224 */ /* 0x001fe200078e0017 */
[----:B--2---:R0:W-:Y:S04]  /*1a830*/  STL [R1+0x1798], R3 ;  /* 0x0017980301007387 */ /* 0x0041e80000100800 */
[----:B0-----:R-:W2:Y:S04]  /*1a840*/  LDL.LU R3, [R1+0x2c] ;  /* 0x00002c0001037983 */ /* 0x001ea80000300800 */
[----:B------:R0:W-:Y:S04]  /*1a850*/  STL [R1+0x680], R21 ;  /* 0x0006801501007387 */ /* 0x0001e80000100800 */
[----:B------:R-:W4:Y:S01]  /*1a860*/  LDL R12, [R1+0x1558] ;  /* 0x00155800010c7983 */ /* 0x000f220000100800 */
[----:B------:R-:W-:-:S03]  /*1a870*/  ISETP.GE.AND P5, PT, R22, RZ, PT ;  /* 0x000000ff1600720c */ /* 0x000fc60003fa6270 */
[----:B------:R-:W2:Y:S04]  /*1a880*/  LDL R22, [R1+0x15a8] ;  /* 0x0015a80001167983 */ /* 0x000ea80000100800 */
[----:B------:R1:W-:Y:S01]  /*1a890*/  STL [R1+0x67c], R17 ;  /* 0x00067c1101007387 */ /* 0x0003e20000100800 */
[C---:B------:R-:W-:Y:S02]  /*1a8a0*/  ISETP.GT.U32.AND P2, PT, R9.reuse, R18, PT ;  /* 0x000000120900720c */ /* 0x040fe40003f44070 */
[----:B------:R-:W-:Y:S01]  /*1a8b0*/  ISETP.GT.U32.AND P3, PT, R9, R13, PT ;  /* 0x0000000d0900720c */ /* 0x000fe20003f64070 */
[----:B0-----:R-:W2:Y:S01]  /*1a8c0*/  LDL.LU R21, [R1+0x28] ;  /* 0x0000280001157983 */ /* 0x001ea20000300800 */
[----:B-1----:R-:W-:-:S05]  /*1a8d0*/  @P0 IMAD.MOV.U32 R17, RZ, RZ, R11 ;  /* 0x000000ffff110224 */ /* 0x002fca00078e000b */
[----:B------:R0:W2:Y:S04]  /*1a8e0*/  @P0 LDG.E.U8 R93, desc[UR20][R16.64] ;  /* 0x00000014105d0981 */ /* 0x0000a8000c1e1100 */
[----:B------:R-:W-:-:S05]  /*1a8f0*/  @!P2 IMAD.IADD R18, R18, 0x1, -R9 ;  /* 0x000000011212a824 */ /* 0x000fca00078e0a09 */
[----:B------:R-:W-:Y:S01]  /*1a900*/  ISETP.GT.U32.AND P2, PT, R9, R18, PT ;  /* 0x000000120900720c */ /* 0x000fe20003f44070 */
[----:B------:R-:W-:Y:S01]  /*1a910*/  @!P3 IMAD.IADD R13, R13, 0x1, -R9 ;  /* 0x000000010d0db824 */ /* 0x000fe200078e0a09 */
[----:B------:R-:W-:Y:S01]  /*1a920*/  STL [R1+0x6c0], R23 ;  /* 0x0006c01701007387 */ /* 0x000fe20000100800 */
[----:B------:R-:W-:-:S10]  /*1a930*/  ISETP.GT.U32.AND P6, PT, R9, R20, PT ;  /* 0x000000140900720c */ /* 0x000fd40003fc4070 */
[--C-:B------:R-:W-:Y:S01]  /*1a940*/  @!P2 IMAD.IADD R18, R18, 0x1, -R9.reuse ;  /* 0x000000011212a824 */ /* 0x100fe200078e0a09 */
[----:B---3--:R-:W-:Y:S04]  /*1a950*/  STL [R1+0x179c], R2 ;  /* 0x00179c0201007387 */ /* 0x008fe80000100800 */
[----:B------:R1:W-:Y:S02]  /*1a960*/  STL [R1+0x6bc], R11 ;  /* 0x0006bc0b01007387 */ /* 0x0003e40000100800 */
[----:B-1----:R-:W-:Y:S02]  /*1a970*/  IMAD.MOV.U32 R11, RZ, RZ, R18 ;  /* 0x000000ffff0b7224 */ /* 0x002fe400078e0012 */
[----:B------:R-:W-:Y:S01]  /*1a980*/  @!P6 IMAD.IADD R20, R20, 0x1, -R9 ;  /* 0x000000011414e824 */ /* 0x000fe200078e0a09 */
[----:B------:R-:W-:-:S02]  /*1a990*/  ISETP.GT.U32.AND P3, PT, R9, R19, PT ;  /* 0x000000130900720c */ /* 0x000fc40003f64070 */
[----:B------:R-:W-:-:S11]  /*1a9a0*/  PRMT R92, RZ, 0x7610, R92 ;  /* 0x00007610ff5c7816 */ /* 0x000fd6000000005c */
[----:B------:R-:W-:-:S05]  /*1a9b0*/  @!P3 IMAD.IADD R19, R19, 0x1, -R9 ;  /* 0x000000011313b824 */ /* 0x000fca00078e0a09 */
[----:B------:R-:W-:Y:S02]  /*1a9c0*/  ISETP.GT.U32.AND P3, PT, R9, R19, PT ;  /* 0x000000130900720c */ /* 0x000fe40003f64070 */
[----:B------:R-:W-:-:S11]  /*1a9d0*/  PRMT R91, RZ, 0x7610, R91 ;  /* 0x00007610ff5b7816 */ /* 0x000fd6000000005b */
[----:B------:R-:W-:Y:S01]  /*1a9e0*/  @!P3 IMAD.IADD R19, R19, 0x1, -R9 ;  /* 0x000000011313b824 */ /* 0x000fe200078e0a09 */
[----:B----4-:R-:W-:Y:S01]  /*1a9f0*/  ISETP.GE.AND P2, PT, R12, RZ, PT ;  /* 0x000000ff0c00720c */ /* 0x010fe20003f46270 */
[----:B------:R-:W-:Y:S02]  /*1aa00*/  IMAD.MOV.U32 R12, RZ, RZ, R13 ;  /* 0x000000ffff0c7224 */ /* 0x000fe400078e000d */
[----:B------:R-:W3:Y:S02]  /*1aa10*/  LDL.LU R13, [R1+0x1804] ;  /* 0x00180400010d7983 */ /* 0x000ee40000300800 */
[----:B------:R-:W-:Y:S01]  /*1aa20*/  @!P5 IMAD.MOV R12, RZ, RZ, -R12 ;  /* 0x000000ffff0cd224 */ /* 0x000fe200078e0a0c */
[----:B------:R-:W-:Y:S01]  /*1aa30*/  ISETP.GE.AND P5, PT, R4, RZ, PT ;  /* 0x000000ff0400720c */ /* 0x000fe20003fa6270 */
[----:B------:R-:W4:Y:S06]  /*1aa40*/  LDL.LU R23, [R1+0x30] ;  /* 0x0000300001177983 */ /* 0x000f2c0000300800 */
[----:B------:R-:W-:Y:S01]  /*1aa50*/  @!P2 IMAD.MOV R11, RZ, RZ, -R11 ;  /* 0x000000ffff0ba224 */ /* 0x000fe200078e0a0b */
[----:B--2---:R-:W-:-:S02]  /*1aa60*/  ISETP.GT.U32.AND P2, PT, R9, R3, PT ;  /* 0x000000030900720c */ /* 0x004fc40003f44070 */
[C---:B0-----:R-:W-:Y:S02]  /*1aa70*/  SEL R16, R47.reuse, R12, !P1 ;  /* 0x0000000c2f107207 */ /* 0x041fe40004800000 */
[----:B------:R-:W-:Y:S01]  /*1aa80*/  SEL R11, R47, R11, !P1 ;  /* 0x0000000b2f0b7207 */ /* 0x000fe20004800000 */
[----:B------:R-:W-:Y:S02]  /*1aa90*/  IMAD.MOV.U32 R12, RZ, RZ, R20 ;  /* 0x000000ffff0c7224 */ /* 0x000fe400078e0014 */
[----:B------:R-:W-:Y:S01]  /*1aaa0*/  IMAD R17, R16, UR4, RZ ;  /* 0x0000000410117c24 */ /* 0x000fe2000f8e02ff */
[----:B------:R-:W-:Y:S01]  /*1aab0*/  ISETP.GT.U32.AND P3, PT, R9, R21, PT ;  /* 0x000000150900720c */ /* 0x000fe20003f64070 */
[----:B------:R-:W-:Y:S01]  /*1aac0*/  IMAD R16, R11, UR5, RZ ;  /* 0x000000050b107c24 */ /* 0x000fe2000f8e02ff */
[----:B------:R-:W-:Y:S01]  /*1aad0*/  STL [R1+0x17a0], R93 ;  /* 0x0017a05d01007387 */ /* 0x000fe20000100800 */
[----:B------:R-:W-:Y:S01]  /*1aae0*/  @!P5 IMAD.MOV R12, RZ, RZ, -R12 ;  /* 0x000000ffff0cd224 */ /* 0x000fe200078e0a0c */
[-C--:B------:R-:W-:Y:S01]  /*1aaf0*/  IADD3 R20, P5, PT, R17, R8.reuse, RZ ;  /* 0x0000000811147210 */ /* 0x080fe20007fbe0ff */
[----:B------:R-:W-:Y:S01]  /*1ab00*/  @!P2 IMAD.IADD R3, R3, 0x1, -R9 ;  /* 0x000000010303a824 */ /* 0x000fe200078e0a09 */
[C---:B------:R-:W-:Y:S01]  /*1ab10*/  IADD3 R2, P2, PT, R16.reuse, R8, RZ ;  /* 0x0000000810027210 */ /* 0x040fe20007f5e0ff */
[----:B------:R-:W2:Y:S01]  /*1ab20*/  LDL.LU R18, [R1+0x38] ;  /* 0x0000380001127983 */ /* 0x000ea20000300800 */
[-C--:B------:R-:W-:Y:S01]  /*1ab30*/  LEA.HI.X.SX32 R17, R17, R5.reuse, 0x1, P5 ;  /* 0x0000000511117211 */ /* 0x080fe200028f0eff */
[----:B------:R-:W-:Y:S01]  /*1ab40*/  IMAD.MOV.U32 R11, RZ, RZ, R19 ;  /* 0x000000ffff0b7224 */ /* 0x000fe200078e0013 */
[----:B------:R-:W-:Y:S01]  /*1ab50*/  LEA.HI.X.SX32 R4, R16, R5, 0x1, P2 ;  /* 0x0000000510047211 */ /* 0x000fe200010f0eff */
[----:B------:R-:W-:Y:S01]  /*1ab60*/  @P0 IMAD.MOV.U32 R16, RZ, RZ, R20 ;  /* 0x000000ffff100224 */ /* 0x000fe200078e0014 */
[----:B------:R-:W2:Y:S01]  /*1ab70*/  LDL R19, [R1+0x1630] ;  /* 0x0016300001137983 */ /* 0x000ea20000100800 */
[----:B------:R-:W-:Y:S01]  /*1ab80*/  ISETP.GE.AND P6, PT, R22, RZ, PT ;  /* 0x000000ff1600720c */ /* 0x000fe20003fc6270 */
[----:B------:R-:W-:Y:S01]  /*1ab90*/  @!P3 IMAD.IADD R21, R21, 0x1, -R9 ;  /* 0x000000011515b824 */ /* 0x000fe200078e0a09 */
[----:B------:R-:W-:Y:S01]  /*1aba0*/  PRMT R90, RZ, 0x7610, R90 ;  /* 0x00007610ff5a7816 */ /* 0x000fe2000000005a */
[----:B------:R0:W2:Y:S01]  /*1abb0*/  @P0 LDG.E.U8 R92, desc[UR20][R16.64] ;  /* 0x00000014105c0981 */ /* 0x0000a2000c1e1100 */
[----:B------:R-:W-:Y:S01]  /*1abc0*/  PRMT R89, RZ, 0x7610, R89 ;  /* 0x00007610ff597816 */ /* 0x000fe20000000059 */
[----:B------:R-:W1:Y:S02]  /*1abd0*/  LDCU UR4, c[0x0][0x3b0] ;  /* 0x00007600ff0477ac */ /* 0x000e640008000800 */
[----:B------:R-:W-:Y:S01]  /*1abe0*/  STL [R1+0x708], R20 ;  /* 0x0007081401007387 */ /* 0x000fe20000100800 */
[----:B------:R-:W1:Y:S03]  /*1abf0*/  LDCU UR5, c[0x0][0x3b0] ;  /* 0x00007600ff0577ac */ /* 0x000e660008000800 */
[----:B------:R-:W-:Y:S01]  /*1ac00*/  STL [R1+0x748], R2 ;  /* 0x0007480201007387 */ /* 0x000fe20000100800 */
[----:B0-----:R-:W-:-:S03]  /*1ac10*/  @P0 IMAD.MOV.U32 R16, RZ, RZ, R2 ;  /* 0x000000ffff100224 */ /* 0x001fc600078e0002 */
[----:B------:R0:W-:Y:S01]  /*1ac20*/  STL [R1+0x6fc], R17 ;  /* 0x0006fc1101007387 */ /* 0x0001e20000100800 */
[----:B------:R-:W-:-:S03]  /*1ac30*/  SEL R12, R47, R12, !P1 ;  /* 0x0000000c2f0c7207 */ /* 0x000fc60004800000 */
[----:B------:R-:W3:Y:S01]  /*1ac40*/  LDL R22, [R1+0x15cc] ;  /* 0x0015cc0001167983 */ /* 0x000ee20000100800 */
[----:B0-----:R-:W-:-:S05]  /*1ac50*/  @P0 IMAD.MOV.U32 R17, RZ, RZ, R4 ;  /* 0x000000ffff110224 */ /* 0x001fca00078e0004 */
[----:B------:R0:W3:Y:S01]  /*1ac60*/  @P0 LDG.E.U8 R91, desc[UR20][R16.64] ;  /* 0x00000014105b0981 */ /* 0x0000e2000c1e1100 */
[----:B------:R-:W-:Y:S01]  /*1ac70*/  IMAD R12, R12, UR6, RZ ;  /* 0x000000060c0c7c24 */ /* 0x000fe2000f8e02ff */
[----:B------:R-:W-:Y:S01]  /*1ac80*/  PRMT R88, RZ, 0x7610, R88 ;  /* 0x00007610ff587816 */ /* 0x000fe20000000058 */
[----:B------:R-:W-:Y:S01]  /*1ac90*/  @!P6 IMAD.MOV R11, RZ, RZ, -R11 ;  /* 0x000000ffff0be224 */ /* 0x000fe200078e0a0b */
[----:B------:R0:W-:Y:S01]  /*1aca0*/  STL [R1+0x744], R4 ;  /* 0x0007440401007387 */ /* 0x0001e20000100800 */
[----:B------:R-:W-:Y:S01]  /*1acb0*/  ISETP.GT.U32.AND P6, PT, R9, R3, PT ;  /* 0x000000030900720c */ /* 0x000fe20003fc4070 */
[----:B------:R-:W0:Y:S02]  /*1acc0*/  LDCU UR6, c[0x0][0x3b0] ;  /* 0x00007600ff0677ac */ /* 0x000e240008000800 */
[----:B------:R-:W-:-:S05]  /*1acd0*/  SEL R11, R47, R11, !P1 ;  /* 0x0000000b2f0b7207 */ /* 0x000fca0004800000 */
[----:B------:R-:W-:Y:S01]  /*1ace0*/  IMAD R11, R11, UR7, RZ ;  /* 0x000000070b0b7c24 */ /* 0x000fe2000f8e02ff */
[----:B------:R-:W-:Y:S01]  /*1acf0*/  PRMT R87, RZ, 0x7610, R87 ;  /* 0x00007610ff577816 */ /* 0x000fe20000000057 */
[----:B------:R-:W0:Y:S03]  /*1ad00*/  LDCU UR7, c[0x0][0x3b0] ;  /* 0x00007600ff0777ac */ /* 0x000e260008000800 */
[----:B------:R-:W-:Y:S01]  /*1ad10*/  @!P6 IMAD.IADD R3, R3, 0x1, -R9 ;  /* 0x000000010303e824 */ /* 0x000fe200078e0a09 */
[----:B------:R-:W-:-:S04]  /*1ad20*/  IADD3 R2, P6, PT, R11, R8, RZ ;  /* 0x000000080b027210 */ /* 0x000fc80007fde0ff */
[----:B------:R-:W-:Y:S01]  /*1ad30*/  LEA.HI.X.SX32 R11, R11, R5, 0x1, P6 ;  /* 0x000000050b0b7211 */ /* 0x000fe200030f0eff */
[----:B--2---:R2:W-:Y:S04]  /*1ad40*/  STL [R1+0x17a4], R92 ;  /* 0x0017a45c01007387 */ /* 0x0045e80000100800 */
[----:B0-----:R-:W4:Y:S04]  /*1ad50*/  LDL R4, [R1+0x1658] ;  /* 0x0016580001047983 */ /* 0x001f280000100800 */
[----:B------:R-:W4:Y:S01]  /*1ad60*/  LDL.LU R20, [R1+0x3c] ;  /* 0x00003c0001147983 */ /* 0x000f220000300800 */
[----:B--2---:R-:W-:-:S04]  /*1ad70*/  IADD3 R92, P3, PT, R12, R8, RZ ;  /* 0x000000080c5c7210 */ /* 0x004fc80007f7e0ff */
[----:B------:R-:W-:Y:S01]  /*1ad80*/  LEA.HI.X.SX32 R93, R12, R5, 0x1, P3 ;  /* 0x000000050c5d7211 */ /* 0x000fe200018f0eff */
[----:B------:R-:W-:-:S04]  /*1ad90*/  @P0 IMAD.MOV.U32 R16, RZ, RZ, R92 ;  /* 0x000000ffff100224 */ /* 0x000fc800078e005c */
[----:B------:R-:W-:-:S05]  /*1ada0*/  @P0 IMAD.MOV.U32 R17, RZ, RZ, R93 ;  /* 0x000000ffff110224 */ /* 0x000fca00078e005d */
[----:B------:R0:W2:Y:S01]  /*1adb0*/  @P0 LDG.E.U8 R90, desc[UR20][R16.64] ;  /* 0x00000014105a0981 */ /* 0x0000a2000c1e1100 */
[----:B------:R-:W-:-:S03]  /*1adc0*/  ISETP.GE.AND P3, PT, R19, RZ, PT ;  /* 0x000000ff1300720c */ /* 0x000fc60003f66270 */
[----:B---3--:R-:W-:Y:S01]  /*1add0*/  STL [R1+0x17a8], R91 ;  /* 0x0017a85b01007387 */ /* 0x008fe20000100800 */
[----:B0-----:R-:W-:Y:S02]  /*1ade0*/  @P0 IMAD.MOV.U32 R16, RZ, RZ, R2 ;  /* 0x000000ffff100224 */ /* 0x001fe400078e0002 */
[----:B------:R-:W-:Y:S01]  /*1adf0*/  @P0 IMAD.MOV.U32 R17, RZ, RZ, R11 ;  /* 0x000000ffff110224 */ /* 0x000fe200078e000b */
[----:B------:R-:W-:Y:S04]  /*1ae00*/  STL [R1+0x788], R92 ;  /* 0x0007885c01007387 */ /* 0x000fe80000100800 */
[----:B------:R-:W-:Y:S04]  /*1ae10*/  STL [R1+0x7c8], R2 ;  /* 0x0007c80201007387 */ /* 0x000fe80000100800 */
[----:B------:R-:W-:Y:S04]  /*1ae20*/  STL [R1+0x784], R93 ;  /* 0x0007845d01007387 */ /* 0x000fe80000100800 */
[----:B------:R1:W3:Y:S04]  /*1ae30*/  @P0 LDG.E.U8 R89, desc[UR20][R16.64] ;  /* 0x0000001410590981 */ /* 0x0002e8000c1e1100 */
[----:B------:R-:W3:Y:S01]  /*1ae40*/  LDL R19, [R1+0x15f0] ;  /* 0x0015f00001137983 */ /* 0x000ee20000100800 */
[----:B----4-:R-:W-:-:S02]  /*1ae50*/  ISETP.GT.U32.AND P5, PT, R9, R23, PT ;  /* 0x000000170900720c */ /* 0x010fc40003fa4070 */
[----:B------:R-:W-:Y:S02]  /*1ae60*/  ISETP.GT.U32.AND P2, PT, R9, R18, PT ;  /* 0x000000120900720c */ /* 0x000fe40003f44070 */
[----:B------:R-:W-:-:S09]  /*1ae70*/  ISETP.GE.AND P6, PT, R22, RZ, PT ;  /* 0x000000ff1600720c */ /* 0x000fd20003fc6270 */
[--C-:B------:R-:W-:Y:S01]  /*1ae80*/  @!P5 IMAD.IADD R23, R23, 0x1, -R9.reuse ;  /* 0x000000011717d824 */ /* 0x100fe200078e0a09 */
[----:B------:R-:W-:Y:S01]  /*1ae90*/  ISETP.GT.U32.AND P5, PT, R9, R21, PT ;  /* 0x000000150900720c */ /* 0x000fe20003fa4070 */
[----:B------:R-:W-:Y:S02]  /*1aea0*/  @!P2 IMAD.IADD R18, R18, 0x1, -R9 ;  /* 0x000000011212a824 */ /* 0x000fe400078e0a09 */
[----:B------:R-:W-:-:S03]  /*1aeb0*/  IMAD.MOV.U32 R12, RZ, RZ, R3 ;  /* 0x000000ffff0c7224 */ /* 0x000fc600078e0003 */
[----:B------:R-:W-:Y:S01]  /*1aec0*/  ISETP.GT.U32.AND P2, PT, R9, R18, PT ;  /* 0x000000120900720c */ /* 0x000fe20003f44070 */
[----:B------:R-:W-:-:S06]  /*1aed0*/  @!P3 IMAD.MOV R12, RZ, RZ, -R12 ;  /* 0x000000ffff0cb224 */ /* 0x000fcc00078e0a0c */
[----:B------:R-:W-:Y:S01]  /*1aee0*/  @!P5 IMAD.IADD R21, R21, 0x1, -R9 ;  /* 0x000000011515d824 */ /* 0x000fe200078e0a09 */
[----:B------:R-:W-:Y:S02]  /*1aef0*/  ISETP.GT.U32.AND P5, PT, R9, R23, PT ;  /* 0x000000170900720c */ /* 0x000fe40003fa4070 */
[----:B------:R-:W-:-:S05]  /*1af00*/  SEL R12, R47, R12, !P1 ;  /* 0x0000000c2f0c7207 */ /* 0x000fca0004800000 */
[----:B-1----:R-:W-:Y:S01]  /*1af10*/  IMAD R16, R12, UR4, RZ ;  /* 0x000000040c107c24 */ /* 0x002fe2000f8e02ff */
[----:B------:R-:W-:Y:S01]  /*1af20*/  PRMT R86, RZ, 0x7610, R86 ;  /* 0x00007610ff567816 */ /* 0x000fe20000000056 */
[--C-:B------:R-:W-:Y:S01]  /*1af30*/  @!P2 IMAD.IADD R18, R18, 0x1, -R9.reuse ;  /* 0x000000011212a824 */ /* 0x100fe200078e0a09 */
[----:B------:R-:W0:Y:S03]  /*1af40*/  LDCU UR4, c[0x0][0x3b0] ;  /* 0x00007600ff0477ac */ /* 0x000e260008000800 */
[----:B------:R-:W-:-:S04]  /*1af50*/  @!P5 IMAD.IADD R23, R23, 0x1, -R9 ;  /* 0x000000011717d824 */ /* 0x000fc800078e0a09 */
[----:B------:R-:W-:Y:S01]  /*1af60*/  IMAD.MOV.U32 R12, RZ, RZ, R23 ;  /* 0x000000ffff0c7224 */ /* 0x000fe200078e0017 */
[----:B------:R-:W-:Y:S01]  /*1af70*/  ISETP.GT.U32.AND P3, PT, R9, R20, PT ;  /* 0x000000140900720c */ /* 0x000fe20003f64070 */
[----:B--2---:R-:W-:Y:S04]  /*1af80*/  STL [R1+0x17ac], R90 ;  /* 0x0017ac5a01007387 */ /* 0x004fe80000100800 */
[----:B------:R1:W-:Y:S08]  /*1af90*/  STL [R1+0x7c4], R11 ;  /* 0x0007c40b01007387 */ /* 0x0003f00000100800 */
[----:B------:R-:W-:Y:S01]  /*1afa0*/  @!P3 IMAD.IADD R20, R20, 0x1, -R9 ;  /* 0x000000011414b824 */ /* 0x000fe200078e0a09 */
[----:B------:R-:W2:Y:S01]  /*1afb0*/  LDL.LU R22, [R1+0x44] ;  /* 0x0000440001167983 */ /* 0x000ea20000300800 */
[----:B-1----:R-:W-:-:S04]  /*1afc0*/  IMAD.MOV.U32 R11, RZ, RZ, R21 ;  /* 0x000000ffff0b7224 */ /* 0x002fc800078e0015 */
[----:B------:R-:W-:-:S05]  /*1afd0*/  @!P6 IMAD.MOV R11, RZ, RZ, -R11 ;  /* 0x000000ffff0be224 */ /* 0x000fca00078e0a0b */
[----:B------:R-:W-:Y:S02]  /*1afe0*/  SEL R11, R47, R11, !P1 ;  /* 0x0000000b2f0b7207 */ /* 0x000fe40004800000 */
[----:B------:R-:W-:-:S03]  /*1aff0*/  ISETP.GE.AND P6, PT, R4, RZ, PT ;  /* 0x000000ff0400720c */ /* 0x000fc60003fc6270 */
[----:B------:R-:W-:Y:S01]  /*1b000*/  IMAD R11, R11, UR5, RZ ;  /* 0x000000050b0b7c24 */ /* 0x000fe2000f8e02ff */
[CC--:B------:R-:W-:Y:S01]  /*1b010*/  IADD3 R4, P2, PT, R16.reuse, R8.reuse, RZ ;  /* 0x0000000810047210 */ /* 0x0c0fe20007f5e0ff */
[----:B---3--:R-:W-:Y:S01]  /*1b020*/  STL [R1+0x17b0], R89 ;  /* 0x0017b05901007387 */ /* 0x008fe20000100800 */
[----:B------:R-:W-:Y:S01]  /*1b030*/  ISETP.GE.AND P5, PT, R19, RZ, PT ;  /* 0x000000ff1300720c */ /* 0x000fe20003fa6270 */
[----:B------:R-:W1:Y:S01]  /*1b040*/  LDCU UR5, c[0x0][0x3b0] ;  /* 0x00007600ff0577ac */ /* 0x000e620008000800 */
[----:B------:R-:W-:Y:S01]  /*1b050*/  IADD3 R2, P3, PT, R11, R8, RZ ;  /* 0x000000080b027210 */ /* 0x000fe20007f7e0ff */
[----:B------:R-:W3:Y:S01]  /*1b060*/  LDL R21, [R1+0x1598] ;  /* 0x0015980001157983 */ /* 0x000ee20000100800 */
[----:B------:R-:W-:-:S03]  /*1b070*/  LEA.HI.X.SX32 R16, R16, R5, 0x1, P2 ;  /* 0x0000000510107211 */ /* 0x000fc600010f0eff */
[----:B------:R-:W4:Y:S04]  /*1b080*/  LDL.LU R19, [R1+0x4c] ;  /* 0x00004c0001137983 */ /* 0x000f280000300800 */
[----:B------:R-:W3:Y:S01]  /*1b090*/  LDL.LU R23, [R1+0x50] ;  /* 0x0000500001177983 */ /* 0x000ee20000300800 */
[----:B------:R-:W-:-:S03]  /*1b0a0*/  @P0 IMAD.MOV.U32 R17, RZ, RZ, R16 ;  /* 0x000000ffff110224 */ /* 0x000fc600078e0010 */
[----:B------:R-:W-:Y:S04]  /*1b0b0*/  STL [R1+0x808], R4 ;  /* 0x0008080401007387 */ /* 0x000fe80000100800 */
[----:B------:R-:W-:Y:S04]  /*1b0c0*/  STL [R1+0x848], R2 ;  /* 0x0008480201007387 */ /* 0x000fe80000100800 */
[----:B------:R0:W-:Y:S02]  /*1b0d0*/  STL [R1+0x804], R16 ;  /* 0x0008041001007387 */ /* 0x0001e40000100800 */
[----:B0-----:R-:W-:-:S05]  /*1b0e0*/  @P0 IMAD.MOV.U32 R16, RZ, RZ, R4 ;  /* 0x000000ffff100224 */ /* 0x001fca00078e0004 */
[----:B------:R0:W3:Y:S01]  /*1b0f0*/  @P0 LDG.E.U8 R88, desc[UR20][R16.64] ;  /* 0x0000001410580981 */ /* 0x0000e2000c1e1100 */
[----:B------:R-:W-:Y:S01]  /*1b100*/  LEA.HI.X.SX32 R3, R11, R5, 0x1, P3 ;  /* 0x000000050b037211 */ /* 0x000fe200018f0eff */
[----:B------:R-:W-:-:S05]  /*1b110*/  @!P6 IMAD.MOV R12, RZ, RZ, -R12 ;  /* 0x000000ffff0ce224 */ /* 0x000fca00078e0a0c */
[----:B------:R-:W-:Y:S01]  /*1b120*/  SEL R12, R47, R12, !P1 ;  /* 0x0000000c2f0c7207 */ /* 0x000fe20004800000 */
[----:B0-----:R-:W-:Y:S02]  /*1b130*/  @P0 IMAD.MOV.U32 R16, RZ, RZ, R2 ;  /* 0x000000ffff100224 */ /* 0x001fe400078e0002 */
[----:B------:R-:W-:-:S05]  /*1b140*/  @P0 IMAD.MOV.U32 R17, RZ, RZ, R3 ;  /* 0x000000ffff110224 */ /* 0x000fca00078e0003 */
[----:B------:R0:W4:Y:S02]  /*1b150*/  @P0 LDG.E.U8 R87, desc[UR20][R16.64] ;  /* 0x0000001410570981 */ /* 0x000124000c1e1100 */
[----:B0-----:R-:W-:Y:S01]  /*1b160*/  IMAD R16, R12, UR6, RZ ;  /* 0x000000060c107c24 */ /* 0x001fe2000f8e02ff */
[----:B--2---:R-:W-:Y:S01]  /*1b170*/  ISETP.GT.U32.AND P2, PT, R9, R22, PT ;  /* 0x000000160900720c */ /* 0x004fe20003f44070 */
[----:B---3--:R-:W-:-:S12]  /*1b180*/  STL [R1+0x17b4], R88 ;  /* 0x0017b45801007387 */ /* 0x008fd80000100800 */
[----:B------:R-:W-:Y:S01]  /*1b190*/  @!P2 IMAD.IADD R22, R22, 0x1, -R9 ;  /* 0x000000011616a824 */ /* 0x000fe200078e0a09 */
[----:B------:R-:W-:Y:S01]  /*1b1a0*/  ISETP.GT.U32.AND P6, PT, R9, R20, PT ;  /* 0x000000140900720c */ /* 0x000fe20003fc4070 */
[----:B------:R-:W-:Y:S01]  /*1b1b0*/  IMAD.MOV.U32 R11, RZ, RZ, R18 ;  /* 0x000000ffff0b7224 */ /* 0x000fe200078e0012 */
[----:B------:R0:W-:Y:S01]  /*1b1c0*/  STL [R1+0x844], R3 ;  /* 0x0008440301007387 */ /* 0x0001e20000100800 */
[----:B------:R-:W-:Y:S01]  /*1b1d0*/  ISETP.GE.AND P3, PT, R21, RZ, PT ;  /* 0x000000ff1500720c */ /* 0x000fe20003f66270 */
[----:B------:R-:W2:Y:S01]  /*1b1e0*/  LDCU UR6, c[0x0][0x3b0] ;  /* 0x00007600ff0677ac */ /* 0x000ea20008000800 */
[----:B------:R-:W-:Y:S01]  /*1b1f0*/  @!P5 IMAD.MOV R11, RZ, RZ, -R11 ;  /* 0x000000ffff0bd224 */ /* 0x000fe200078e0a0b */
[----:B------:R-:W3:Y:S01]  /*1b200*/  LDL R18, [R1+0x1620] ;  /* 0x0016200001127983 */ /* 0x000ee20000100800 */
[----:B0-----:R-:W-:-:S04]  /*1b210*/  IADD3 R3, P2, PT, R16, R8, RZ ;  /* 0x0000000810037210 */ /* 0x001fc80007f5e0ff */
[----:B------:R-:W-:Y:S01]  /*1b220*/  LEA.HI.X.SX32 R4, R16, R5, 0x1, P2 ;  /* 0x0000000510047211 */ /* 0x000fe200010f0eff */
[----:B------:R-:W-:-:S04]  /*1b230*/  @P0 IMAD.MOV.U32 R16, RZ, RZ, R3 ;  /* 0x000000ffff100224 */ /* 0x000fc800078e0003 */
[----:B------:R-:W-:-:S05]  /*1b240*/  @P0 IMAD.MOV.U32 R17, RZ, RZ, R4 ;  /* 0x000000ffff110224 */ /* 0x000fca00078e0004 */
[----:B------:R0:W2:Y:S01]  /*1b250*/  @P0 LDG.E.U8 R86, desc[UR20][R16.64] ;  /* 0x0000001410560981 */ /* 0x0000a2000c1e1100 */
[----:B------:R-:W-:Y:S01]  /*1b260*/  SEL R12, R47, R11, !P1 ;  /* 0x0000000b2f0c7207 */ /* 0x000fe20004800000 */
[----:B------:R-:W-:-:S04]  /*1b270*/  @!P6 IMAD.IADD R20, R20, 0x1, -R9 ;  /* 0x000000011414e824 */ /* 0x000fc800078e0a09 */
[----:B------:R-:W-:Y:S02]  /*1b280*/  IMAD.MOV.U32 R11, RZ, RZ, R20 ;  /* 0x000000ffff0b7224 */ /* 0x000fe400078e0014 */
[----:B------:R-:W-:Y:S01]  /*1b290*/  IMAD R12, R12, UR7, RZ ;  /* 0x000000070c0c7c24 */ /* 0x000fe2000f8e02ff */
[----:B----4-:R-:W-:Y:S01]  /*1b2a0*/  STL [R1+0x17b8], R87 ;  /* 0x0017b85701007387 */ /* 0x010fe20000100800 */
[----:B------:R-:W-:Y:S01]  /*1b2b0*/  @!P3 IMAD.MOV R11, RZ, RZ, -R11 ;  /* 0x000000ffff0bb224 */ /* 0x000fe200078e0a0b */
[----:B------:R-:W-:Y:S01]  /*1b2c0*/  ISETP.GT.U32.AND P5, PT, R9, R19, PT ;  /* 0x000000130900720c */ /* 0x000fe20003fa4070 */
[----:B------:R-:W4:Y:S01]  /*1b2d0*/  LDCU UR7, c[0x0][0x3b0] ;  /* 0x00007600ff0777ac */ /* 0x000f220008000800 */
[----:B------:R-:W-:Y:S01]  /*1b2e0*/  IADD3 R2, P3, PT, R12, R8, RZ ;  /* 0x000000080c027210 */ /* 0x000fe20007f7e0ff */
[----:B------:R-:W4:Y:S01]  /*1b2f0*/  LDL.LU R21, [R1+0x48] ;  /* 0x0000480001157983 */ /* 0x000f220000300800 */
[----:B------:R-:W-:-:S03]  /*1b300*/  SEL R11, R47, R11, !P1 ;  /* 0x0000000b2f0b7207 */ /* 0x000fc60004800000 */
[----:B------:R1:W-:Y:S01]  /*1b310*/  STL [R1+0x888], R3 ;  /* 0x0008880301007387 */ /* 0x0003e20000100800 */
[----:B------:R-:W-:Y:S01]  /*1b320*/  PRMT R85, RZ, 0x7610, R85 ;  /* 0x00007610ff557816 */ /* 0x000fe20000000055 */
[----:B0-----:R-:W-:Y:S01]  /*1b330*/  @P0 IMAD.MOV.U32 R16, RZ, RZ, R2 ;  /* 0x000000ffff100224 */ /* 0x001fe200078e0002 */
[----:B-1----:R-:W-:Y:S01]  /*1b340*/  LEA.HI.X.SX32 R3, R12, R5, 0x1, P3 ;  /* 0x000000050c037211 */ /* 0x002fe200018f0eff */
[----:B------:R-:W-:Y:S01]  /*1b350*/  IMAD R12, R11, UR4, RZ ;  /* 0x000000040b0c7c24 */ /* 0x000fe2000f8e02ff */
[----:B------:R-:W-:Y:S01]  /*1b360*/  STL [R1+0x884], R4 ;  /* 0x0008840401007387 */ /* 0x000fe20000100800 */
[----:B------:R-:W-:Y:S01]  /*1b370*/  @!P5 IMAD.IADD R19, R19, 0x1, -R9 ;  /* 0x000000011313d824 */ /* 0x000fe200078e0a09 */
[----:B------:R-:W-:Y:S01]  /*1b380*/  PRMT R84, RZ, 0x7610, R84 ;  /* 0x00007610ff547816 */ /* 0x000fe20000000054 */
[----:B------:R-:W-:Y:S01]  /*1b390*/  @P0 IMAD.MOV.U32 R17, RZ, RZ, R3 ;  /* 0x000000ffff110224 */ /* 0x000fe200078e0003 */
[----:B------:R-:W4:Y:S01]  /*1b3a0*/  LDL R93, [R1+0x1680] ;  /* 0x00168000015d7983 */ /* 0x000f220000100800 */
[----:B------:R-:W-:Y:S01]  /*1b3b0*/  ISETP.GT.U32.AND P2, PT, R9, R22, PT ;  /* 0x000000160900720c */ /* 0x000fe20003f44070 */
[----:B------:R-:W0:Y:S02]  /*1b3c0*/  LDCU UR4, c[0x0][0x3b0] ;  /* 0x00007600ff0477ac */ /* 0x000e240008000800 */
[----:B------:R1:W4:Y:S04]  /*1b3d0*/  @P0 LDG.E.U8 R85, desc[UR20][R16.64] ;  /* 0x0000001410550981 */ /* 0x000328000c1e1100 */
[----:B------:R1:W-:Y:S02]  /*1b3e0*/  STL [R1+0x8c8], R2 ;  /* 0x0008c80201007387 */ /* 0x0003e40000100800 */
[----:B-1----:R-:W-:-:S05]  /*1b3f0*/  IADD3 R2, P5, PT, R12, R8, RZ ;  /* 0x000000080c027210 */ /* 0x002fca0007fbe0ff */
[----:B------:R-:W-:Y:S01]  /*1b400*/  @P0 IMAD.MOV.U32 R16, RZ, RZ, R2 ;  /* 0x000000ffff100224 */ /* 0x000fe200078e0002 */
[----:B--2---:R-:W-:Y:S04]  /*1b410*/  STL [R1+0x17bc], R86 ;  /* 0x0017bc5601007387 */ /* 0x004fe80000100800 */
[----:B------:R1:W-:Y:S01]  /*1b420*/  STL [R1+0x8c4], R3 ;  /* 0x0008c40301007387 */ /* 0x0003e20000100800 */
[----:B------:R-:W-:Y:S02]  /*1b430*/  ISETP.GT.U32.AND P6, PT, R9, R23, PT ;  /* 0x000000170900720c */ /* 0x000fe40003fc4070 */
[----:B---3--:R-:W-:Y:S01]  /*1b440*/  ISETP.GE.AND P3, PT, R18, RZ, PT ;  /* 0x000000ff1200720c */ /* 0x008fe20003f66270 */
[----:B------:R-:W-:Y:S01]  /*1b450*/  @!P2 IMAD.IADD R22, R22, 0x1, -R9 ;  /* 0x000000011616a824 */ /* 0x000fe200078e0a09 */
[----:B------:R-:W2:Y:S01]  /*1b460*/  LDL R4, [R1+0x168c] ;  /* 0x00168c0001047983 */ /* 0x000ea20000100800 */
[----:B-1----:R-:W-:-:S02]  /*1b470*/  LEA.HI.X.SX32 R3, R12, R5, 0x1, P5 ;  /* 0x000000050c037211 */ /* 0x002fc400028f0eff */
[----:B------:R-:W-:Y:S01]  /*1b480*/  IMAD.MOV.U32 R11, RZ, RZ, R22 ;  /* 0x000000ffff0b7224 */ /* 0x000fe200078e0016 */
[----:B------:R-:W3:Y:S02]  /*1b490*/  LDL.LU R20, [R1+0x40] ;  /* 0x0000400001147983 */ /* 0x000ee40000300800 */
[----:B------:R-:W-:-:S03]  /*1b4a0*/  @P0 IMAD.MOV.U32 R17, RZ, RZ, R3 ;  /* 0x000000ffff110224 */ /* 0x000fc600078e0003 */
[----:B------:R-:W-:Y:S01]  /*1b4b0*/  @!P6 IMAD.IADD R23, R23, 0x1, -R9 ;  /* 0x000000011717e824 */ /* 0x000fe200078e0a09 */
[C---:B------:R-:W-:Y:S01]  /*1b4c0*/  ISETP.GT.U32.AND P2, PT, R9.reuse, R19, PT ;  /* 0x000000130900720c */ /* 0x040fe20003f44070 */
[----:B------:R-:W-:Y:S01]  /*1b4d0*/  @!P3 IMAD.MOV R11, RZ, RZ, -R11 ;  /* 0x000000ffff0bb224 */ /* 0x000fe200078e0a0b */
[----:B------:R1:W2:Y:S02]  /*1b4e0*/  @P0 LDG.E.U8 R84, desc[UR20][R16.64] ;  /* 0x0000001410540981 */ /* 0x0002a4000c1e1100 */
[----:B------:R-:W-:Y:S02]  /*1b4f0*/  ISETP.GT.U32.AND P6, PT, R9, R23, PT ;  /* 0x000000170900720c */ /* 0x000fe40003fc4070 */
[----:B------:R-:W-:Y:S01]  /*1b500*/  SEL R11, R47, R11, !P1 ;  /* 0x0000000b2f0b7207 */ /* 0x000fe20004800000 */
[----:B------:R-:W3:Y:S04]  /*1b510*/  LDL.LU R18, [R1+0x34] ;  /* 0x0000340001127983 */ /* 0x000ee80000300800 */
[----:B------:R-:W-:Y:S01]  /*1b520*/  IMAD R11, R11, UR5, RZ ;  /* 0x000000050b0b7c24 */ /* 0x000fe2000f8e02ff */
[----:B------:R-:W-:Y:S01]  /*1b530*/  PRMT R83, RZ, 0x7610, R83 ;  /* 0x00007610ff537816 */ /* 0x000fe20000000053 */
[--C-:B------:R-:W-:Y:S01]  /*1b540*/  @!P2 IMAD.IADD R19, R19, 0x1, -R9.reuse ;  /* 0x000000011313a824 */ /* 0x100fe200078e0a09 */
[----:B----4-:R-:W-:Y:S01]  /*1b550*/  ISETP.GT.U32.AND P3, PT, R9, R21, PT ;  /* 0x000000150900720c */ /* 0x010fe20003f64070 */
[----:B------:R-:W4:Y:S01]  /*1b560*/  LDCU UR5, c[0x0][0x3b0] ;  /* 0x00007600ff0577ac */ /* 0x000f220008000800 */
[----:B------:R-:W-:Y:S01]  /*1b570*/  STL [R1+0x17c0], R85 ;  /* 0x0017c05501007387 */ /* 0x000fe20000100800 */
[----:B------:R-:W-:-:S03]  /*1b580*/  @!P6 IMAD.IADD R23, R23, 0x1, -R9 ;  /* 0x000000011717e824 */ /* 0x000fc600078e0a09 */
[----:B------:R-:W4:Y:S04]  /*1b590*/  LDL R22, [R1+0x169c] ;  /* 0x00169c0001167983 */ /* 0x000f280000100800 */
[----:B------:R0:W-:Y:S04]  /*1b5a0*/  STL [R1+0x908], R2 ;  /* 0x0009080201007387 */ /* 0x0001e80000100800 */
[----:B------:R1:W-:Y:S01]  /*1b5b0*/  STL [R1+0x904], R3 ;  /* 0x0009040301007387 */ /* 0x0003e20000100800 */
[----:B0-----:R-:W-:-:S04]  /*1b5c0*/  IADD3 R2, P6, PT, R11, R8, RZ ;  /* 0x000000080b027210 */ /* 0x001fc80007fde0ff */
[----:B-1----:R-:W-:Y:S01]  /*1b5d0*/  LEA.HI.X.SX32 R3, R11, R5, 0x1, P6 ;  /* 0x000000050b037211 */ /* 0x002fe200030f0eff */
[----:B------:R-:W-:-:S04]  /*1b5e0*/  @P0 IMAD.MOV.U32 R16, RZ, RZ, R2 ;  /* 0x000000ffff100224 */ /* 0x000fc800078e0002 */
[----:B------:R-:W-:Y:S02]  /*1b5f0*/  @P0 IMAD.MOV.U32 R17, RZ, RZ, R3 ;  /* 0x000000ffff110224 */ /* 0x000fe400078e0003 */
[----:B------:R-:W-:-:S03]  /*1b600*/  IMAD.MOV.U32 R12, RZ, RZ, R19 ;  /* 0x000000ffff0c7224 */ /* 0x000fc600078e0013 */
[----:B------:R0:W4:Y:S04]  /*1b610*/  @P0 LDG.E.U8 R83, desc[UR20][R16.64] ;  /* 0x0000001410530981 */ /* 0x000128000c1e1100 */
[----:B--2---:R-:W-:Y:S04]  /*1b620*/  STL [R1+0x17c4], R84 ;  /* 0x0017c45401007387 */ /* 0x004fe80000100800 */
[----:B------:R-:W2:Y:S01]  /*1b630*/  LDL.LU R19, [R1+0x24] ;  /* 0x0000240001137983 */ /* 0x000ea20000300800 */
[----:B------:R-:W-:Y:S02]  /*1b640*/  ISETP.GE.AND P5, PT, R93, RZ, PT ;  /* 0x000000ff5d00720c */ /* 0x000fe40003fa6270 */
[----:B------:R-:W-:Y:S01]  /*1b650*/  ISETP.GE.AND P2, PT, R4, RZ, PT ;  /* 0x000000ff0400720c */ /* 0x000fe20003f46270 */
[----:B------:R-:W-:-:S02]  /*1b660*/  @!P3 IMAD.IADD R21, R21, 0x1, -R9 ;  /* 0x000000011515b824 */ /* 0x000fc400078e0a09 */
[----:B------:R-:W-:-:S03]  /*1b670*/  IMAD.MOV.U32 R11, RZ, RZ, R23 ;  /* 0x000000ffff0b7224 */ /* 0x000fc600078e0017 */
[C---:B------:R-:W-:Y:S02]  /*1b680*/  ISETP.GT.U32.AND P6, PT, R9.reuse, R21, PT ;  /* 0x000000150900720c */ /* 0x040fe40003fc4070 */
[----:B---3--:R-:W-:-:S03]  /*1b690*/  ISETP.GT.U32.AND P3, PT, R9, R20, PT ;  /* 0x000000140900720c */ /* 0x008fc60003f64070 */
[----:B------:R-:W-:Y:S02]  /*1b6a0*/  @!P5 IMAD.MOV R12, RZ, RZ, -R12 ;  /* 0x000000ffff0cd224 */ /* 0x000fe400078e0a0c */
[----:B------:R-:W-:Y:S01]  /*1b6b0*/  @!P2 IMAD.MOV R11, RZ, RZ, -R11 ;  /* 0x000000ffff0ba224 */ /* 0x000fe200078e0a0b */
[----:B----4-:R-:W-:Y:S02]  /*1b6c0*/  ISETP.GE.AND P2, PT, R22, RZ, PT ;  /* 0x000000ff1600720c */ /* 0x010fe40003f46270 */
[C---:B------:R-:W-:Y:S02]  /*1b6d0*/  SEL R12, R47.reuse, R12, !P1 ;  /* 0x0000000c2f0c7207 */ /* 0x040fe40004800000 */
[----:B------:R-:W-:Y:S01]  /*1b6e0*/  SEL R11, R47, R11, !P1 ;  /* 0x0000000b2f0b7207 */ /* 0x000fe20004800000 */
[----:B------:R-:W-:Y:S02]  /*1b6f0*/  @!P6 IMAD.IADD R21, R21, 0x1, -R9 ;  /* 0x000000011515e824 */ /* 0x000fe400078e0a09 */
[----:B0-----:R-:W-:Y:S01]  /*1b700*/  IMAD R16, R12, UR4, RZ ;  /* 0x000000040c107c24 */ /* 0x001fe2000f8e02ff */
[----:B------:R0:W-:Y:S01]  /*1b710*/  STL [R1+0x948], R2 ;  /* 0x0009480201007387 */ /* 0x0001e20000100800 */
[----:B------:R-:W-:-:S02]  /*1b720*/  IMAD R12, R11, UR6, RZ ;  /* 0x000000060b0c7c24 */ /* 0x000fc4000f8e02ff */
[----:B------:R-:W-:Y:S01]  /*1b730*/  @!P3 IMAD.IADD R20, R20, 0x1, -R9 ;  /* 0x000000011414b824 */ /* 0x000fe200078e0a09 */
[----:B------:R1:W-:Y:S01]  /*1b740*/  STL [R1+0x944], R3 ;  /* 0x0009440301007387 */ /* 0x0003e20000100800 */
[----:B------:R-:W-:Y:S01]  /*1b750*/  IMAD.MOV.U32 R11, RZ, RZ, R21 ;  /* 0x000000ffff0b7224 */ /* 0x000fe200078e0015 */
[-C--:B------:R-:W-:Y:S01]  /*1b760*/  IADD3 R4, P6, PT, R16, R8.reuse, RZ ;  /* 0x0000000810047210 */ /* 0x080fe20007fde0ff */
[----:B------:R-:W3:Y:S01]  /*1b770*/  LDCU UR4, c[0x0][0x3b0] ;  /* 0x00007600ff0477ac */ /* 0x000ee20008000800 */
[----:B------:R-:W4:Y:S01]  /*1b780*/  LDL R23, [R1+0x16a8] ;  /* 0x0016a80001177983 */ /* 0x000f220000100800 */
[----:B0-----:R-:W-:Y:S01]  /*1b790*/  IADD3 R2, P3, PT, R12, R8, RZ ;  /* 0x000000080c027210 */ /* 0x001fe20007f7e0ff */
[----:B------:R-:W-:Y:S01]  /*1b7a0*/  @!P2 IMAD.MOV R11, RZ, RZ, -R11 ;  /* 0x000000ffff0ba224 */ /* 0x000fe200078e0a0b */
[-C--:B------:R-:W-:Y:S01]  /*1b7b0*/  LEA.HI.X.SX32 R16, R16, R5.reuse, 0x1, P6 ;  /* 0x0000000510107211 */ /* 0x080fe200030f0eff */
[----:B------:R-:W0:Y:S01]  /*1b7c0*/  LDCU UR6, c[0x0][0x3b0] ;  /* 0x00007600ff0677ac */ /* 0x000e220008000800 */
[----:B-1----:R-:W-:Y:S01]  /*1b7d0*/  LEA.HI.X.SX32 R3, R12, R5, 0x1, P3 ;  /* 0x000000050c037211 */ /* 0x002fe200018f0eff */
[----:B------:R-:W-:Y:S01]  /*1b7e0*/  STL [R1+0x17c8], R83 ;  /* 0x0017c85301007387 */ /* 0x000fe20000100800 */
[----:B------:R-:W-:-:S03]  /*1b7f0*/  SEL R11, R47, R11, !P1 ;  /* 0x0000000b2f0b7207 */ /* 0x000fc60004800000 */
[----:B------:R-:W3:Y:S01]  /*1b800*/  LDL R22, [R1+0x16b0] ;  /* 0x0016b00001167983 */ /* 0x000ee20000100800 */
[----:B------:R-:W-:Y:S01]  /*1b810*/  PRMT R82, RZ, 0x7610, R82 ;  /* 0x00007610ff527816 */ /* 0x000fe20000000052 */
[----:B------:R-:W-:Y:S02]  /*1b820*/  @P0 IMAD.MOV.U32 R17, RZ, RZ, R16 ;  /* 0x000000ffff110224 */ /* 0x000fe400078e0010 */
[----:B------:R-:W-:Y:S04]  /*1b830*/  STL [R1+0x988], R4 ;  /* 0x0009880401007387 */ /* 0x000fe80000100800 */
[----:B------:R-:W-:Y:S01]  /*1b840*/  STL [R1+0x9c8], R2 ;  /* 0x0009c80201007387 */ /* 0x000fe20000100800 */
[----:B------:R-:W-:Y:S01]  /*1b850*/  IMAD R11, R11, UR5, RZ ;  /* 0x000000050b0b7c24 */ /* 0x000fe2000f8e02ff */
[----:B------:R-:W-:Y:S01]  /*1b860*/  PRMT R81, RZ, 0x7610, R81 ;  /* 0x00007610ff517816 */ /* 0x000fe20000000051 */
[----:B------:R-:W1:Y:S01]  /*1b870*/  LDCU UR5, c[0x0][0x3b0] ;  /* 0x00007600ff0577ac */ /* 0x000e620008000800 */
[----:B------:R0:W-:Y:S02]  /*1b880*/  STL [R1+0x984], R16 ;  /* 0x0009841001007387 */ /* 0x0001e40000100800 */
[----:B0-----:R-:W-:-:S05]  /*1b890*/  @P0 IMAD.MOV.U32 R16, RZ, RZ, R4 ;  /* 0x000000ffff100224 */ /* 0x001fca00078e0004 */
[----:B------:R0:W3:Y:S01]  /*1b8a0*/  @P0 LDG.E.U8 R82, desc[UR20][R16.64] ;  /* 0x0000001410520981 */ /* 0x0000e2000c1e1100 */
[----:B------:R-:W-:Y:S01]  /*1b8b0*/  PRMT R80, RZ, 0x7610, R80 ;  /* 0x00007610ff507816 */ /* 0x000fe20000000050 */
[----:B0-----:R-:W-:Y:S02]  /*1b8c0*/  @P0 IMAD.MOV.U32 R16, RZ, RZ, R2 ;  /* 0x000000ffff100224 */ /* 0x001fe400078e0002 */
[----:B------:R-:W-:-:S05]  /*1b8d0*/  @P0 IMAD.MOV.U32 R17, RZ, RZ, R3 ;  /* 0x000000ffff110224 */ /* 0x000fca00078e0003 */
[----:B------:R0:W3:Y:S01]  /*1b8e0*/  @P0 LDG.E.U8 R81, desc[UR20][R16.64] ;  /* 0x0000001410510981 */ /* 0x0000e2000c1e1100 */
[----:B--2---:R-:W-:-:S13]  /*1b8f0*/  ISETP.GT.U32.AND P3, PT, R9, R19, PT ;  /* 0x000000130900720c */ /* 0x004fda0003f64070 */
[----:B------:R-:W-:Y:S01]  /*1b900*/  @!P3 IMAD.IADD R19, R19, 0x1, -R9 ;  /* 0x000000011313b824 */ /* 0x000fe200078e0a09 */
[----:B------:R-:W-:-:S04]  /*1b910*/  IADD3 R2, P3, PT, R11, R8, RZ ;  /* 0x000000080b027210 */ /* 0x000fc80007f7e0ff */
[----:B------:R-:W-:Y:S01]  /*1b920*/  LEA.HI.X.SX32 R4, R11, R5, 0x1, P3 ;  /* 0x000000050b047211 */ /* 0x000fe200018f0eff */
[----:B0-----:R-:W-:-:S04]  /*1b930*/  @P0 IMAD.MOV.U32 R16, RZ, RZ, R2 ;  /* 0x000000ffff100224 */ /* 0x001fc800078e0002 */
[----:B------:R-:W-:-:S05]  /*1b940*/  @P0 IMAD.MOV.U32 R17, RZ, RZ, R4 ;  /* 0x000000ffff110224 */ /* 0x000fca00078e0004 */
[----:B------:R0:W2:Y:S01]  /*1b950*/  @P0 LDG.E.U8 R80, desc[UR20][R16.64] ;  /* 0x0000001410500981 */ /* 0x0000a2000c1e1100 */
[----:B------:R-:W-:-:S13]  /*1b960*/  ISETP.GT.U32.AND P5, PT, R9, R18, PT ;  /* 0x000000120900720c */ /* 0x000fda0003fa4070 */
[----:B------:R-:W-:Y:S01]  /*1b970*/  @!P5 IMAD.IADD R18, R18, 0x1, -R9 ;  /* 0x000000011212d824 */ /* 0x000fe200078e0a09 */
[----:B------:R-:W-:-:S04]  /*1b980*/  ISETP.GT.U32.AND P5, PT, R9, R20, PT ;  /* 0x000000140900720c */ /* 0x000fc80003fa4070 */
[C---:B------:R-:W-:Y:S02]  /*1b990*/  ISETP.GT.U32.AND P2, PT, R9.reuse, R18, PT ;  /* 0x000000120900720c */ /* 0x040fe40003f44070 */
[----:B------:R-:W-:-:S07]  /*1b9a0*/  ISETP.GT.U32.AND P6, PT, R9, R13, PT ;  /* 0x0000000d0900720c */ /* 0x000fce0003fc4070 */
[----:B------:R-:W-:Y:S01]  /*1b9b0*/  @!P5 IMAD.IADD R20, R20, 0x1, -R9 ;  /* 0x000000011414d824 */ /* 0x000fe200078e0a09 */
[----:B----4-:R-:W-:-:S03]  /*1b9c0*/  ISETP.GE.AND P5, PT, R23, RZ, PT ;  /* 0x000000ff1700720c */ /* 0x010fc60003fa6270 */
[--C-:B------:R-:W-:Y:S01]  /*1b9d0*/  @!P2 IMAD.IADD R18, R18, 0x1, -R9.reuse ;  /* 0x000000011212a824 */ /* 0x100fe200078e0a09 */
[----:B---3--:R-:W-:Y:S01]  /*1b9e0*/  ISETP.GE.AND P2, PT, R22, RZ, PT ;  /* 0x000000ff1600720c */ /* 0x008fe20003f46270 */
[----:B------:R-:W-:Y:S01]  /*1b9f0*/  IMAD.MOV.U32 R12, RZ, RZ, R20 ;  /* 0x000000ffff0c7224 */ /* 0x000fe200078e0014 */
[----:B------:R-:W-:Y:S01]  /*1ba00*/  ISETP.GT.U32.AND P3, PT, R9, R19, PT ;  /* 0x000000130900720c */ /* 0x000fe20003f64070 */
[----:B------:R-:W-:Y:S02]  /*1ba10*/  @!P6 IMAD.IADD R13, R13, 0x1, -R9 ;  /* 0x000000010d0de824 */ /* 0x000fe400078e0a09 */
[----:B------:R-:W-:-:S04]  /*1ba20*/  IMAD.MOV.U32 R11, RZ, RZ, R18 ;  /* 0x000000ffff0b7224 */ /* 0x000fc800078e0012 */
[----:B------:R-:W-:Y:S01]  /*1ba30*/  @!P5 IMAD.MOV R12, RZ, RZ, -R12 ;  /* 0x000000ffff0cd224 */ /* 0x000fe200078e0a0c */
[----:B------:R3:W-:Y:S01]  /*1ba40*/  STL [R1+0x9c4], R3 ;  /* 0x0009c40301007387 */ /* 0x0007e20000100800 */
[----:B------:R-:W-:Y:S02]  /*1ba50*/  ISETP.GT.U32.AND P5, PT, R9, R13, PT ;  /* 0x0000000d0900720c */ /* 0x000fe40003fa4070 */
[----:B------:R-:W-:Y:S01]  /*1ba60*/  @!P2 IMAD.MOV R11, RZ, RZ, -R11 ;  /* 0x000000ffff0ba224 */ /* 0x000fe200078e0a0b */
[----:B------:R-:W-:Y:S01]  /*1ba70*/  STL [R1+0x17cc], R82 ;  /* 0x0017cc5201007387 */ /* 0x000fe20000100800 */
[----:B------:R-:W-:-:S03]  /*1ba80*/  SEL R12, R47, R12, !P1 ;  /* 0x0000000c2f0c7207 */ /* 0x000fc60004800000 */
[----:B------:R-:W4:Y:S01]  /*1ba90*/  LDL R21, [R1+0x16c0] ;  /* 0x0016c00001157983 */ /* 0x000f220000100800 */
[----:B------:R-:W-:Y:S01]  /*1baa0*/  SEL R11, R47, R11, !P1 ;  /* 0x0000000b2f0b7207 */ /* 0x000fe20004800000 */
[----:B0-----:R-:W-:Y:S01]  /*1bab0*/  IMAD R16, R12, UR4, RZ ;  /* 0x000000040c107c24 */ /* 0x001fe2000f8e02ff */
[----:B------:R-:W-:Y:S01]  /*1bac0*/  PRMT R79, RZ, 0x7610, R79 ;  /* 0x00007610ff4f7816 */ /* 0x000fe2000000004f */
[--C-:B------:R-:W-:Y:S01]  /*1bad0*/  @!P3 IMAD.IADD R19, R19, 0x1, -R9.reuse ;  /* 0x000000011313b824 */ /* 0x100fe200078e0a09 */
[----:B------:R-:W-:Y:S01]  /*1bae0*/  PRMT R78, RZ, 0x7610, R78 ;  /* 0x00007610ff4e7816 */ /* 0x000fe2000000004e */
[----:B-1----:R-:W-:Y:S01]  /*1baf0*/  IMAD R12, R11, UR5, RZ ;  /* 0x000000050b0c7c24 */ /* 0x002fe2000f8e02ff */
[C---:B------:R-:W-:Y:S01]  /*1bb00*/  IADD3 R17, P6, PT, R16.reuse, R8, RZ ;  /* 0x0000000810117210 */ /* 0x040fe20007fde0ff */
[----:B------:R-:W-:Y:S01]  /*1bb10*/  STL [R1+0x17d0], R81 ;  /* 0x0017d05101007387 */ /* 0x000fe20000100800 */
[----:B------:R-:W-:Y:S01]  /*1bb20*/  @!P5 IMAD.IADD R13, R13, 0x1, -R9 ;  /* 0x000000010d0dd824 */ /* 0x000fe200078e0a09 */
[----:B------:R-:W-:Y:S01]  /*1bb30*/  ISETP.GT.U32.AND P3, PT, R9, R14, PT ;  /* 0x0000000e0900720c */ /* 0x000fe20003f64070 */
[----:B------:R-:W-:Y:S01]  /*1bb40*/  IMAD.MOV.U32 R11, RZ, RZ, R19 ;  /* 0x000000ffff0b7224 */ /* 0x000fe200078e0013 */
[----:B---3--:R-:W3:Y:S01]  /*1bb50*/  LDL.LU R3, [R1+0x58] ;  /* 0x0000580001037983 */ /* 0x008ee20000300800 */
[----:B------:R-:W0:Y:S03]  /*1bb60*/  LDCU UR4, c[0x0][0x3b0] ;  /* 0x00007600ff0477ac */ /* 0x000e260008000800 */
[----:B------:R1:W-:Y:S01]  /*1bb70*/  STL [R1+0xa08], R2 ;  /* 0x000a080201007387 */ /* 0x0003e20000100800 */
[----:B------:R-:W-:Y:S01]  /*1bb80*/  LEA.HI.X.SX32 R16, R16, R5, 0x1, P6 ;  /* 0x0000000510107211 */ /* 0x000fe200030f0eff */
[----:B------:R-:W0:Y:S02]  /*1bb90*/  LDCU UR5, c[0x0][0x3b0] ;  /* 0x00007600ff0577ac */ /* 0x000e240008000800 */
[----:B------:R0:W-:Y:S04]  /*1bba0*/  STL [R1+0xa04], R4 ;  /* 0x000a040401007387 */ /* 0x0001e80000100800 */
[----:B------:R-:W3:Y:S01]  /*1bbb0*/  LDL R20, [R1+0x1580] ;  /* 0x0015800001147983 */ /* 0x000ee20000100800 */
[----:B-1----:R-:W-:-:S03]  /*1bbc0*/  IADD3 R2, P5, PT, R12, R8, RZ ;  /* 0x000000080c027210 */ /* 0x002fc60007fbe0ff */
[----:B------:R-:W3:Y:S01]  /*1bbd0*/  LDL.LU R18, [R1+0x60] ;  /* 0x0000600001127983 */ /* 0x000ee20000300800 */
[----:B------:R-:W-:-:S03]  /*1bbe0*/  LEA.HI.X.SX32 R12, R12, R5, 0x1, P5 ;  /* 0x000000050c0c7211 */ /* 0x000fc600028f0eff */
[----:B--2---:R-:W-:Y:S04]  /*1bbf0*/  STL [R1+0x17d4], R80 ;  /* 0x0017d45001007387 */ /* 0x004fe80000100800 */
[----:B0-----:R-:W2:Y:S04]  /*1bc00*/  LDL.LU R4, [R1+0x6c] ;  /* 0x00006c0001047983 */ /* 0x001ea80000300800 */
[----:B------:R-:W2:Y:S04]  /*1bc10*/  LDL R19, [R1+0x1584] ;  /* 0x0015840001137983 */ /* 0x000ea80000100800 */
[----:B------:R0:W-:Y:S04]  /*1bc20*/  STL [R1+0xa48], R17 ;  /* 0x000a481101007387 */ /* 0x0001e80000100800 */
[----:B------:R-:W-:Y:S01]  /*1bc30*/  STL [R1+0xa88], R2 ;  /* 0x000a880201007387 */ /* 0x000fe20000100800 */
[----:B0-----:R-:W-:-:S03]  /*1bc40*/  @P0 LOP3.LUT R17, R17, R16, RZ, 0x3c, !PT ;  /* 0x0000001011110212 */ /* 0x001fc600078e3cff */
[----:B------:R0:W-:Y:S02]  /*1bc50*/  STL [R1+0xa44], R16 ;  /* 0x000a441001007387 */ /* 0x0001e40000100800 */
[----:B0-----:R-:W-:-:S04]  /*1bc60*/  @P0 LOP3.LUT R16, R17, R16, RZ, 0x3c, !PT ;  /* 0x0000001011100212 */ /* 0x001fc800078e3cff */
[----:B------:R-:W-:-:S05]  /*1bc70*/  @P0 LOP3.LUT R17, R17, R16, RZ, 0x3c, !PT ;  /* 0x0000001011110212 */ /* 0x000fca00078e3cff */
[----:B------:R0:W2:Y:S02]  /*1bc80*/  @P0 LDG.E.U8 R79, desc[UR20][R16.64] ;  /* 0x00000014104f0981 */ /* 0x0000a4000c1e1100 */
[----:B0-----:R-:W-:Y:S02]  /*1bc90*/  @P0 IMAD.MOV.U32 R16, RZ, RZ, R2 ;  /* 0x000000ffff100224 */ /* 0x001fe400078e0002 */
[----:B------:R-:W-:-:S05]  /*1bca0*/  @P0 IMAD.MOV.U32 R17, RZ, RZ, R12 ;  /* 0x000000ffff110224 */ /* 0x000fca00078e000c */
[----:B------:R-:W2:Y:S01]  /*1bcb0*/  @P0 LDG.E.U8 R78, desc[UR20][R16.64] ;  /* 0x00000014104e0981 */ /* 0x000ea2000c1e1100 */
[----:B----4-:R-:W-:Y:S02]  /*1bcc0*/  ISETP.GE.AND P2, PT, R21, RZ, PT ;  /* 0x000000ff1500720c */ /* 0x010fe40003f46270 */
[----:B---3--:R-:W-:-:S11]  /*1bcd0*/  ISETP.GT.U32.AND P6, PT, R9, R3, PT ;  /* 0x000000030900720c */ /* 0x008fd60003fc4070 */
[----:B------:R-:W-:Y:S01]  /*1bce0*/  @!P2 IMAD.MOV R11, RZ, RZ, -R11 ;  /* 0x000000ffff0ba224 */ /* 0x000fe200078e0a0b */
[----:B------:R-:W-:-:S04]  /*1bcf0*/  ISETP.GE.AND P2, PT, R20, RZ, PT ;  /* 0x000000ff1400720c */ /* 0x000fc80003f46270 */
[----:B------:R-:W-:Y:S01]  /*1bd00*/  SEL R11, R47, R11, !P1 ;  /* 0x0000000b2f0b7207 */ /* 0x000fe20004800000 */
[----:B------:R-:W-:-:S04]  /*1bd10*/  @!P3 IMAD.IADD R14, R14, 0x1, -R9 ;  /* 0x000000010e0eb824 */ /* 0x000fc800078e0a09 */
[----:B------:R-:W-:Y:S01]  /*1bd20*/  IMAD R11, R11, UR6, RZ ;  /* 0x000000060b0b7c24 */ /* 0x000fe2000f8e02ff */
[----:B------:R-:W-:Y:S01]  /*1bd30*/  PRMT R77, RZ, 0x7610, R77 ;  /* 0x00007610ff4d7816 */ /* 0x000fe2000000004d */
[----:B------:R-:W-:Y:S01]  /*1bd40*/  @!P6 IMAD.IADD R3, R3, 0x1, -R9 ;  /* 0x000000010303e824 */ /* 0x000fe200078e0a09 */
[----:B------:R-:W-:Y:S01]  /*1bd50*/  ISETP.GT.U32.AND P6, PT, R9, R14, PT ;  /* 0x0000000e0900720c */ /* 0x000fe20003fc4070 */
[----:B------:R-:W0:Y:S01]  /*1bd60*/  LDCU UR6, c[0x0][0x3b0] ;  /* 0x00007600ff0677ac */ /* 0x000e220008000800 */
[----:B------:R-:W-:Y:S01]  /*1bd70*/  @!P2 IMAD.MOV R13, RZ, RZ, -R13 ;  /* 0x000000ffff0da224 */ /* 0x000fe200078e0a0d */
[----:B------:R-:W-:-:S04]  /*1bd80*/  IADD3 R2, P2, PT, R11, R8, RZ ;  /* 0x000000080b027210 */ /* 0x000fc80007f5e0ff */
[----:B------:R-:W-:-:S06]  /*1bd90*/  SEL R13, R47, R13, !P1 ;  /* 0x0000000d2f0d7207 */ /* 0x000fcc0004800000 */
[----:B------:R-:W-:Y:S01]  /*1bda0*/  @!P6 IMAD.IADD R14, R14, 0x1, -R9 ;  /* 0x000000010e0ee824 */ /* 0x000fe200078e0a09 */
[----:B------:R-:W-:Y:S02]  /*1bdb0*/  PRMT R76, RZ, 0x7610, R76 ;  /* 0x00007610ff4c7816 */ /* 0x000fe4000000004c */
[----:B------:R-:W-:-:S13]  /*1bdc0*/  ISETP.GT.U32.AND P5, PT, R9, R18, PT ;  /* 0x000000120900720c */ /* 0x000fda0003fa4070 */
[----:B------:R-:W-:Y:S01]  /*1bdd0*/  @!P5 IMAD.IADD R18, R18, 0x1, -R9 ;  /* 0x000000011212d824 */ /* 0x000fe200078e0a09 */
[----:B--2---:R-:W-:Y:S04]  /*1bde0*/  STL [R1+0x17d8], R79 ;  /* 0x0017d84f01007387 */ /* 0x004fe80000100800 */
[----:B------:R1:W-:Y:S04]  /*1bdf0*/  STL [R1+0xa84], R12 ;  /* 0x000a840c01007387 */ /* 0x0003e80000100800 */
[----:B------:R-:W2:Y:S04]  /*1be00*/  LDL R21, [R1+0x1338] ;  /* 0x0013380001157983 */ /* 0x000ea80000100800 */
[----:B------:R-:W3:Y:S01]  /*1be10*/  LDL R20, [R1+0x1390] ;  /* 0x0013900001147983 */ /* 0x000ee20000100800 */
[----:B-1----:R-:W-:-:S03]  /*1be20*/  LEA.HI.X.SX32 R12, R11, R5, 0x1, P2 ;  /* 0x000000050b0c7211 */ /* 0x002fc600010f0eff */
[----:B------:R-:W4:Y:S01]  /*1be30*/  LDL.LU R23, [R1+0x64] ;  /* 0x0000640001177983 */ /* 0x000f220000300800 */
[----:B------:R-:W-:Y:S01]  /*1be40*/  IMAD R11, R13, UR4, RZ ;  /* 0x000000040d0b7c24 */ /* 0x000fe2000f8e02ff */
[----:B------:R-:W-:Y:S02]  /*1be50*/  ISETP.GE.AND P5, PT, R19, RZ, PT ;  /* 0x000000ff1300720c */ /* 0x000fe40003fa6270 */
[----:B------:R-:W-:Y:S01]  /*1be60*/  STL [R1+0x17dc], R78 ;  /* 0x0017dc4e01007387 */ /* 0x000fe20000100800 */
[----:B------:R-:W-:Y:S01]  /*1be70*/  @P0 IMAD.MOV.U32 R13, RZ, RZ, R12 ;  /* 0x000000ffff0d0224 */ /* 0x000fe200078e000c */
[C---:B------:R-:W-:Y:S01]  /*1be80*/  ISETP.GT.U32.AND P3, PT, R9.reuse, R4, PT ;  /* 0x000000040900720c */ /* 0x040fe20003f64070 */
[----:B------:R-:W1:Y:S01]  /*1be90*/  LDCU UR4, c[0x0][0x3b0] ;  /* 0x00007600ff0477ac */ /* 0x000e620008000800 */
[----:B------:R-:W-:Y:S04]  /*1bea0*/  STL [R1+0xac8], R2 ;  /* 0x000ac80201007387 */ /* 0x000fe80000100800 */
[----:B------:R0:W-:Y:S04]  /*1beb0*/  STL [R1+0xac4], R12 ;  /* 0x000ac40c01007387 */ /* 0x0001e80000100800 */
[----:B------:R-:W3:Y:S01]  /*1bec0*/  LDL R19, [R1+0x13b0] ;  /* 0x0013b00001137983 */ /* 0x000ee20000100800 */
[----:B------:R-:W-:-:S02]  /*1bed0*/  ISETP.GT.U32.AND P2, PT, R9, R3, PT ;  /* 0x000000030900720c */ /* 0x000fc40003f44070 */
[----:B------:R-:W-:Y:S01]  /*1bee0*/  @!P3 IMAD.IADD R4, R4, 0x1, -R9 ;  /* 0x000000010404b824 */ /* 0x000fe200078e0a09 */
[----:B------:R-:W3:Y:S01]  /*1bef0*/  LDL.LU R22, [R1+0x74] ;  /* 0x0000740001167983 */ /* 0x000ee20000300800 */
[----:B0-----:R-:W-:Y:S01]  /*1bf00*/  @P0 IMAD.MOV.U32 R12, RZ, RZ, R2 ;  /* 0x000000ffff0c0224 */ /* 0x001fe200078e0002 */
[----:B------:R-:W-:-:S04]  /*1bf10*/  IADD3 R2, P6, PT, R11, R8, RZ ;  /* 0x000000080b027210 */ /* 0x000fc80007fde0ff */
[----:B------:R0:W3:Y:S01]  /*1bf20*/  @P0 LDG.E.U8 R77, desc[UR20][R12.64] ;  /* 0x000000140c4d0981 */ /* 0x0000e2000c1e1100 */
[----:B------:R-:W-:Y:S01]  /*1bf30*/  LEA.HI.X.SX32 R11, R11, R5, 0x1, P6 ;  /* 0x000000050b0b7211 */ /* 0x000fe200030f0eff */
[----:B0-----:R-:W-:-:S04]  /*1bf40*/  @P0 IMAD.MOV.U32 R12, RZ, RZ, R2 ;  /* 0x000000ffff0c0224 */ /* 0x001fc800078e0002 */
[----:B------:R-:W-:-:S05]  /*1bf50*/  @P0 IMAD.MOV.U32 R13, RZ, RZ, R11 ;  /* 0x000000ffff0d0224 */ /* 0x000fca00078e000b */
[----:B------:R-:W3:Y:S01]  /*1bf60*/  @P0 LDG.E.U8 R76, desc[UR20][R12.64] ;  /* 0x000000140c4c0981 */ /* 0x000ee2000c1e1100 */
[----:B------:R-:W-:Y:S02]  /*1bf70*/  @!P2 IMAD.IADD R3, R3, 0x1, -R9 ;  /* 0x000000010303a824 */ /* 0x000fe400078e0a09 */
[----:B------:R-:W-:-:S05]  /*1bf80*/  @!P5 IMAD.MOV R14, RZ, RZ, -R14 ;  /* 0x000000ffff0ed224 */ /* 0x000fca00078e0a0e */
[----:B------:R-:W-:Y:S02]  /*1bf90*/  SEL R14, R47, R14, !P1 ;  /* 0x0000000e2f0e7207 */ /* 0x000fe40004800000 */
[----:B------:R-:W-:-:S03]  /*1bfa0*/  ISETP.GT.U32.AND P2, PT, R9, R18, PT ;  /* 0x000000120900720c */ /* 0x000fc60003f44070 */
[----:B------:R-:W-:Y:S01]  /*1bfb0*/  IMAD R14, R14, UR6, RZ ;  /* 0x000000060e0e7c24 */ /* 0x000fe2000f8e02ff */
[----:B------:R-:W-:Y:S01]  /*1bfc0*/  PRMT R75, RZ, 0x7610, R75 ;  /* 0x00007610ff4b7816 */ /* 0x000fe2000000004b */
[----:B------:R-:W0:Y:S01]  /*1bfd0*/  LDCU UR6, c[0x0][0x3b0] ;  /* 0x00007600ff0677ac */ /* 0x000e220008000800 */
[----:B------:R-:W-:-:S07]  /*1bfe0*/  PRMT R74, RZ, 0x7610, R74 ;  /* 0x00007610ff4a7816 */ /* 0x000fce000000004a */
[----:B------:R-:W-:Y:S01]  /*1bff0*/  @!P2 IMAD.IADD R18, R18, 0x1, -R9 ;  /* 0x000000011212a824 */ /* 0x000fe200078e0a09 */
[----:B--2---:R-:W-:Y:S02]  /*1c000*/  ISETP.GE.AND P3, PT, R21, RZ, PT ;  /* 0x000000ff1500720c */ /* 0x004fe40003f66270 */
[----:B----4-:R-:W-:Y:S01]  /*1c010*/  ISETP.GT.U32.AND P6, PT, R9, R23, PT ;  /* 0x000000170900720c */ /* 0x010fe20003fc4070 */
[----:B---3--:R-:W-:Y:S04]  /*1c020*/  STL [R1+0x17e0], R77 ;  /* 0x0017e04d01007387 */ /* 0x008fe80000100800 */
[----:B------:R-:W-:Y:S04]  /*1c030*/  STL [R1+0xb00], R2 ;  /* 0x000b000201007387 */ /* 0x000fe80000100800 */
[----:B------:R2:W-:Y:S04]  /*1c040*/  STL [R1+0xafc], R11 ;  /* 0x000afc0b01007387 */ /* 0x0005e80000100800 */
[----:B------:R-:W3:Y:S01]  /*1c050*/  LDL.LU R21, [R1+0x78] ;  /* 0x0000780001157983 */ /* 0x000ee20000300800 */
[----:B--2---:R-:W-:-:S04]  /*1c060*/  IMAD.MOV.U32 R11, RZ, RZ, R3 ;  /* 0x000000ffff0b7224 */ /* 0x004fc800078e0003 */
[----:B------:R-:W-:Y:S01]  /*1c070*/  @!P3 IMAD.MOV R11, RZ, RZ, -R11 ;  /* 0x000000ffff0bb224 */ /* 0x000fe200078e0a0b */
[----:B------:R-:W-:Y:S01]  /*1c080*/  STL [R1+0x17e4], R76 ;  /* 0x0017e44c01007387 */ /* 0x000fe20000100800 */
[----:B------:R-:W-:-:S03]  /*1c090*/  ISETP.GE.AND P3, PT, R20, RZ, PT ;  /* 0x000000ff1400720c */ /* 0x000fc60003f66270 */
[----:B------:R-:W-:Y:S01]  /*1c0a0*/  SEL R11, R47, R11, !P1 ;  /* 0x0000000b2f0b7207 */ /* 0x000fe20004800000 */
[----:B------:R-:W2:Y:S01]  /*1c0b0*/  LDL R20, [R1+0x13d0] ;  /* 0x0013d00001147983 */ /* 0x000ea20000100800 */
[----:B------:R-:W-:Y:S01]  /*1c0c0*/  @!P6 IMAD.IADD R23, R23, 0x1, -R9 ;  /* 0x000000011717e824 */ /* 0x000fe200078e0a09 */
[C---:B------:R-:W-:Y:S02]  /*1c0d0*/  IADD3 R3, P6, PT, R14.reuse, R8, RZ ;  /* 0x000000080e037210 */ /* 0x040fe40007fde0ff */
[----:B-1----:R-:W-:Y:S01]  /*1c0e0*/  IMAD R11, R11, UR4, RZ ;  /* 0x000000040b0b7c24 */ /* 0x002fe2000f8e02ff */
[----:B------:R-:W-:Y:S02]  /*1c0f0*/  ISETP.GE.AND P2, PT, R19, RZ, PT ;  /* 0x000000ff1300720c */ /* 0x000fe40003f46270 */
[----:B------:R-:W-:Y:S02]  /*1c100*/  ISETP.GT.U32.AND P5, PT, R9, R4, PT ;  /* 0x000000040900720c */ /* 0x000fe40003fa4070 */
[-C--:B------:R-:W-:Y:S01]  /*1c110*/  LEA.HI.X.SX32 R13, R14, R5.reuse, 0x1, P6 ;  /* 0x000000050e0d7211 */ /* 0x080fe200030f0eff */
[----:B------:R1:W-:Y:S01]  /*1c120*/  STL [R1+0xb38], R3 ;  /* 0x000b380301007387 */ /* 0x0003e20000100800 */
[C---:B------:R-:W-:Y:S01]  /*1c130*/  IADD3 R2, P6, PT, R11.reuse, R8, RZ ;  /* 0x000000080b027210 */ /* 0x040fe20007fde0ff */
[----:B------:R-:W-:Y:S01]  /*1c140*/  @P0 IMAD.MOV.U32 R16, RZ, RZ, R3 ;  /* 0x000000ffff100224 */ /* 0x000fe200078e0003 */
[----:B------:R-:W4:Y:S01]  /*1c150*/  LDCU UR4, c[0x0][0x3b0] ;  /* 0x00007600ff0477ac */ /* 0x000f220008000800 */
[----:B------:R-:W-:Y:S01]  /*1c160*/  @P0 IMAD.MOV.U32 R17, RZ, RZ, R13 ;  /* 0x000000ffff110224 */ /* 0x000fe200078e000d */
[----:B------:R0:W-:Y:S04]  /*1c170*/  STL [R1+0xb34], R13 ;  /* 0x000b340d01007387 */ /* 0x0001e80000100800 */
[----:B------:R-:W2:Y:S01]  /*1c180*/  LDL R19, [R1+0x13f0] ;  /* 0x0013f00001137983 */ /* 0x000ea20000100800 */
[----:B-1----:R-:W-:-:S03]  /*1c190*/  LEA.HI.X.SX32 R3, R11, R5, 0x1, P6 ;  /* 0x000000050b037211 */ /* 0x002fc600030f0eff */
[----:B------:R1:W2:Y:S02]  /*1c1a0*/  @P0 LDG.E.U8 R75, desc[UR20][R16.64] ;  /* 0x00000014104b0981 */ /* 0x0002a4000c1e1100 */
[----:B-1----:R-:W-:Y:S02]  /*1c1b0*/  @P0 IMAD.MOV.U32 R16, RZ, RZ, R2 ;  /* 0x000000ffff100224 */ /* 0x002fe400078e0002 */
[----:B------:R-:W-:-:S05]  /*1c1c0*/  @P0 IMAD.MOV.U32 R17, RZ, RZ, R3 ;  /* 0x000000ffff110224 */ /* 0x000fca00078e0003 */
[----:B------:R1:W2:Y:S01]  /*1c1d0*/  @P0 LDG.E.U8 R74, desc[UR20][R16.64] ;  /* 0x00000014104a0981 */ /* 0x0002a2000c1e1100 */
[----:B------:R-:W-:Y:S01]  /*1c1e0*/  @!P5 IMAD.IADD R4, R4, 0x1, -R9 ;  /* 0x000000010404d824 */ /* 0x000fe200078e0a09 */
[C---:B------:R-:W-:Y:S01]  /*1c1f0*/  ISETP.GT.U32.AND P5, PT, R9.reuse, R22, PT ;  /* 0x000000160900720c */ /* 0x040fe20003fa4070 */
[----:B------:R-:W-:Y:S02]  /*1c200*/  IMAD.MOV.U32 R12, RZ, RZ, R18 ;  /* 0x000000ffff0c7224 */ /* 0x000fe400078e0012 */
[----:B------:R-:W-:Y:S01]  /*1c210*/  IMAD.MOV.U32 R11, RZ, RZ, R4 ;  /* 0x000000ffff0b7224 */ /* 0x000fe200078e0004 */
[----:B------:R-:W2:Y:S01]  /*1c220*/  LDL.LU R18, [R1+0x7c] ;  /* 0x00007c0001127983 */ /* 0x000ea20000300800 */
[----:B------:R-:W-:Y:S01]  /*1c230*/  @!P3 IMAD.MOV R12, RZ, RZ, -R12 ;  /* 0x000000ffff0cb224 */ /* 0x000fe200078e0a0c */
[----:B------:R-:W-:Y:S01]  /*1c240*/  ISETP.GT.U32.AND P3, PT, R9, R23, PT ;  /* 0x000000170900720c */ /* 0x000fe20003f64070 */
[----:B------:R-:W-:-:S06]  /*1c250*/  @!P2 IMAD.MOV R11, RZ, RZ, -R11 ;  /* 0x000000ffff0ba224 */ /* 0x000fcc00078e0a0b */
[----:B------:R-:W-:Y:S01]  /*1c260*/  @!P5 IMAD.IADD R22, R22, 0x1, -R9 ;  /* 0x000000011616d824 */ /* 0x000fe200078e0a09 */
[----:B0-----:R-:W-:-:S04]  /*1c270*/  SEL R13, R47, R12, !P1 ;  /* 0x0000000c2f0d7207 */ /* 0x001fc80004800000 */
[----:B------:R-:W-:Y:S01]  /*1c280*/  ISETP.GT.U32.AND P5, PT, R9, R22, PT ;  /* 0x000000160900720c */ /* 0x000fe20003fa4070 */
[----:B------:R-:W-:Y:S01]  /*1c290*/  @!P3 IMAD.IADD R23, R23, 0x1, -R9 ;  /* 0x000000011717b824 */ /* 0x000fe200078e0a09 */
[----:B------:R-:W-:Y:S01]  /*1c2a0*/  SEL R12, R47, R11, !P1 ;  /* 0x0000000b2f0c7207 */ /* 0x000fe20004800000 */
[----:B------:R-:W-:Y:S01]  /*1c2b0*/  IMAD R13, R13, UR5, RZ ;  /* 0x000000050d0d7c24 */ /* 0x000fe2000f8e02ff */
[----:B------:R0:W-:Y:S01]  /*1c2c0*/  STL [R1+0x368], R2 ;  /* 0x0003680201007387 */ /* 0x0001e20000100800 */
[----:B------:R-:W-:Y:S01]  /*1c2d0*/  IMAD.MOV.U32 R11, RZ, RZ, R23 ;  /* 0x000000ffff0b7224 */ /* 0x000fe200078e0017 */
[----:B------:R-:W-:Y:S01]  /*1c2e0*/  PRMT R73, RZ, 0x7610, R73 ;  /* 0x00007610ff497816 */ /* 0x000fe20000000049 */
[----:B----4-:R-:W-:Y:S01]  /*1c2f0*/  IMAD R12, R12, UR4, RZ ;  /* 0x000000040c0c7c24 */ /* 0x010fe2000f8e02ff */
[----:B------:R-:W-:Y:S01]  /*1c300*/  PRMT R72, RZ, 0x7610, R72 ;  /* 0x00007610ff487816 */ /* 0x000fe20000000048 */
[----:B------:R-:W4:Y:S04]  /*1c310*/  LDCU UR4, c[0x0][0x3b0] ;  /* 0x00007600ff0477ac */ /* 0x000f280008000800 */
[----:B------:R-:W-:Y:S01]  /*1c320*/  @!P5 IMAD.IADD R22, R22, 0x1, -R9 ;  /* 0x000000011616d824 */ /* 0x000fe200078e0a09 */
[----:B------:R-:W-:Y:S01]  /*1c330*/  PRMT R71, RZ, 0x7610, R71 ;  /* 0x00007610ff477816 */ /* 0x000fe20000000047 */
[----:B------:R-:W0:Y:S01]  /*1c340*/  LDCU UR5, c[0x0][0x3b0] ;  /* 0x00007600ff0577ac */ /* 0x000e220008000800 */
[----:B---3--:R-:W-:-:S02]  /*1c350*/  ISETP.GT.U32.AND P6, PT, R9, R21, PT ;  /* 0x000000150900720c */ /* 0x008fc40003fc4070 */
[----:B--2---:R-:W-:-:S11]  /*1c360*/  ISETP.GE.AND P2, PT, R20, RZ, PT ;  /* 0x000000ff1400720c */ /* 0x004fd60003f46270 */
[----:B------:R-:W-:Y:S01]  /*1c370*/  @!P6 IMAD.IADD R21, R21, 0x1, -R9 ;  /* 0x000000011515e824 */ /* 0x000fe200078e0a09 */
[----:B-1----:R-:W-:-:S04]  /*1c380*/  IADD3 R16, P6, PT, R13, R8, RZ ;  /* 0x000000080d107210 */ /* 0x002fc80007fde0ff */
[-C--:B------:R-:W-:Y:S01]  /*1c390*/  LEA.HI.X.SX32 R17, R13, R5.reuse, 0x1, P6 ;  /* 0x000000050d117211 */ /* 0x080fe200030f0eff */
[----:B------:R-:W-:Y:S01]  /*1c3a0*/  @!P2 IMAD.MOV R11, RZ, RZ, -R11 ;  /* 0x000000ffff0ba224 */ /* 0x000fe200078e0a0b */
[C---:B0-----:R-:W-:Y:S02]  /*1c3b0*/  IADD3 R2, P2, PT, R12.reuse, R8, RZ ;  /* 0x000000080c027210 */ /* 0x041fe40007f5e0ff */
[----:B------:R-:W-:Y:S01]  /*1c3c0*/  ISETP.GE.AND P5, PT, R19, RZ, PT ;  /* 0x000000ff1300720c */ /* 0x000fe20003fa6270 */
[----:B------:R-:W-:Y:S01]  /*1c3d0*/  @P0 IMAD.MOV.U32 R13, RZ, RZ, R17 ;  /* 0x000000ffff0d0224 */ /* 0x000fe200078e0011 */
[----:B------:R-:W-:Y:S01]  /*1c3e0*/  LEA.HI.X.SX32 R4, R12, R5, 0x1, P2 ;  /* 0x000000050c047211 */ /* 0x000fe200010f0eff */
[----:B------:R-:W-:Y:S01]  /*1c3f0*/  @P0 IMAD.MOV.U32 R12, RZ, RZ, R16 ;  /* 0x000000ffff0c0224 */ /* 0x000fe200078e0010 */
[----:B------:R-:W-:Y:S01]  /*1c400*/  SEL R14, R47, R11, !P1 ;  /* 0x0000000b2f0e7207 */ /* 0x000fe20004800000 */
[----:B------:R-:W-:Y:S01]  /*1c410*/  STL [R1+0x17e8], R75 ;  /* 0x0017e84b01007387 */ /* 0x000fe20000100800 */
[----:B------:R-:W-:-:S03]  /*1c420*/  IMAD.MOV.U32 R11, RZ, RZ, R22 ;  /* 0x000000ffff0b7224 */ /* 0x000fc600078e0016 */
[----:B------:R0:W-:Y:S01]  /*1c430*/  STL [R1+0x364], R3 ;  /* 0x0003640301007387 */ /* 0x0001e20000100800 */
[----:B------:R-:W-:Y:S01]  /*1c440*/  IMAD R14, R14, UR6, RZ ;  /* 0x000000060e0e7c24 */ /* 0x000fe2000f8e02ff */
[----:B------:R-:W-:Y:S01]  /*1c450*/  ISETP.GT.U32.AND P3, PT, R9, R21, PT ;  /* 0x000000150900720c */ /* 0x000fe20003f64070 */
[----:B------:R-:W1:Y:S01]  /*1c460*/  LDCU UR6, c[0x0][0x3b0] ;  /* 0x00007600ff0677ac */ /* 0x000e620008000800 */
[----:B------:R2:W3:Y:S01]  /*1c470*/  @P0 LDG.E.U8 R73, desc[UR20][R12.64] ;  /* 0x000000140c490981 */ /* 0x0004e2000c1e1100 */
[----:B------:R-:W-:-:S03]  /*1c480*/  @!P5 IMAD.MOV R11, RZ, RZ, -R11 ;  /* 0x000000ffff0bd224 */ /* 0x000fc600078e0a0b */
[----:B------:R-:W-:Y:S04]  /*1c490*/  STL [R1+0x17ec], R74 ;  /* 0x0017ec4a01007387 */ /* 0x000fe80000100800 */
[----:B------:R-:W4:Y:S01]  /*1c4a0*/  LDL R20, [R1+0x140c] ;  /* 0x00140c0001147983 */ /* 0x000f220000100800 */
[----:B--2---:R-:W-:Y:S02]  /*1c4b0*/  @P0 IMAD.MOV.U32 R12, RZ, RZ, R2 ;  /* 0x000000ffff0c0224 */ /* 0x004fe400078e0002 */
[----:B------:R-:W-:Y:S01]  /*1c4c0*/  @P0 IMAD.MOV.U32 R13, RZ, RZ, R4 ;  /* 0x000000ffff0d0224 */ /* 0x000fe200078e0004 */
[----:B------:R-:W2:Y:S04]  /*1c4d0*/  LDL.LU R93, [R1+0x88] ;  /* 0x00008800015d7983 */ /* 0x000ea80000300800 */
[----:B0-----:R-:W2:Y:S04]  /*1c4e0*/  LDL.LU R3, [R1+0x8c] ;  /* 0x00008c0001037983 */ /* 0x001ea80000300800 */
[----:B------:R-:W-:Y:S04]  /*1c4f0*/  STL [R1+0x3a8], R16 ;  /* 0x0003a81001007387 */ /* 0x000fe80000100800 */
[----:B------:R0:W-:Y:S04]  /*1c500*/  STL [R1+0x3e8], R2 ;  /* 0x0003e80201007387 */ /* 0x0001e80000100800 */
[----:B------:R-:W-:Y:S04]  /*1c510*/  STL [R1+0x3a4], R17 ;  /* 0x0003a41101007387 */ /* 0x000fe80000100800 */
[----:B------:R1:W2:Y:S01]  /*1c520*/  @P0 LDG.E.U8 R72, desc[UR20][R12.64] ;  /* 0x000000140c480981 */ /* 0x0002a2000c1e1100 */
[----:B0-----:R-:W-:-:S03]  /*1c530*/  IADD3 R2, P5, PT, R14, R8, RZ ;  /* 0x000000080e027210 */ /* 0x001fc60007fbe0ff */
[----:B------:R0:W-:Y:S04]  /*1c540*/  STL [R1+0x3e4], R4 ;  /* 0x0003e40401007387 */ /* 0x0001e80000100800 */
[----:B------:R-:W2:Y:S01]  /*1c550*/  LDL R19, [R1+0x1434] ;  /* 0x0014340001137983 */ /* 0x000ea20000100800 */
[----:B-1----:R-:W-:Y:S02]  /*1c560*/  SEL R12, R47, R11, !P1 ;  /* 0x0000000b2f0c7207 */ /* 0x002fe40004800000 */
[----:B0-----:R-:W-:-:S03]  /*1c570*/  LEA.HI.X.SX32 R4, R14, R5, 0x1, P5 ;  /* 0x000000050e047211 */ /* 0x001fc600028f0eff */
[----:B------:R-:W-:Y:S01]  /*1c580*/  IMAD R14, R12, UR7, RZ ;  /* 0x000000070c0e7c24 */ /* 0x000fe2000f8e02ff */
[----:B------:R-:W-:Y:S01]  /*1c590*/  PRMT R70, RZ, 0x7610, R70 ;  /* 0x00007610ff467816 */ /* 0x000fe20000000046 */
[----:B------:R-:W-:Y:S01]  /*1c5a0*/  @P0 IMAD.MOV.U32 R12, RZ, RZ, R2 ;  /* 0x000000ffff0c0224 */ /* 0x000fe200078e0002 */
[----:B------:R-:W-:Y:S01]  /*1c5b0*/  ISETP.GT.U32.AND P2, PT, R9, R18, PT ;  /* 0x000000120900720c */ /* 0x000fe20003f44070 */
[----:B------:R-:W-:Y:S01]  /*1c5c0*/  @P0 IMAD.MOV.U32 R13, RZ, RZ, R4 ;  /* 0x000000ffff0d0224 */ /* 0x000fe200078e0004 */
[----:B------:R-:W-:Y:S01]  /*1c5d0*/  PRMT R69, RZ, 0x7610, R69 ;  /* 0x00007610ff457816 */ /* 0x000fe20000000045 */
[----:B------:R-:W-:Y:S01]  /*1c5e0*/  @!P3 IMAD.IADD R21, R21, 0x1, -R9 ;  /* 0x000000011515b824 */ /* 0x000fe200078e0a09 */
[----:B------:R-:W-:Y:S01]  /*1c5f0*/  PRMT R68, RZ, 0x7610, R68 ;  /* 0x00007610ff447816 */ /* 0x000fe20000000044 */
[----:B------:R-:W0:Y:S01]  /*1c600*/  LDCU UR7, c[0x0][0x3b0] ;  /* 0x00007600ff0777ac */ /* 0x000e220008000800 */
[----:B------:R1:W2:Y:S01]  /*1c610*/  @P0 LDG.E.U8 R71, desc[UR20][R12.64] ;  /* 0x000000140c470981 */ /* 0x0002a2000c1e1100 */
[----:B------:R-:W-:-:S03]  /*1c620*/  IMAD.MOV.U32 R11, RZ, RZ, R21 ;  /* 0x000000ffff0b7224 */ /* 0x000fc600078e0015 */
[----:B---3--:R-:W-:Y:S01]  /*1c630*/  STL [R1+0x17f0], R73 ;  /* 0x0017f04901007387 */ /* 0x008fe20000100800 */
[----:B----4-:R-:W-:Y:S02]  /*1c640*/  ISETP.GE.AND P6, PT, R20, RZ, PT ;  /* 0x000000ff1400720c */ /* 0x010fe40003fc6270 */
[----:B--2---:R-:W-:-:S11]  /*1c650*/  ISETP.GT.U32.AND P3, PT, R9, R93, PT ;  /* 0x0000005d0900720c */ /* 0x004fd60003f64070 */
[----:B------:R-:W-:Y:S01]  /*1c660*/  @!P6 IMAD.MOV R11, RZ, RZ, -R11 ;  /* 0x000000ffff0be224 */ /* 0x000fe200078e0a0b */
[----:B------:R-:W-:Y:S04]  /*1c670*/  STL [R1+0x17f4], R72 ;  /* 0x0017f44801007387 */ /* 0x000fe80000100800 */
[----:B------:R-:W2:Y:S04]  /*1c680*/  LDL.LU R20, [R1+0x94] ;  /* 0x0000940001147983 */ /* 0x000ea80000300800 */
[----:B------:R3:W-:Y:S01]  /*1c690*/  STL [R1+0x448], R2 ;  /* 0x0004480201007387 */ /* 0x0007e20000100800 */
[----:B------:R-:W-:-:S03]  /*1c6a0*/  @!P3 IMAD.IADD R93, R93, 0x1, -R9 ;  /* 0x000000015d5db824 */ /* 0x000fc600078e0a09 */
[----:B------:R4:W-:Y:S01]  /*1c6b0*/  STL [R1+0x444], R4 ;  /* 0x0004440401007387 */ /* 0x0009e20000100800 */
[----:B---3--:R-:W-:-:S03]  /*1c6c0*/  IADD3 R2, P6, PT, R14, R8, RZ ;  /* 0x000000080e027210 */ /* 0x008fc60007fde0ff */
[----:B------:R-:W3:Y:S01]  /*1c6d0*/  LDL R21, [R1+0x144c] ;  /* 0x00144c0001157983 */ /* 0x000ee20000100800 */
[----:B------:R-:W-:Y:S02]  /*1c6e0*/  ISETP.GE.AND P3, PT, R19, RZ, PT ;  /* 0x000000ff1300720c */ /* 0x000fe40003f66270 */
[----:B-1----:R-:W-:Y:S01]  /*1c6f0*/  LEA.HI.X.SX32 R12, R14, R5, 0x1, P6 ;  /* 0x000000050e0c7211 */ /* 0x002fe200030f0eff */
[----:B----4-:R-:W4:Y:S04]  /*1c700*/  LDL.LU R4, [R1+0xa4] ;  /* 0x0000a40001047983 */ /* 0x010f280000300800 */
[----:B------:R-:W-:Y:S01]  /*1c710*/  STL [R1+0x17f8], R71 ;  /* 0x0017f84701007387 */ /* 0x000fe20000100800 */
[----:B------:R-:W-:-:S03]  /*1c720*/  @P0 IMAD.MOV.U32 R13, RZ, RZ, R12 ;  /* 0x000000ffff0d0224 */ /* 0x000fc600078e000c */
[----:B------:R-:W2:Y:S04]  /*1c730*/  LDL R19, [R1+0x1478] ;  /* 0x0014780001137983 */ /* 0x000ea80000100800 */
[----:B------:R-:W-:Y:S04]  /*1c740*/  STL [R1+0x488], R2 ;  /* 0x0004880201007387 */ /* 0x000fe80000100800 */
[----:B------:R1:W-:Y:S01]  /*1c750*/  STL [R1+0x484], R12 ;  /* 0x0004840c01007387 */ /* 0x0003e20000100800 */
[----:B------:R-:W-:Y:S01]  /*1c760*/  @!P2 IMAD.IADD R18, R18, 0x1, -R9 ;  /* 0x000000011212a824 */ /* 0x000fe200078e0a09 */
[----:B------:R-:W-:-:S02]  /*1c770*/  SEL R11, R47, R11, !P1 ;  /* 0x0000000b2f0b7207 */ /* 0x000fc40004800000 */
[----:B------:R-:W2:Y:S01]  /*1c780*/  LDL.LU R23, [R1+0x9c] ;  /* 0x00009c0001177983 */ /* 0x000ea20000300800 */
[----:B-1----:R-:W-:-:S05]  /*1c790*/  @P0 IMAD.MOV.U32 R12, RZ, RZ, R2 ;  /* 0x000000ffff0c0224 */ /* 0x002fca00078e0002 */
[----:B------:R-:W2:Y:S01]  /*1c7a0*/  @P0 LDG.E.U8 R70, desc[UR20][R12.64] ;  /* 0x000000140c460981 */ /* 0x000ea2000c1e1100 */
[----:B------:R-:W-:Y:S01]  /*1c7b0*/  ISETP.GT.U32.AND P2, PT, R9, R18, PT ;  /* 0x000000120900720c */ /* 0x000fe20003f44070 */
[----:B------:R-:W-:Y:S01]  /*1c7c0*/  IMAD R14, R11, UR4, RZ ;  /* 0x000000040b0e7c24 */ /* 0x000fe2000f8e02ff */
[----:B------:R-:W-:Y:S01]  /*1c7d0*/  ISETP.GT.U32.AND P5, PT, R9, R3, PT ;  /* 0x000000030900720c */ /* 0x000fe20003fa4070 */
[----:B------:R-:W1:Y:S10]  /*1c7e0*/  LDCU UR4, c[0x0][0x3b0] ;  /* 0x00007600ff0477ac */ /* 0x000e740008000800 */
[----:B------:R-:W-:-:S04]  /*1c7f0*/  @!P2 IMAD.IADD R18, R18, 0x1, -R9 ;  /* 0x000000011212a824 */ /* 0x000fc800078e0a09 */
[----:B------:R-:W-:Y:S02]  /*1c800*/  IMAD.MOV.U32 R11, RZ, RZ, R18 ;  /* 0x000000ffff0b7224 */ /* 0x000fe400078e0012 */
[----:B------:R-:W-:Y:S02]  /*1c810*/  @!P5 IMAD.IADD R3, R3, 0x1, -R9 ;  /* 0x000000010303d824 */ /* 0x000fe400078e0a09 */
[----:B------:R-:W-:-:S03]  /*1c820*/  @!P3 IMAD.MOV R11, RZ, RZ, -R11 ;  /* 0x000000ffff0bb224 */ /* 0x000fc600078e0a0b */
[C---:B------:R-:W-:Y:S01]  /*1c830*/  ISETP.GT.U32.AND P6, PT, R9.reuse, R3, PT ;  /* 0x000000030900720c */ /* 0x040fe20003fc4070 */
[----:B--2---:R-:W-:Y:S04]  /*1c840*/  STL [R1+0x17fc], R70 ;  /* 0x0017fc4601007387 */ /* 0x004fe80000100800 */
[----:B------:R-:W2:Y:S01]  /*1c850*/  LDL R18, [R1+0x1490] ;  /* 0x0014900001127983 */ /* 0x000ea20000100800 */
[C---:B------:R-:W-:Y:S02]  /*1c860*/  ISETP.GT.U32.AND P3, PT, R9.reuse, R20, PT ;  /* 0x000000140900720c */ /* 0x040fe40003f64070 */
[----:B------:R-:W-:Y:S02]  /*1c870*/  ISETP.GT.U32.AND P5, PT, R9, R93, PT ;  /* 0x0000005d0900720c */ /* 0x000fe40003fa4070 */
[----:B------:R-:W-:-:S02]  /*1c880*/  IADD3 R2, P2, PT, R14, R8, RZ ;  /* 0x000000080e027210 */ /* 0x000fc40007f5e0ff */
[----:B------:R-:W-:Y:S02]  /*1c890*/  SEL R11, R47, R11, !P1 ;  /* 0x0000000b2f0b7207 */ /* 0x000fe40004800000 */
[----:B------:R-:W-:Y:S01]  /*1c8a0*/  LEA.HI.X.SX32 R12, R14, R5, 0x1, P2 ;  /* 0x000000050e0c7211 */ /* 0x000fe200010f0eff */
[----:B------:R-:W-:Y:S02]  /*1c8b0*/  STL [R1+0x4c8], R2 ;  /* 0x0004c80201007387 */ /* 0x000fe40000100800 */
[----:B------:R-:W-:Y:S01]  /*1c8c0*/  IMAD R11, R11, UR5, RZ ;  /* 0x000000050b0b7c24 */ /* 0x000fe2000f8e02ff */
[----:B---3--:R-:W-:Y:S01]  /*1c8d0*/  ISETP.GE.AND P2, PT, R21, RZ, PT ;  /* 0x000000ff1500720c */ /* 0x008fe20003f46270 */
[----:B------:R3:W-:Y:S01]  /*1c8e0*/  STL [R1+0x4c4], R12 ;  /* 0x0004c40c01007387 */ /* 0x0007e20000100800 */
[----:B------:R-:W-:Y:S01]  /*1c8f0*/  @P0 IMAD.MOV.U32 R13, RZ, RZ, R12 ;  /* 0x000000ffff0d0224 */ /* 0x000fe200078e000c */
[----:B------:R-:W0:Y:S01]  /*1c900*/  LDCU UR5, c[0x0][0x3b0] ;  /* 0x00007600ff0577ac */ /* 0x000e220008000800 */
[--C-:B------:R-:W-:Y:S01]  /*1c910*/  @!P6 IMAD.IADD R3, R3, 0x1, -R9.reuse ;  /* 0x000000010303e824 */ /* 0x100fe200078e0a09 */
[----:B------:R-:W2:Y:S01]  /*1c920*/  LDL R21, [R1+0x14a8] ;  /* 0x0014a80001157983 */ /* 0x000ea20000100800 */
[--C-:B------:R-:W-:Y:S01]  /*1c930*/  @!P3 IMAD.IADD R20, R20, 0x1, -R9.reuse ;  /* 0x000000011414b824 */ /* 0x100fe200078e0a09 */
[----:B------:R-:W-:Y:S01]  /*1c940*/  ISETP.GE.AND P3, PT, R19, RZ, PT ;  /* 0x000000ff1300720c */ /* 0x000fe20003f66270 */
[----:B------:R-:W-:Y:S01]  /*1c950*/  @!P5 IMAD.IADD R93, R93, 0x1, -R9 ;  /* 0x000000015d5dd824 */ /* 0x000fe200078e0a09 */
[----:B------:R-:W2:Y:S01]  /*1c960*/  LDL.LU R22, [R1+0xa8] ;  /* 0x0000a80001167983 */ /* 0x000ea20000300800 */
[----:B---3--:R-:W-:Y:S01]  /*1c970*/  @P0 IMAD.MOV.U32 R12, RZ, RZ, R2 ;  /* 0x000000ffff0c0224 */ /* 0x008fe200078e0002 */
[----:B------:R-:W-:-:S04]  /*1c980*/  IADD3 R2, P6, PT, R11, R8, RZ ;  /* 0x000000080b027210 */ /* 0x000fc80007fde0ff */
[----:B------:R-:W-:Y:S01]  /*1c990*/  LEA.HI.X.SX32 R11, R11, R5, 0x1, P6 ;  /* 0x000000050b0b7211 */ /* 0x000fe200030f0eff */
[----:B------:R3:W2:Y:S01]  /*1c9a0*/  @P0 LDG.E.U8 R69, desc[UR20][R12.64] ;  /* 0x000000140c450981 */ /* 0x0006a2000c1e1100 */
[----:B------:R-:W-:-:S03]  /*1c9b0*/  ISETP.GT.U32.AND P6, PT, R9, R23, PT ;  /* 0x000000170900720c */ /* 0x000fc60003fc4070 */
[----:B------:R-:W-:Y:S01]  /*1c9c0*/  STL [R1+0x508], R2 ;  /* 0x0005080201007387 */ /* 0x000fe20000100800 */
[----:B------:R-:W-:Y:S02]  /*1c9d0*/  @P0 IMAD.MOV.U32 R17, RZ, RZ, R11 ;  /* 0x000000ffff110224 */ /* 0x000fe400078e000b */
[----:B---3--:R-:W-:Y:S01]  /*1c9e0*/  IMAD.MOV.U32 R12, RZ, RZ, R93 ;  /* 0x000000ffff0c7224 */ /* 0x008fe200078e005d */
[----:B------:R3:W-:Y:S03]  /*1c9f0*/  STL [R1+0x504], R11 ;  /* 0x0005040b01007387 */ /* 0x0007e60000100800 */
[----:B------:R-:W-:Y:S01]  /*1ca00*/  @!P2 IMAD.MOV R12, RZ, RZ, -R12 ;  /* 0x000000ffff0ca224 */ /* 0x000fe200078e0a0c */
[----:B------:R-:W2:Y:S01]  /*1ca10*/  LDL.LU R19, [R1+0xb0] ;  /* 0x0000b00001137983 */ /* 0x000ea20000300800 */
[----:B---3--:R-:W-:-:S03]  /*1ca20*/  IMAD.MOV.U32 R11, RZ, RZ, R3 ;  /* 0x000000ffff0b7224 */ /* 0x008fc600078e0003 */
[----:B------:R-:W-:Y:S01]  /*1ca30*/  SEL R12, R47, R12, !P1 ;  /* 0x0000000c2f0c7207 */ /* 0x000fe20004800000 */
[----:B------:R-:W-:Y:S01]  /*1ca40*/  @!P3 IMAD.MOV R11, RZ, RZ, -R11 ;  /* 0x000000ffff0bb224 */ /* 0x000fe200078e0a0b */
[----:B------:R-:W-:-:S03]  /*1ca50*/  ISETP.GT.U32.AND P2, PT, R9, R20, PT ;  /* 0x000000140900720c */ /* 0x000fc60003f44070 */
[----:B-1----:R-:W-:Y:S01]  /*1ca60*/  IMAD R13, R12, UR4, RZ ;  /* 0x000000040c0d7c24 */ /* 0x002fe2000f8e02ff */
[----:B----4-:R-:W-:Y:S01]  /*1ca70*/  ISETP.GT.U32.AND P5, PT, R9, R4, PT ;  /* 0x000000040900720c */ /* 0x010fe20003fa4070 */
[----:B------:R-:W-:Y:S01]  /*1ca80*/  @!P6 IMAD.IADD R23, R23, 0x1, -R9 ;  /* 0x000000011717e824 */ /* 0x000fe200078e0a09 */
[----:B--2---:R-:W-:-:S07]  /*1ca90*/  ISETP.GE.AND P3, PT, R18, RZ, PT ;  /* 0x000000ff1200720c */ /* 0x004fce0003f66270 */
[----:B------:R-:W-:Y:S01]  /*1caa0*/  @!P2 IMAD.IADD R20, R20, 0x1, -R9 ;  /* 0x000000011414a824 */ /* 0x000fe200078e0a09 */
[----:B------:R-:W2:Y:S01]  /*1cab0*/  LDL R18, [R1+0x14d4] ;  /* 0x0014d40001127983 */ /* 0x000ea20000100800 */
[----:B------:R-:W-:Y:S01]  /*1cac0*/  IADD3 R3, P6, PT, R13, R8, RZ ;  /* 0x000000080d037210 */ /* 0x000fe20007fde0ff */
[----:B------:R-:W-:Y:S01]  /*1cad0*/  @P0 IMAD.MOV.U32 R16, RZ, RZ, R2 ;  /* 0x000000ffff100224 */ /* 0x000fe200078e0002 */
[----:B------:R-:W-:Y:S01]  /*1cae0*/  SEL R11, R47, R11, !P1 ;  /* 0x0000000b2f0b7207 */ /* 0x000fe20004800000 */
[----:B------:R-:W1:Y:S01]  /*1caf0*/  LDCU UR4, c[0x0][0x3b0] ;  /* 0x00007600ff0477ac */ /* 0x000e620008000800 */
[----:B------:R-:W-:Y:S01]  /*1cb00*/  LEA.HI.X.SX32 R13, R13, R5, 0x1, P6 ;  /* 0x000000050d0d7211 */ /* 0x000fe200030f0eff */
[----:B------:R3:W-:Y:S01]  /*1cb10*/  STL [R1+0x548], R3 ;  /* 0x0005480301007387 */ /* 0x0007e20000100800 */
[----:B------:R-:W-:-:S03]  /*1cb20*/  IMAD.MOV.U32 R12, RZ, RZ, R20 ;  /* 0x000000ffff0c7224 */ /* 0x000fc600078e0014 */
[----:B------:R4:W-:Y:S04]  /*1cb30*/  STL [R1+0x544], R13 ;  /* 0x0005440d01007387 */ /* 0x0009e80000100800 */
[----:B------:R-:W2:Y:S01]  /*1cb40*/  LDL R20, [R1+0x14ec] ;  /* 0x0014ec0001147983 */ /* 0x000ea20000100800 */
[----:B------:R-:W-:Y:S01]  /*1cb50*/  @!P5 IMAD.IADD R4, R4, 0x1, -R9 ;  /* 0x000000010404d824 */ /* 0x000fe200078e0a09 */
[----:B------:R-:W-:Y:S01]  /*1cb60*/  ISETP.GE.AND P2, PT, R21, RZ, PT ;  /* 0x000000ff1500720c */ /* 0x000fe20003f46270 */
[----:B0-----:R-:W-:Y:S01]  /*1cb70*/  IMAD R11, R11, UR5, RZ ;  /* 0x000000050b0b7c24 */ /* 0x001fe2000f8e02ff */
[----:B------:R0:W2:Y:S01]  /*1cb80*/  @P0 LDG.E.U8 R68, desc[UR20][R16.64] ;  /* 0x0000001410440981 */ /* 0x0000a2000c1e1100 */
[----:B------:R-:W-:Y:S01]  /*1cb90*/  @!P3 IMAD.MOV R12, RZ, RZ, -R12 ;  /* 0x000000ffff0cb224 */ /* 0x000fe200078e0a0c */
[----:B------:R-:W-:Y:S01]  /*1cba0*/  ISETP.GT.U32.AND P5, PT, R9, R4, PT ;  /* 0x000000040900720c */ /* 0x000fe20003fa4070 */
[----:B------:R-:W1:Y:S01]  /*1cbb0*/  LDCU UR5, c[0x0][0x3b0] ;  /* 0x00007600ff0577ac */ /* 0x000e620008000800 */
[----:B------:R-:W-:Y:S01]  /*1cbc0*/  IADD3 R2, P6, PT, R11, R8, RZ ;  /* 0x000000080b027210 */ /* 0x000fe20007fde0ff */
[----:B------:R-:W2:Y:S01]  /*1cbd0*/  LDL.LU R21, [R1+0xb4] ;  /* 0x0000b40001157983 */ /* 0x000ea20000300800 */
[----:B------:R-:W-:-:S09]  /*1cbe0*/  ISETP.GT.U32.AND P3, PT, R9, R23, PT ;  /* 0x000000170900720c */ /* 0x000fd20003f64070 */
[----:B------:R-:W-:Y:S01]  /*1cbf0*/  @!P5 IMAD.IADD R4, R4, 0x1, -R9 ;  /* 0x000000010404d824 */ /* 0x000fe200078e0a09 */
[----:B------:R-:W-:Y:S01]  /*1cc00*/  ISETP.GT.U32.AND P5, PT, R9, R22, PT ;  /* 0x000000160900720c */ /* 0x000fe20003fa4070 */
[----:B0-----:R-:W-:Y:S01]  /*1cc10*/  @P0 IMAD.MOV.U32 R16, RZ, RZ, R3 ;  /* 0x000000ffff100224 */ /* 0x001fe200078e0003 */
[----:B---3--:R-:W-:Y:S01]  /*1cc20*/  LEA.HI.X.SX32 R3, R11, R5, 0x1, P6 ;  /* 0x000000050b037211 */ /* 0x008fe200030f0eff */
[----:B------:R-:W-:Y:S01]  /*1cc30*/  IMAD.MOV.U32 R11, RZ, RZ, R4 ;  /* 0x000000ffff0b7224 */ /* 0x000fe200078e0004 */
[----:B------:R-:W-:Y:S01]  /*1cc40*/  PRMT R67, RZ, 0x7610, R67 ;  /* 0x00007610ff437816 */ /* 0x000fe20000000043 */
[----:B------:R-:W-:Y:S02]  /*1cc50*/  @P0 IMAD.MOV.U32 R17, RZ, RZ, R13 ;  /* 0x000000ffff110224 */ /* 0x000fe400078e000d */
[----:B------:R-:W-:Y:S01]  /*1cc60*/  @!P2 IMAD.MOV R11, RZ, RZ, -R11 ;  /* 0x000000ffff0ba224 */ /* 0x000fe200078e0a0b */
[----:B------:R-:W-:Y:S01]  /*1cc70*/  ISETP.GT.U32.AND P6, PT, R9, R19, PT ;  /* 0x000000130900720c */ /* 0x000fe20003fc4070 */
[----:B------:R-:W-:Y:S04]  /*1cc80*/  STL [R1+0x588], R2 ;  /* 0x0005880201007387 */ /* 0x000fe80000100800 */
[--C-:B------:R-:W-:Y:S01]  /*1cc90*/  @!P5 IMAD.IADD R22, R22, 0x1, -R9.reuse ;  /* 0x000000011616d824 */ /* 0x100fe200078e0a09 */
[C---:B----4-:R-:W-:Y:S01]  /*1cca0*/  SEL R13, R47.reuse, R12, !P1 ;  /* 0x0000000c2f0d7207 */ /* 0x050fe20004800000 */
[----:B------:R0:W-:Y:S01]  /*1ccb0*/  STL [R1+0x584], R3 ;  /* 0x0005840301007387 */ /* 0x0001e20000100800 */
[----:B------:R-:W-:Y:S01]  /*1ccc0*/  SEL R12, R47, R11, !P1 ;  /* 0x0000000b2f0c7207 */ /* 0x000fe20004800000 */
[----:B------:R-:W-:Y:S01]  /*1ccd0*/  @!P3 IMAD.IADD R23, R23, 0x1, -R9 ;  /* 0x000000011717b824 */ /* 0x000fe200078e0a09 */
[----:B------:R-:W-:Y:S01]  /*1cce0*/  ISETP.GT.U32.AND P5, PT, R9, R22, PT ;  /* 0x000000160900720c */ /* 0x000fe20003fa4070 */
[----:B------:R3:W4:Y:S01]  /*1ccf0*/  @P0 LDG.E.U8 R67, desc[UR20][R16.64] ;  /* 0x0000001410430981 */ /* 0x000722000c1e1100 */
[----:B------:R-:W-:Y:S01]  /*1cd00*/  PRMT R66, RZ, 0x7610, R66 ;  /* 0x00007610ff427816 */ /* 0x000fe20000000042 */
[----:B------:R-:W-:Y:S01]  /*1cd10*/  IMAD R13, R13, UR6, RZ ;  /* 0x000000060d0d7c24 */ /* 0x000fe2000f8e02ff */
[----:B------:R-:W-:Y:S01]  /*1cd20*/  PRMT R65, RZ, 0x7610, R65 ;  /* 0x00007610ff417816 */ /* 0x000fe20000000041 */
[----:B------:R-:W-:Y:S01]  /*1cd30*/  IMAD.MOV.U32 R11, RZ, RZ, R23 ;  /* 0x000000ffff0b7224 */ /* 0x000fe200078e0017 */
[----:B------:R-:W-:Y:S01]  /*1cd40*/  PRMT R63, RZ, 0x7610, R63 ;  /* 0x00007610ff3f7816 */ /* 0x000fe2000000003f */
[----:B-1----:R-:W-:Y:S01]  /*1cd50*/  IMAD R12, R12, UR4, RZ ;  /* 0x000000040c0c7c24 */ /* 0x002fe2000f8e02ff */
[----:B------:R-:W1:Y:S01]  /*1cd60*/  LDCU UR4, c[0x0][0x3b0] ;  /* 0x00007600ff0477ac */ /* 0x000e620008000800 */
[----:B---3--:R-:W-:Y:S01]  /*1cd70*/  @P0 IMAD.MOV.U32 R16, RZ, RZ, R2 ;  /* 0x000000ffff100224 */ /* 0x008fe200078e0002 */
[----:B------:R-:W-:Y:S01]  /*1cd80*/  PRMT R62, RZ, 0x7610, R62 ;  /* 0x00007610ff3e7816 */ /* 0x000fe2000000003e */
[----:B------:R-:W-:Y:S01]  /*1cd90*/  @P0 IMAD.MOV.U32 R17, RZ, RZ, R3 ;  /* 0x000000ffff110224 */ /* 0x000fe200078e0003 */
[----:B------:R-:W-:Y:S01]  /*1cda0*/  PRMT R61, RZ, 0x7610, R61 ;  /* 0x00007610ff3d7816 */ /* 0x000fe2000000003d */
[--C-:B------:R-:W-:Y:S01]  /*1cdb0*/  @!P6 IMAD.IADD R19, R19, 0x1, -R9.reuse ;  /* 0x000000011313e824 */ /* 0x100fe200078e0a09 */
[----:B------:R-:W-:Y:S01]  /*1cdc0*/  PRMT R60, RZ, 0x7610, R60 ;  /* 0x00007610ff3c7816 */ /* 0x000fe2000000003c */
[----:B------:R-:W-:Y:S01]  /*1cdd0*/  @!P5 IMAD.IADD R22, R22, 0x1, -R9 ;  /* 0x000000011616d824 */ /* 0x000fe200078e0a09 */
[----:B------:R3:W4:Y:S01]  /*1cde0*/  @P0 LDG.E.U8 R66, desc[UR20][R16.64] ;  /* 0x0000001410420981 */ /* 0x000722000c1e1100 */
[----:B------:R-:W-:Y:S01]  /*1cdf0*/  PRMT R59, RZ, 0x7610, R59 ;  /* 0x00007610ff3b7816 */ /* 0x000fe2000000003b */
[----:B------:R-:W0:Y:S01]  /*1ce00*/  LDCU UR6, c[0x0][0x3b0] ;  /* 0x00007600ff0677ac */ /* 0x000e220008000800 */
[----:B---3--:R-:W-:-:S02]  /*1ce10*/  IADD3 R16, P6, PT, R13, R8, RZ ;  /* 0x000000080d107210 */ /* 0x008fc40007fde0ff */
[----:B--2---:R-:W-:Y:S02]  /*1ce20*/  ISETP.GE.AND P2, PT, R18, RZ, PT ;  /* 0x000000ff1200720c */ /* 0x004fe40003f46270 */
[----:B------:R-:W2:Y:S04]  /*1ce30*/  LDL R18, [R1+0x151c] ;  /* 0x00151c0001127983 */ /* 0x000ea80000100800 */
[----:B------:R-:W3:Y:S04]  /*1ce40*/  LDL.LU R93, [R1+0xb8] ;  /* 0x0000b800015d7983 */ /* 0x000ee80000300800 */
[----:B0-----:R-:W4:Y:S03]  /*1ce50*/  LDL.LU R3, [R1+0x144] ;  /* 0x0001440001037983 */ /* 0x001f260000300800 */
[----:B------:R-:W-:Y:S01]  /*1ce60*/  @!P2 IMAD.MOV R11, RZ, RZ, -R11 ;  /* 0x000000ffff0ba224 */ /* 0x000fe200078e0a0b */
[----:B------:R-:W-:Y:S01]  /*1ce70*/  IADD3 R2, P2, PT, R12, R8, RZ ;  /* 0x000000080c027210 */ /* 0x000fe20007f5e0ff */
[----:B------:R-:W-:Y:S01]  /*1ce80*/  STL [R1+0x5c8], R16 ;  /* 0x0005c81001007387 */ /* 0x000fe20000100800 */
[----:B------:R-:W-:-:S03]  /*1ce90*/  ISETP.GE.AND P5, PT, R20, RZ, PT ;  /* 0x000000ff1400720c */ /* 0x000fc60003fa6270 */
[----:B------:R0:W-:Y:S04]  /*1cea0*/  STL [R1+0x608], R2 ;  /* 0x0006080201007387 */ /* 0x0001e80000100800 */
[----:B------:R-:W4:Y:S01]  /*1ceb0*/  LDL R20, [R1+0x1534] ;  /* 0x0015340001147983 */ /* 0x000f220000100800 */
[----:B------:R-:W-:Y:S02]  /*1cec0*/  ISETP.GT.U32.AND P3, PT, R9, R19, PT ;  /* 0x000000130900720c */ /* 0x000fe40003f64070 */
[-C--:B------:R-:W-:Y:S02]  /*1ced0*/  LEA.HI.X.SX32 R17, R13, R5.reuse, 0x1, P6 ;  /* 0x000000050d117211 */ /* 0x080fe400030f0eff */
[----:B------:R-:W-:Y:S02]  /*1cee0*/  LEA.HI.X.SX32 R4, R12, R5, 0x1, P2 ;  /* 0x000000050c047211 */ /* 0x000fe400010f0eff */
[----:B------:R-:W-:-:S02]  /*1cef0*/  SEL R14, R47, R11, !P1 ;  /* 0x0000000b2f0e7207 */ /* 0x000fc40004800000 */
[----:B------:R-:W-:Y:S01]  /*1cf00*/  ISETP.GT.U32.AND P2, PT, R9, R21, PT ;  /* 0x000000150900720c */ /* 0x000fe20003f44070 */
[----:B------:R-:W-:Y:S02]  /*1cf10*/  @P0 IMAD.MOV.U32 R12, RZ, RZ, R16 ;  /* 0x000000ffff0c0224 */ /* 0x000fe400078e0010 */
[----:B------:R-:W-:Y:S02]  /*1cf20*/  @P0 IMAD.MOV.U32 R13, RZ, RZ, R17 ;  /* 0x000000ffff0d0224 */ /* 0x000fe400078e0011 */
[----:B------:R-:W-:Y:S02]  /*1cf30*/  IMAD.MOV.U32 R11, RZ, RZ, R22 ;  /* 0x000000ffff0b7224 */ /* 0x000fe400078e0016 */
[----:B------:R-:W-:Y:S01]  /*1cf40*/  IMAD R14, R14, UR5, RZ ;  /* 0x000000050e0e7c24 */ /* 0x000fe2000f8e02ff */
[----:B------:R-:W-:Y:S01]  /*1cf50*/  STL [R1+0x5c4], R17 ;  /* 0x0005c41101007387 */ /* 0x000fe20000100800 */
[----:B------:R-:W-:Y:S01]  /*1cf60*/  @!P5 IMAD.MOV R11, RZ, RZ, -R11 ;  /* 0x000000ffff0bd224 */ /* 0x000fe200078e0a0b */
[----:B------:R-:W1:Y:S01]  /*1cf70*/  LDCU UR5, c[0x0][0x3b0] ;  /* 0x00007600ff0577ac */ /* 0x000e620008000800 */
[--C-:B------:R-:W-:Y:S01]  /*1cf80*/  @!P3 IMAD.IADD R19, R19, 0x1, -R9.reuse ;  /* 0x000000011313b824 */ /* 0x100fe200078e0a09 */
[----:B------:R0:W4:Y:S04]  /*1cf90*/  @P0 LDG.E.U8 R65, desc[UR20][R12.64] ;  /* 0x000000140c410981 */ /* 0x000128000c1e1100 */
[----:B------:R1:W-:Y:S01]  /*1cfa0*/  STL [R1+0x604], R4 ;  /* 0x0006040401007387 */ /* 0x0003e20000100800 */
[----:B------:R-:W-:-:S02]  /*1cfb0*/  @!P2 IMAD.IADD R21, R21, 0x1, -R9 ;  /* 0x000000011515a824 */ /* 0x000fc400078e0a09 */
[----:B0-----:R-:W-:Y:S01]  /*1cfc0*/  @P0 IMAD.MOV.U32 R12, RZ, RZ, R2 ;  /* 0x000000ffff0c0224 */ /* 0x001fe200078e0002 */
[----:B------:R-:W-:Y:S01]  /*1cfd0*/  IADD3 R2, P3, PT, R14, R8, RZ ;  /* 0x000000080e027210 */ /* 0x000fe20007f7e0ff */
[----:B------:R-:W-:-:S03]  /*1cfe0*/  @P0 IMAD.MOV.U32 R13, RZ, RZ, R4 ;  /* 0x000000ffff0d0224 */ /* 0x000fc600078e0004 */
[----:B-1----:R-:W-:Y:S02]  /*1cff0*/  LEA.HI.X.SX32 R4, R14, R5, 0x1, P3 ;  /* 0x000000050e047211 */ /* 0x002fe400018f0eff */
[----:B------:R0:W4:Y:S01]  /*1d000*/  @P0 LDG.E.U8 R63, desc[UR20][R12.64] ;  /* 0x000000140c3f0981 */ /* 0x000122000c1e1100 */
[----:B------:R-:W-:Y:S02]  /*1d010*/  ISETP.GT.U32.AND P2, PT, R9, R21, PT ;  /* 0x000000150900720c */ /* 0x000fe40003f44070 */
[----:B0-----:R-:W-:Y:S01]  /*1d020*/  SEL R12, R47, R11, !P1 ;  /* 0x0000000b2f0c7207 */ /* 0x001fe20004800000 */
[----:B------:R-:W-:Y:S02]  /*1d030*/  IMAD.MOV.U32 R11, RZ, RZ, R19 ;  /* 0x000000ffff0b7224 */ /* 0x000fe400078e0013 */
[----:B------:R-:W-:Y:S02]  /*1d040*/  @P0 IMAD.MOV.U32 R13, RZ, RZ, R4 ;  /* 0x000000ffff0d0224 */ /* 0x000fe400078e0004 */
[----:B------:R-:W-:Y:S01]  /*1d050*/  IMAD R14, R12, UR7, RZ ;  /* 0x000000070c0e7c24 */ /* 0x000fe2000f8e02ff */
[----:B------:R-:W-:Y:S01]  /*1d060*/  PRMT R58, RZ, 0x7610, R58 ;  /* 0x00007610ff3a7816 */ /* 0x000fe2000000003a */
[----:B------:R-:W-:Y:S01]  /*1d070*/  @P0 IMAD.MOV.U32 R12, RZ, RZ, R2 ;  /* 0x000000ffff0c0224 */ /* 0x000fe200078e0002 */
[----:B------:R-:W-:-:S03]  /*1d080*/  PRMT R57, RZ, 0x7610, R57 ;  /* 0x00007610ff397816 */ /* 0x000fc60000000039 */
[----:B------:R-:W-:Y:S01]  /*1d090*/  @!P2 IMAD.IADD R21, R21, 0x1, -R9 ;  /* 0x000000011515a824 */ /* 0x000fe200078e0a09 */
[----:B------:R-:W0:Y:S01]  /*1d0a0*/  LDCU UR7, c[0x0][0x3b0] ;  /* 0x00007600ff0777ac */ /* 0x000e220008000800 */
[----:B------:R1:W4:Y:S01]  /*1d0b0*/  @P0 LDG.E.U8 R62, desc[UR20][R12.64] ;  /* 0x000000140c3e0981 */ /* 0x000322000c1e1100 */
[----:B--2---:R-:W-:-:S03]  /*1d0c0*/  ISETP.GE.AND P6, PT, R18, RZ, PT ;  /* 0x000000ff1200720c */ /* 0x004fc60003fc6270 */
[----:B------:R-:W2:Y:S01]  /*1d0d0*/  LDL.LU R18, [R1+0x150] ;  /* 0x0001500001127983 */ /* 0x000ea20000300800 */
[----:B---3--:R-:W-:-:S03]  /*1d0e0*/  ISETP.GT.U32.AND P5, PT, R9, R93, PT ;  /* 0x0000005d0900720c */ /* 0x008fc60003fa4070 */
[----:B------:R-:W-:Y:S04]  /*1d0f0*/  STL [R1+0x648], R2 ;  /* 0x0006480201007387 */ /* 0x000fe80000100800 */
[----:B------:R3:W-:Y:S04]  /*1d100*/  STL [R1+0x644], R4 ;  /* 0x0006440401007387 */ /* 0x0007e80000100800 */
[----:B------:R-:W2:Y:S02]  /*1d110*/  LDL R19, [R1+0x154c] ;  /* 0x00154c0001137983 */ /* 0x000ea40000100800 */
[----:B------:R-:W-:-:S02]  /*1d120*/  @!P5 IMAD.IADD R93, R93, 0x1, -R9 ;  /* 0x000000015d5dd824 */ /* 0x000fc400078e0a09 */
[----:B---3--:R-:W3:Y:S01]  /*1d130*/  LDL.LU R4, [R1+0x184] ;  /* 0x0001840001047983 */ /* 0x008ee20000300800 */
[----:B----4-:R-:W-:Y:S01]  /*1d140*/  ISETP.GE.AND P5, PT, R20, RZ, PT ;  /* 0x000000ff1400720c */ /* 0x010fe20003fa6270 */
[----:B------:R-:W-:Y:S02]  /*1d150*/  @!P6 IMAD.MOV R11, RZ, RZ, -R11 ;  /* 0x000000ffff0be224 */ /* 0x000fe400078e0a0b */
[----:B------:R-:W4:Y:S01]  /*1d160*/  LDL R20, [R1+0x1578] ;  /* 0x0015780001147983 */ /* 0x000f220000100800 */
[C---:B------:R-:W-:Y:S02]  /*1d170*/  IADD3 R2, P6, PT, R14.reuse, R8, RZ ;  /* 0x000000080e027210 */ /* 0x040fe40007fde0ff */
[----:B------:R-:W-:Y:S02]  /*1d180*/  SEL R11, R47, R11, !P1 ;  /* 0x0000000b2f0b7207 */ /* 0x000fe40004800000 */
[----:B-1----:R-:W-:Y:S01]  /*1d190*/  LEA.HI.X.SX32 R12, R14, R5, 0x1, P6 ;  /* 0x000000050e0c7211 */ /* 0x002fe200030f0eff */
[----:B------:R-:W-:Y:S02]  /*1d1a0*/  STL [R1+0x688], R2 ;  /* 0x0006880201007387 */ /* 0x000fe40000100800 */
[----:B------:R-:W-:Y:S01]  /*1d1b0*/  IMAD R14, R11, UR4, RZ ;  /* 0x000000040b0e7c24 */ /* 0x000fe2000f8e02ff */
[----:B------:R-:W-:Y:S01]  /*1d1c0*/  ISETP.GT.U32.AND P3, PT, R9, R3, PT ;  /* 0x000000030900720c */ /* 0x000fe20003f64070 */
[----:B------:R-:W3:Y:S01]  /*1d1d0*/  LDL.LU R23, [R1+0x160] ;  /* 0x0001600001177983 */ /* 0x000ee20000300800 */
[----:B------:R-:W-:Y:S01]  /*1d1e0*/  IMAD.MOV.U32 R11, RZ, RZ, R21 ;  /* 0x000000ffff0b7224 */ /* 0x000fe200078e0015 */
[----:B------:R-:W1:Y:S02]  /*1d1f0*/  LDCU UR4, c[0x0][0x3b0] ;  /* 0x00007600ff0477ac */ /* 0x000e640008000800 */
[----:B------:R0:W-:Y:S04]  /*1d200*/  STL [R1+0x684], R12 ;  /* 0x0006840c01007387 */ /* 0x0001e80000100800 */
[----:B------:R-:W3:Y:S04]  /*1d210*/  LDL R21, [R1+0x15e8] ;  /* 0x0015e80001157983 */ /* 0x000ee80000100800 */
[----:B------:R-:W-:-:S02]  /*1d220*/  @!P3 IMAD.IADD R3, R3, 0x1, -R9 ;  /* 0x000000010303b824 */ /* 0x000fc400078e0a09 */
[----:B------:R-:W-:Y:S02]  /*1d230*/  @!P5 IMAD.MOV R11, RZ, RZ, -R11 ;  /* 0x000000ffff0bd224 */ /* 0x000fe400078e0a0b */
[----:B------:R-:W-:Y:S01]  /*1d240*/  @P0 IMAD.MOV.U32 R13, RZ, RZ, R12 ;  /* 0x000000ffff0d0224 */ /* 0x000fe200078e000c */
[C---:B------:R-:W-:Y:S01]  /*1d250*/  ISETP.GT.U32.AND P6, PT, R9.reuse, R3, PT ;  /* 0x000000030900720c */ /* 0x040fe20003fc4070 */
[----:B0-----:R-:W-:Y:S01]  /*1d260*/  @P0 IMAD.MOV.U32 R12, RZ, RZ, R2 ;  /* 0x000000ffff0c0224 */ /* 0x001fe200078e0002 */
[----:B------:R-:W-:Y:S02]  /*1d270*/  ISETP.GT.U32.AND P3, PT, R9, R93, PT ;  /* 0x0000005d0900720c */ /* 0x000fe40003f64070 */
[C---:B------:R-:W-:Y:S02]  /*1d280*/  IADD3 R2, P2, PT, R14.reuse, R8, RZ ;  /* 0x000000080e027210 */ /* 0x040fe40007f5e0ff */
[----:B------:R-:W-:Y:S01]  /*1d290*/  SEL R11, R47, R11, !P1 ;  /* 0x0000000b2f0b7207 */ /* 0x000fe20004800000 */
[----:B------:R0:W3:Y:S04]  /*1d2a0*/  @P0 LDG.E.U8 R61, desc[UR20][R12.64] ;  /* 0x000000140c3d0981 */ /* 0x0000e8000c1e1100 */
[----:B------:R-:W-:Y:S01]  /*1d2b0*/  IMAD R11, R11, UR5, RZ ;  /* 0x000000050b0b7c24 */ /* 0x000fe2000f8e02ff */
[----:B------:R-:W-:Y:S01]  /*1d2c0*/  STL [R1+0x6c8], R2 ;  /* 0x0006c80201007387 */ /* 0x000fe20000100800 */
[--C-:B------:R-:W-:Y:S01]  /*1d2d0*/  @!P6 IMAD.IADD R3, R3, 0x1, -R9.reuse ;  /* 0x000000010303e824 */ /* 0x100fe200078e0a09 */
[----:B------:R-:W1:Y:S01]  /*1d2e0*/  LDCU UR5, c[0x0][0x3b0] ;  /* 0x00007600ff0577ac */ /* 0x000e620008000800 */
[----:B0-----:R-:W-:Y:S01]  /*1d2f0*/  LEA.HI.X.SX32 R12, R14, R5, 0x1, P2 ;  /* 0x000000050e0c7211 */ /* 0x001fe200010f0eff */
[----:B------:R-:W-:-:S04]  /*1d300*/  @!P3 IMAD.IADD R93, R93, 0x1, -R9 ;  /* 0x000000015d5db824 */ /* 0x000fc800078e0a09 */
[----:B------:R0:W-:Y:S01]  /*1d310*/  STL [R1+0x6c4], R12 ;  /* 0x0006c40c01007387 */ /* 0x0001e20000100800 */
[----:B------:R-:W-:Y:S02]  /*1d320*/  @P0 IMAD.MOV.U32 R13, RZ, RZ, R12 ;  /* 0x000000ffff0d0224 */ /* 0x000fe400078e000c */
[----:B0-----:R-:W-:Y:S01]  /*1d330*/  @P0 IMAD.MOV.U32 R12, RZ, RZ, R2 ;  /* 0x000000ffff0c0224 */ /* 0x001fe200078e0002 */
[----:B------:R-:W-:-:S04]  /*1d340*/  IADD3 R2, P6, PT, R11, R8, RZ ;  /* 0x000000080b027210 */ /* 0x000fc80007fde0ff */
[----:B------:R-:W-:Y:S01]  /*1d350*/  LEA.HI.X.SX32 R11, R11, R5, 0x1, P6 ;  /* 0x000000050b0b7211 */ /* 0x000fe200030f0eff */
[----:B------:R0:W3:Y:S04]  /*1d360*/  @P0 LDG.E.U8 R60, desc[UR20][R12.64] ;  /* 0x000000140c3c0981 */ /* 0x0000e8000c1e1100 */
[----:B------:R-:W-:Y:S02]  /*1d370*/  @P0 IMAD.MOV.U32 R17, RZ, RZ, R11 ;  /* 0x000000ffff110224 */ /* 0x000fe400078e000b */
[----:B0-----:R-:W-:Y:S01]  /*1d380*/  IMAD.MOV.U32 R12, RZ, RZ, R93 ;  /* 0x000000ffff0c7224 */ /* 0x001fe200078e005d */
[----:B--2---:R-:W-:Y:S02]  /*1d390*/  ISETP.GT.U32.AND P5, PT, R9, R18, PT ;  /* 0x000000120900720c */ /* 0x004fe40003fa4070 */
[----:B------:R-:W-:-:S11]  /*1d3a0*/  ISETP.GE.AND P2, PT, R19, RZ, PT ;  /* 0x000000ff1300720c */ /* 0x000fd60003f46270 */
[----:B------:R-:W-:Y:S01]  /*1d3b0*/  @!P5 IMAD.IADD R18, R18, 0x1, -R9 ;  /* 0x000000011212d824 */ /* 0x000fe200078e0a09 */
[----:B------:R-:W2:Y:S04]  /*1d3c0*/  LDL R19, [R1+0x1674] ;  /* 0x0016740001137983 */ /* 0x000ea80000100800 */
[----:B------:R-:W2:Y:S01]  /*1d3d0*/  LDL.LU R22, [R1+0xbc] ;  /* 0x0000bc0001167983 */ /* 0x000ea20000300800 */
[----:B----4-:R-:W-:-:S03]  /*1d3e0*/  ISETP.GE.AND P5, PT, R20, RZ, PT ;  /* 0x000000ff1400720c */ /* 0x010fc60003fa6270 */
[----:B------:R-:W-:Y:S01]  /*1d3f0*/  STL [R1+0x710], R2 ;  /* 0x0007100201007387 */ /* 0x000fe20000100800 */
[----:B------:R-:W-:-:S03]  /*1d400*/  @!P2 IMAD.MOV R12, RZ, RZ, -R12 ;  /* 0x000000ffff0ca224 */ /* 0x000fc600078e0a0c */
[----:B------:R0:W-:Y:S01]  /*1d410*/  STL [R1+0x70c], R11 ;  /* 0x00070c0b01007387 */ /* 0x0001e20000100800 */
[----:B---3--:R-:W-:-:S03]  /*1d420*/  ISETP.GT.U32.AND P6, PT, R9, R23, PT ;  /* 0x000000170900720c */ /* 0x008fc60003fc4070 */
[----:B------:R-:W3:Y:S01]  /*1d430*/  LDL.LU R20, [R1+0xac] ;  /* 0x0000ac0001147983 */ /* 0x000ee20000300800 */
[----:B0-----:R-:W-:Y:S01]  /*1d440*/  IMAD.MOV.U32 R11, RZ, RZ, R3 ;  /* 0x000000ffff0b7224 */ /* 0x001fe200078e0003 */
[----:B------:R-:W-:-:S03]  /*1d450*/  SEL R12, R47, R12, !P1 ;  /* 0x0000000c2f0c7207 */ /* 0x000fc60004800000 */
[----:B------:R-:W-:Y:S01]  /*1d460*/  @!P5 IMAD.MOV R11, RZ, RZ, -R11 ;  /* 0x000000ffff0bd224 */ /* 0x000fe200078e0a0b */
[----:B------:R-:W-:Y:S02]  /*1d470*/  ISETP.GE.AND P5, PT, R21, RZ, PT ;  /* 0x000000ff1500720c */ /* 0x000fe40003fa6270 */
[----:B------:R-:W-:Y:S01]  /*1d480*/  ISETP.GT.U32.AND P2, PT, R9, R18, PT ;  /* 0x000000120900720c */ /* 0x000fe20003f44070 */
[----:B------:R-:W4:Y:S01]  /*1d490*/  LDL R21, [R1+0x1618] ;  /* 0x0016180001157983 */ /* 0x000f220000100800 */
[----:B-1----:R-:W-:Y:S02]  /*1d4a0*/  IMAD R13, R12, UR4, RZ ;  /* 0x000000040c0d7c24 */ /* 0x002fe4000f8e02ff */
[----:B------:R-:W-:Y:S01]  /*1d4b0*/  @!P6 IMAD.IADD R23, R23, 0x1, -R9 ;  /* 0x000000011717e824 */ /* 0x000fe200078e0a09 */
[----:B------:R-:W-:Y:S01]  /*1d4c0*/  ISETP.GT.U32.AND P3, PT, R9, R4, PT ;  /* 0x000000040900720c */ /* 0x000fe20003f64070 */
[----:B------:R-:W-:Y:S01]  /*1d4d0*/  @P0 IMAD.MOV.U32 R16, RZ, RZ, R2 ;  /* 0x000000ffff100224 */ /* 0x000fe200078e0002 */
[C---:B------:R-:W-:Y:S01]  /*1d4e0*/  IADD3 R3, P6, PT, R13.reuse, R8, RZ ;  /* 0x000000080d037210 */ /* 0x040fe20007fde0ff */
[----:B------:R-:W0:Y:S03]  /*1d4f0*/  LDCU UR4, c[0x0][0x3b0] ;  /* 0x00007600ff0477ac */ /* 0x000e260008000800 */
[----:B------:R-:W-:-:S02]  /*1d500*/  LEA.HI.X.SX32 R13, R13, R5, 0x1, P6 ;  /* 0x000000050d0d7211 */ /* 0x000fc400030f0eff */
[--C-:B------:R-:W-:Y:S01]  /*1d510*/  @!P2 IMAD.IADD R18, R18, 0x1, -R9.reuse ;  /* 0x000000011212a824 */ /* 0x100fe200078e0a09 */
[----:B------:R1:W-:Y:S03]  /*1d520*/  STL [R1+0x750], R3 ;  /* 0x0007500301007387 */ /* 0x0003e60000100800 */
[----:B------:R-:W-:Y:S01]  /*1d530*/  IMAD.MOV.U32 R12, RZ, RZ, R18 ;  /* 0x000000ffff0c7224 */ /* 0x000fe200078e0012 */
[----:B------:R0:W-:Y:S04]  /*1d540*/  STL [R1+0x74c], R13 ;  /* 0x00074c0d01007387 */ /* 0x0001e80000100800 */
[----:B------:R-:W4:Y:S01]  /*1d550*/  LDL R18, [R1+0x15b4] ;  /* 0x0015b40001127983 */ /* 0x000f220000100800 */
[----:B------:R-:W-:Y:S01]  /*1d560*/  @!P3 IMAD.IADD R4, R4, 0x1, -R9 ;  /* 0x000000010404b824 */ /* 0x000fe200078e0a09 */
[----:B------:R-:W-:-:S02]  /*1d570*/  SEL R11, R47, R11, !P1 ;  /* 0x0000000b2f0b7207 */ /* 0x000fc40004800000 */
[----:B------:R0:W4:Y:S02]  /*1d580*/  @P0 LDG.E.U8 R59, desc[UR20][R16.64] ;  /* 0x00000014103b0981 */ /* 0x000124000c1e1100 */
[----:B------:R-:W-:Y:S01]  /*1d590*/  ISETP.GT.U32.AND P3, PT, R9, R4, PT ;  /* 0x000000040900720c */ /* 0x000fe20003f64070 */
[----:B------:R-:W-:Y:S01]  /*1d5a0*/  IMAD R11, R11, UR5, RZ ;  /* 0x000000050b0b7c24 */ /* 0x000fe2000f8e02ff */
[----:B------:R-:W2:Y:S01]  /*1d5b0*/  LDCU UR5, c[0x0][0x3b0] ;  /* 0x00007600ff0577ac */ /* 0x000ea20008000800 */
[----:B------:R-:W-:Y:S01]  /*1d5c0*/  @!P5 IMAD.MOV R12, RZ, RZ, -R12 ;  /* 0x000000ffff0cd224 */ /* 0x000fe200078e0a0c */
[----:B------:R-:W-:Y:S02]  /*1d5d0*/  ISETP.GT.U32.AND P5, PT, R9, R23, PT ;  /* 0x000000170900720c */ /* 0x000fe40003fa4070 */
[----:B------:R-:W-:-:S07]  /*1d5e0*/  IADD3 R2, P6, PT, R11, R8, RZ ;  /* 0x000000080b027210 */ /* 0x000fce0007fde0ff */
[----:B------:R-:W-:Y:S02]  /*1d5f0*/  @!P3 IMAD.IADD R4, R4, 0x1, -R9 ;  /* 0x000000010404b824 */ /* 0x000fe400078e0a09 */
[----:B0-----:R-:W-:Y:S01]  /*1d600*/  @P0 IMAD.MOV.U32 R16, RZ, RZ, R3 ;  /* 0x000000ffff100224 */ /* 0x001fe200078e0003 */
[----:B-1----:R-:W-:Y:S01]  /*1d610*/  LEA.HI.X.SX32 R3, R11, R5, 0x1, P6 ;  /* 0x000000050b037211 */ /* 0x002fe200030f0eff */
[----:B------:R-:W-:Y:S02]  /*1d620*/  IMAD.MOV.U32 R11, RZ, RZ, R4 ;  /* 0x000000ffff0b7224 */ /* 0x000fe400078e0004 */
[----:B------:R-:W-:Y:S01]  /*1d630*/  @P0 IMAD.MOV.U32 R17, RZ, RZ, R13 ;  /* 0x000000ffff110224 */ /* 0x000fe200078e000d */
[----:B------:R-:W-:Y:S01]  /*1d640*/  SEL R13, R47, R12, !P1 ;  /* 0x0000000c2f0d7207 */ /* 0x000fe20004800000 */
[----:B------:R-:W-:-:S03]  /*1d650*/  @!P5 IMAD.IADD R23, R23, 0x1, -R9 ;  /* 0x000000011717d824 */ /* 0x000fc600078e0a09 */
[----:B------:R0:W4:Y:S01]  /*1d660*/  @P0 LDG.E.U8 R58, desc[UR20][R16.64] ;  /* 0x00000014103a0981 */ /* 0x000122000c1e1100 */
[----:B------:R-:W-:Y:S01]  /*1d670*/  IMAD R13, R13, UR6, RZ ;  /* 0x000000060d0d7c24 */ /* 0x000fe2000f8e02ff */
[----:B------:R-:W-:Y:S01]  /*1d680*/  PRMT R56, RZ, 0x7610, R56 ;  /* 0x00007610ff387816 */ /* 0x000fe20000000038 */
[----:B------:R-:W1:Y:S01]  /*1d690*/  LDCU UR6, c[0x0][0x3b0] ;  /* 0x00007600ff0677ac */ /* 0x000e620008000800 */
[----:B0-----:R-:W-:Y:S02]  /*1d6a0*/  @P0 IMAD.MOV.U32 R16, RZ, RZ, R2 ;  /* 0x000000ffff100224 */ /* 0x001fe400078e0002 */
[----:B------:R-:W-:-:S05]  /*1d6b0*/  @P0 IMAD.MOV.U32 R17, RZ, RZ, R3 ;  /* 0x000000ffff110224 */ /* 0x000fca00078e0003 */
[----:B------:R0:W4:Y:S01]  /*1d6c0*/  @P0 LDG.E.U8 R57, desc[UR20][R16.64] ;  /* 0x0000001410390981 */ /* 0x000122000c1e1100 */
[----:B--2---:R-:W-:-:S03]  /*1d6d0*/  ISETP.GE.AND P2, PT, R19, RZ, PT ;  /* 0x000000ff1300720c */ /* 0x004fc60003f46270 */
[----:B------:R-:W2:Y:S01]  /*1d6e0*/  LDL.LU R19, [R1+0x98] ;  /* 0x0000980001137983 */ /* 0x000ea20000300800 */
[----:B------:R-:W-:-:S03]  /*1d6f0*/  ISETP.GT.U32.AND P3, PT, R9, R22, PT ;  /* 0x000000160900720c */ /* 0x000fc60003f64070 */
[----:B------:R-:W-:Y:S06]  /*1d700*/  STL [R1+0x790], R2 ;  /* 0x0007900201007387 */ /* 0x000fec0000100800 */
[----:B------:R-:W-:-:S04]  /*1d710*/  @!P2 IMAD.MOV R11, RZ, RZ, -R11 ;  /* 0x000000ffff0ba224 */ /* 0x000fc800078e0a0b */
[----:B------:R-:W-:Y:S01]  /*1d720*/  @!P3 IMAD.IADD R22, R22, 0x1, -R9 ;  /* 0x000000011616b824 */ /* 0x000fe200078e0a09 */
[----:B---3--:R-:W-:Y:S01]  /*1d730*/  ISETP.GT.U32.AND P6, PT, R9, R20, PT ;  /* 0x000000140900720c */ /* 0x008fe20003fc4070 */
[----:B------:R3:W-:Y:S01]  /*1d740*/  STL [R1+0x78c], R3 ;  /* 0x00078c0301007387 */ /* 0x0007e20000100800 */
[----:B------:R-:W-:Y:S02]  /*1d750*/  SEL R12, R47, R11, !P1 ;  /* 0x0000000b2f0c7207 */ /* 0x000fe40004800000 */
[----:B------:R-:W-:Y:S02]  /*1d760*/  ISETP.GT.U32.AND P2, PT, R9, R22, PT ;  /* 0x000000160900720c */ /* 0x000fe40003f44070 */
[----:B----4-:R-:W-:Y:S02]  /*1d770*/  ISETP.GE.AND P3, PT, R21, RZ, PT ;  /* 0x000000ff1500720c */ /* 0x010fe40003f66270 */
[----:B------:R-:W4:Y:S01]  /*1d780*/  LDL R21, [R1+0x163c] ;  /* 0x00163c0001157983 */ /* 0x000f220000100800 */
[----:B------:R-:W-:-:S03]  /*1d790*/  IMAD.MOV.U32 R11, RZ, RZ, R23 ;  /* 0x000000ffff0b7224 */ /* 0x000fc600078e0017 */
[----:B------:R-:W4:Y:S01]  /*1d7a0*/  LDL.LU R93, [R1+0x90] ;  /* 0x00009000015d7983 */ /* 0x000f220000300800 */
[----:B------:R-:W-:Y:S01]  /*1d7b0*/  IMAD R12, R12, UR4, RZ ;  /* 0x000000040c0c7c24 */ /* 0x000fe2000f8e02ff */
[----:B------:R-:W-:Y:S01]  /*1d7c0*/  PRMT R55, RZ, 0x7610, R55 ;  /* 0x00007610ff377816 */ /* 0x000fe20000000037 */
[--C-:B------:R-:W-:Y:S01]  /*1d7d0*/  @!P6 IMAD.IADD R20, R20, 0x1, -R9.reuse ;  /* 0x000000011414e824 */ /* 0x100fe200078e0a09 */
[-C--:B0-----:R-:W-:Y:S01]  /*1d7e0*/  IADD3 R16, P6, PT, R13, R8.reuse, RZ ;  /* 0x000000080d107210 */ /* 0x081fe20007fde0ff */
[----:B---3--:R-:W3:Y:S01]  /*1d7f0*/  LDL.LU R3, [R1+0x84] ;  /* 0x0000840001037983 */ /* 0x008ee20000300800 */
[----:B------:R-:W-:Y:S01]  /*1d800*/  @!P2 IMAD.IADD R22, R22, 0x1, -R9 ;  /* 0x000000011616a824 */ /* 0x000fe200078e0a09 */
[----:B------:R-:W0:Y:S01]  /*1d810*/  LDCU UR4, c[0x0][0x3b0] ;  /* 0x00007600ff0477ac */ /* 0x000e220008000800 */
[----:B------:R-:W-:Y:S01]  /*1d820*/  @!P3 IMAD.MOV R11, RZ, RZ, -R11 ;  /* 0x000000ffff0bb224 */ /* 0x000fe200078e0a0b */
[----:B------:R-:W-:Y:S01]  /*1d830*/  IADD3 R2, P3, PT, R12, R8, RZ ;  /* 0x000000080c027210 */ /* 0x000fe20007f7e0ff */
[----:B------:R-:W-:Y:S04]  /*1d840*/  STL [R1+0x7d0], R16 ;  /* 0x0007d01001007387 */ /* 0x000fe80000100800 */
[----:B------:R0:W-:Y:S01]  /*1d850*/  STL [R1+0x810], R2 ;  /* 0x0008100201007387 */ /* 0x0001e20000100800 */
[----:B------:R-:W-:-:S03]  /*1d860*/  ISETP.GE.AND P2, PT, R18, RZ, PT ;  /* 0x000000ff1200720c */ /* 0x000fc60003f46270 */
[----:B------:R-:W3:Y:S01]  /*1d870*/  LDL R18, [R1+0x15d8] ;  /* 0x0015d80001127983 */ /* 0x000ee20000100800 */
[----:B------:R-:W-:Y:S02]  /*1d880*/  ISETP.GT.U32.AND P5, PT, R9, R20, PT ;  /* 0x000000140900720c */ /* 0x000fe40003fa4070 */
[----:B------:R-:W-:Y:S02]  /*1d890*/  LEA.HI.X.SX32 R17, R13, R5, 0x1, P6 ;  /* 0x000000050d117211 */ /* 0x000fe400030f0eff */
[----:B------:R-:W-:Y:S01]  /*1d8a0*/  SEL R14, R47, R11, !P1 ;  /* 0x0000000b2f0e7207 */ /* 0x000fe20004800000 */
[----:B------:R-:W-:Y:S01]  /*1d8b0*/  IMAD.MOV.U32 R11, RZ, RZ, R22 ;  /* 0x000000ffff0b7224 */ /* 0x000fe200078e0016 */
[----:B------:R-:W-:Y:S01]  /*1d8c0*/  LEA.HI.X.SX32 R4, R12, R5, 0x1, P3 ;  /* 0x000000050c047211 */ /* 0x000fe200018f0eff */
[----:B------:R-:W-:Y:S02]  /*1d8d0*/  @P0 IMAD.MOV.U32 R12, RZ, RZ, R16 ;  /* 0x000000ffff0c0224 */ /* 0x000fe400078e0010 */
[----:B------:R-:W-:Y:S01]  /*1d8e0*/  @P0 IMAD.MOV.U32 R13, RZ, RZ, R17 ;  /* 0x000000ffff0d0224 */ /* 0x000fe200078e0011 */
[----:B------:R-:W-:Y:S01]  /*1d8f0*/  STL [R1+0x7cc], R17 ;  /* 0x0007cc1101007387 */ /* 0x000fe20000100800 */
[----:B------:R-:W-:Y:S01]  /*1d900*/  IMAD R14, R14, UR5, RZ ;  /* 0x000000050e0e7c24 */ /* 0x000fe2000f8e02ff */
[----:B------:R-:W-:Y:S01]  /*1d910*/  PRMT R54, RZ, 0x7610, R54 ;  /* 0x00007610ff367816 */ /* 0x000fe20000000036 */
[----:B------:R-:W-:Y:S01]  /*1d920*/  @!P2 IMAD.MOV R11, RZ, RZ, -R11 ;  /* 0x000000ffff0ba224 */ /* 0x000fe200078e0a0b */
[----:B------:R0:W-:Y:S01]  /*1d930*/  STL [R1+0x80c], R4 ;  /* 0x00080c0401007387 */ /* 0x0001e20000100800 */
[----:B------:R-:W-:Y:S01]  /*1d940*/  @!P5 IMAD.IADD R20, R20, 0x1, -R9 ;  /* 0x000000011414d824 */ /* 0x000fe200078e0a09 */
[----:B------:R-:W1:Y:S02]  /*1d950*/  LDCU UR5, c[0x0][0x3b0] ;  /* 0x00007600ff0577ac */ /* 0x000e640008000800 */
[----:B------:R0:W3:Y:S02]  /*1d960*/  @P0 LDG.E.U8 R56, desc[UR20][R12.64] ;  /* 0x000000140c380981 */ /* 0x0000e4000c1e1100 */
[----:B0-----:R-:W-:Y:S01]  /*1d970*/  @P0 IMAD.MOV.U32 R12, RZ, RZ, R2 ;  /* 0x000000ffff0c0224 */ /* 0x001fe200078e0002 */
[----:B------:R-:W-:Y:S01]  /*1d980*/  IADD3 R2, P5, PT, R14, R8, RZ ;  /* 0x000000080e027210 */ /* 0x000fe20007fbe0ff */
[----:B------:R-:W-:-:S03]  /*1d990*/  @P0 IMAD.MOV.U32 R13, RZ, RZ, R4 ;  /* 0x000000ffff0d0224 */ /* 0x000fc600078e0004 */
[----:B------:R-:W-:Y:S02]  /*1d9a0*/  LEA.HI.X.SX32 R4, R14, R5, 0x1, P5 ;  /* 0x000000050e047211 */ /* 0x000fe400028f0eff */
[----:B------:R0:W3:Y:S02]  /*1d9b0*/  @P0 LDG.E.U8 R55, desc[UR20][R12.64] ;  /* 0x000000140c370981 */ /* 0x0000e4000c1e1100 */
[----:B0-----:R-:W-:Y:S01]  /*1d9c0*/  SEL R12, R47, R11, !P1 ;  /* 0x0000000b2f0c7207 */ /* 0x001fe20004800000 */
[----:B------:R-:W-:-:S04]  /*1d9d0*/  IMAD.MOV.U32 R11, RZ, RZ, R20 ;  /* 0x000000ffff0b7224 */ /* 0x000fc800078e0014 */
[----:B------:R-:W-:Y:S01]  /*1d9e0*/  IMAD R14, R12, UR7, RZ ;  /* 0x000000070c0e7c24 */ /* 0x000fe2000f8e02ff */
[----:B------:R-:W-:Y:S01]  /*1d9f0*/  PRMT R53, RZ, 0x7610, R53 ;  /* 0x00007610ff357816 */ /* 0x000fe20000000035 */
[----:B------:R-:W-:Y:S01]  /*1da00*/  @P0 IMAD.MOV.U32 R12, RZ, RZ, R2 ;  /* 0x000000ffff0c0224 */ /* 0x000fe200078e0002 */
[----:B------:R-:W-:Y:S01]  /*1da10*/  PRMT R52, RZ, 0x7610, R52 ;  /* 0x00007610ff347816 */ /* 0x000fe20000000034 */
[----:B------:R-:W-:Y:S01]  /*1da20*/  @P0 IMAD.MOV.U32 R13, RZ, RZ, R4 ;  /* 0x000000ffff0d0224 */ /* 0x000fe200078e0004 */
[----:B------:R-:W-:Y:S01]  /*1da30*/  PRMT R51, RZ, 0x7610, R51 ;  /* 0x00007610ff337816 */ /* 0x000fe20000000033 */
[----:B------:R-:W0:Y:S03]  /*1da40*/  LDCU UR7, c[0x0][0x3b0] ;  /* 0x00007600ff0777ac */ /* 0x000e260008000800 */
[----:B------:R0:W3:Y:S01]  /*1da50*/  @P0 LDG.E.U8 R54, desc[UR20][R12.64] ;  /* 0x000000140c360981 */ /* 0x0000e2000c1e1100 */
[----:B--2---:R-:W-:-:S13]  /*1da60*/  ISETP.GT.U32.AND P6, PT, R9, R19, PT ;  /* 0x000000130900720c */ /* 0x004fda0003fc4070 */
[----:B------:R-:W-:-:S05]  /*1da70*/  @!P6 IMAD.IADD R19, R19, 0x1, -R9 ;  /* 0x000000011313e824 */ /* 0x000fca00078e0a09 */
[----:B------:R-:W-:Y:S02]  /*1da80*/  ISETP.GT.U32.AND P6, PT, R9, R19, PT ;  /* 0x000000130900720c */ /* 0x000fe40003fc4070 */
[----:B----4-:R-:W-:Y:S02]  /*1da90*/  ISETP.GE.AND P3, PT, R21, RZ, PT ;  /* 0x000000ff1500720c */ /* 0x010fe40003f66270 */
[----:B------:R-:W2:Y:S01]  /*1daa0*/  LDL.LU R21, [R1+0x80] ;  /* 0x0000800001157983 */ /* 0x000ea20000300800 */
[----:B------:R-:W-:-:S03]  /*1dab0*/  ISETP.GT.U32.AND P2, PT, R9, R93, PT ;  /* 0x0000005d0900720c */ /* 0x000fc60003f44070 */
[----:B------:R4:W-:Y:S04]  /*1dac0*/  STL [R1+0x850], R2 ;  /* 0x0008500201007387 */ /* 0x0009e80000100800 */
[----:B------:R0:W-:Y:S04]  /*1dad0*/  STL [R1+0x84c], R4 ;  /* 0x00084c0401007387 */ /* 0x0001e80000100800 */
[----:B------:R-:W2:Y:S02]  /*1dae0*/  LDL R20, [R1+0x1664] ;  /* 0x0016640001147983 */ /* 0x000ea40000100800 */
[----:B------:R-:W-:-:S02]  /*1daf0*/  @!P2 IMAD.IADD R93, R93, 0x1, -R9 ;  /* 0x000000015d5da824 */ /* 0x000fc400078e0a09 */
[----:B------:R-:W2:Y:S01]  /*1db00*/  LDL.LU R23, [R1+0x70] ;  /* 0x0000700001177983 */ /* 0x000ea20000300800 */
[----:B------:R-:W-:Y:S01]  /*1db10*/  @!P3 IMAD.MOV R11, RZ, RZ, -R11 ;  /* 0x000000ffff0bb224 */ /* 0x000fe200078e0a0b */
[----:B---3--:R-:W-:Y:S02]  /*1db20*/  ISETP.GE.AND P2, PT, R18, RZ, PT ;  /* 0x000000ff1200720c */ /* 0x008fe40003f46270 */
[----:B------:R-:W3:Y:S01]  /*1db30*/  LDL R18, [R1+0x1608] ;  /* 0x0016080001127983 */ /* 0x000ee20000100800 */
[CC--:B----4-:R-:W-:Y:S01]  /*1db40*/  IADD3 R2, P3, PT, R14.reuse, R8.reuse, RZ ;  /* 0x000000080e027210 */ /* 0x0d0fe20007f7e0ff */
[----:B------:R-:W-:Y:S01]  /*1db50*/  @!P6 IMAD.IADD R19, R19, 0x1, -R9 ;  /* 0x000000011313e824 */ /* 0x000fe200078e0a09 */
[----:B------:R-:W-:Y:S02]  /*1db60*/  SEL R11, R47, R11, !P1 ;  /* 0x0000000b2f0b7207 */ /* 0x000fe40004800000 */
[----:B0-----:R-:W-:Y:S01]  /*1db70*/  LEA.HI.X.SX32 R4, R14, R5, 0x1, P3 ;  /* 0x000000050e047211 */ /* 0x001fe200018f0eff */
[----:B------:R0:W-:Y:S02]  /*1db80*/  STL [R1+0x890], R2 ;  /* 0x0008900201007387 */ /* 0x0001e40000100800 */
[----:B------:R-:W-:Y:S01]  /*1db90*/  IMAD R14, R11, UR4, RZ ;  /* 0x000000040b0e7c24 */ /* 0x000fe2000f8e02ff */
[----:B------:R-:W-:Y:S01]  /*1dba0*/  ISETP.GT.U32.AND P5, PT, R9, R3, PT ;  /* 0x000000030900720c */ /* 0x000fe20003fa4070 */
[----:B------:R4:W-:Y:S01]  /*1dbb0*/  STL [R1+0x88c], R4 ;  /* 0x00088c0401007387 */ /* 0x0009e20000100800 */
[----:B------:R-:W-:Y:S01]  /*1dbc0*/  IMAD.MOV.U32 R11, RZ, RZ, R19 ;  /* 0x000000ffff0b7224 */ /* 0x000fe200078e0013 */
[----:B------:R-:W1:Y:S02]  /*1dbd0*/  LDCU UR4, c[0x0][0x3b0] ;  /* 0x00007600ff0477ac */ /* 0x000e640008000800 */
[----:B------:R-:W3:Y:S04]  /*1dbe0*/  LDL.LU R22, [R1+0x68] ;  /* 0x0000680001167983 */ /* 0x000ee80000300800 */
[----:B------:R-:W3:Y:S01]  /*1dbf0*/  LDL R19, [R1+0x1694] ;  /* 0x0016940001137983 */ /* 0x000ee20000100800 */
[----:B------:R-:W-:Y:S01]  /*1dc00*/  @P0 IMAD.MOV.U32 R12, RZ, RZ, R2 ;  /* 0x000000ffff0c0224 */ /* 0x000fe200078e0002 */
[----:B0-----:R-:W-:-:S02]  /*1dc10*/  IADD3 R2, P6, PT, R14, R8, RZ ;  /* 0x000000080e027210 */ /* 0x001fc40007fde0ff */
[----:B------:R-:W-:Y:S02]  /*1dc20*/  @!P5 IMAD.IADD R3, R3, 0x1, -R9 ;  /* 0x000000010303d824 */ /* 0x000fe400078e0a09 */
[----:B------:R-:W-:Y:S01]  /*1dc30*/  @P0 IMAD.MOV.U32 R13, RZ, RZ, R4 ;  /* 0x000000ffff0d0224 */ /* 0x000fe200078e0004 */
[----:B----4-:R-:W-:Y:S01]  /*1dc40*/  LEA.HI.X.SX32 R4, R14, R5, 0x1, P6 ;  /* 0x000000050e047211 */ /* 0x010fe200030f0eff */
[----:B------:R-:W-:Y:S01]  /*1dc50*/  @!P2 IMAD.MOV R11, RZ, RZ, -R11 ;  /* 0x000000ffff0ba224 */ /* 0x000fe200078e0a0b */
[----:B------:R-:W-:Y:S01]  /*1dc60*/  ISETP.GT.U32.AND P3, PT, R9, R3, PT ;  /* 0x000000030900720c */ /* 0x000fe20003f64070 */
[----:B------:R-:W-:Y:S03]  /*1dc70*/  STL [R1+0x8d0], R2 ;  /* 0x0008d00201007387 */ /* 0x000fe60000100800 */
[----:B------:R-:W-:Y:S01]  /*1dc80*/  SEL R11, R47, R11, !P1 ;  /* 0x0000000b2f0b7207 */ /* 0x000fe20004800000 */
[----:B------:R0:W4:Y:S04]  /*1dc90*/  @P0 LDG.E.U8 R53, desc[UR20][R12.64] ;  /* 0x000000140c350981 */ /* 0x000128000c1e1100 */
[----:B------:R0:W-:Y:S01]  /*1dca0*/  STL [R1+0x8cc], R4 ;  /* 0x0008cc0401007387 */ /* 0x0001e20000100800 */
[----:B-1----:R-:W-:Y:S01]  /*1dcb0*/  IMAD R11, R11, UR5, RZ ;  /* 0x000000050b0b7c24 */ /* 0x002fe2000f8e02ff */
[----:B------:R-:W-:Y:S01]  /*1dcc0*/  ISETP.GT.U32.AND P5, PT, R9, R93, PT ;  /* 0x0000005d0900720c */ /* 0x000fe20003fa4070 */
[----:B------:R-:W1:Y:S01]  /*1dcd0*/  LDCU UR5, c[0x0][0x3b0] ;  /* 0x00007600ff0577ac */ /* 0x000e620008000800 */
[----:B0-----:R-:W-:-:S02]  /*1dce0*/  @P0 IMAD.MOV.U32 R13, RZ, RZ, R4 ;  /* 0x000000ffff0d0224 */ /* 0x001fc400078e0004 */
[----:B------:R-:W4:Y:S01]  /*1dcf0*/  LDL R4, [R1+0x16a0] ;  /* 0x0016a00001047983 */ /* 0x000f220000100800 */
[----:B------:R-:W-:Y:S02]  /*1dd00*/  @P0 IMAD.MOV.U32 R12, RZ, RZ, R2 ;  /* 0x000000ffff0c0224 */ /* 0x000fe400078e0002 */
[----:B------:R-:W-:Y:S01]  /*1dd10*/  @!P3 IMAD.IADD R3, R3, 0x1, -R9 ;  /* 0x000000010303b824 */ /* 0x000fe200078e0a09 */
[----:B------:R-:W-:Y:S02]  /*1dd20*/  IADD3 R2, P3, PT, R11, R8, RZ ;  /* 0x000000080b027210 */ /* 0x000fe40007f7e0ff */
[----:B--2---:R-:W-:Y:S02]  /*1dd30*/  ISETP.GT.U32.AND P2, PT, R9, R21, PT ;  /* 0x000000150900720c */ /* 0x004fe40003f44070 */
[----:B------:R-:W-:-:S11]  /*1dd40*/  ISETP.GE.AND P6, PT, R20, RZ, PT ;  /* 0x000000ff1400720c */ /* 0x000fd60003fc6270 */
[--C-:B------:R-:W-:Y:S01]  /*1dd50*/  @!P2 IMAD.IADD R21, R21, 0x1, -R9.reuse ;  /* 0x000000011515a824 */ /* 0x100fe200078e0a09 */
[----:B------:R-:W2:Y:S01]  /*1dd60*/  LDL.LU R20, [R1+0x5c] ;  /* 0x00005c0001147983 */ /* 0x000ea20000300800 */
[----:B------:R-:W-:Y:S01]  /*1dd70*/  LEA.HI.X.SX32 R11, R11, R5, 0x1, P3 ;  /* 0x000000050b0b7211 */ /* 0x000fe200018f0eff */
[----:B------:R-:W-:Y:S02]  /*1dd80*/  @!P5 IMAD.IADD R93, R93, 0x1, -R9 ;  /* 0x000000015d5dd824 */ /* 0x000fe400078e0a09 */
[----:B------:R0:W2:Y:S01]  /*1dd90*/  @P0 LDG.E.U8 R52, desc[UR20][R12.64] ;  /* 0x000000140c340981 */ /* 0x0000a2000c1e1100 */
[----:B---3--:R-:W-:-:S03]  /*1dda0*/  ISETP.GE.AND P2, PT, R18, RZ, PT ;  /* 0x000000ff1200720c */ /* 0x008fc60003f46270 */
[----:B------:R-:W-:Y:S01]  /*1ddb0*/  STL [R1+0x910], R2 ;  /* 0x0009100201007387 */ /* 0x000fe20000100800 */
[----:B------:R-:W-:-:S03]  /*1ddc0*/  @P0 IMAD.MOV.U32 R17, RZ, RZ, R11 ;  /* 0x000000ffff110224 */ /* 0x000fc600078e000b */
[----:B------:R-:W3:Y:S04]  /*1ddd0*/  LDL.LU R18, [R1+0x54] ;  /* 0x0000540001127983 */ /* 0x000ee80000300800 */
[----:B------:R0:W-:Y:S02]  /*1dde0*/  STL [R1+0x90c], R11 ;  /* 0x00090c0b01007387 */ /* 0x0001e40000100800 */
[----:B0-----:R-:W-:-:S04]  /*1ddf0*/  IMAD.MOV.U32 R11, RZ, RZ, R3 ;  /* 0x000000ffff0b7224 */ /* 0x001fc800078e0003 */
[----:B------:R-:W-:Y:S01]  /*1de00*/  @!P2 IMAD.MOV R11, RZ, RZ, -R11 ;  /* 0x000000ffff0ba224 */ /* 0x000fe200078e0a0b */
[----:B------:R-:W-:Y:S02]  /*1de10*/  ISETP.GE.AND P2, PT, R19, RZ, PT ;  /* 0x000000ff1300720c */ /* 0x000fe40003f46270 */
[----:B------:R-:W3:Y:S01]  /*1de20*/  LDL R19, [R1+0x16ac] ;  /* 0x0016ac0001137983 */ /* 0x000ee20000100800 */
[----:B------:R-:W-:Y:S01]  /*1de30*/  ISETP.GT.U32.AND P5, PT, R9, R23, PT ;  /* 0x000000170900720c */ /* 0x000fe20003fa4070 */
[----:B------:R-:W-:-:S04]  /*1de40*/  IMAD.MOV.U32 R12, RZ, RZ, R93 ;  /* 0x000000ffff0c7224 */ /* 0x000fc800078e005d */
[----:B------:R-:W-:Y:S01]  /*1de50*/  @!P6 IMAD.MOV R12, RZ, RZ, -R12 ;  /* 0x000000ffff0ce224 */ /* 0x000fe200078e0a0c */
[C---:B------:R-:W-:Y:S02]  /*1de60*/  ISETP.GT.U32.AND P6, PT, R9.reuse, R22, PT ;  /* 0x000000160900720c */ /* 0x040fe40003fc4070 */
[----:B------:R-:W-:Y:S02]  /*1de70*/  ISETP.GT.U32.AND P3, PT, R9, R21, PT ;  /* 0x000000150900720c */ /* 0x000fe40003f64070 */
[----:B------:R-:W-:-:S03]  /*1de80*/  SEL R12, R47, R12, !P1 ;  /* 0x0000000c2f0c7207 */ /* 0x000fc60004800000 */
[--C-:B------:R-:W-:Y:S02]  /*1de90*/  @!P5 IMAD.IADD R23, R23, 0x1, -R9.reuse ;  /* 0x000000011717d824 */ /* 0x100fe400078e0a09 */
[----:B------:R-:W-:Y:S01]  /*1dea0*/  IMAD R13, R12, UR4, RZ ;  /* 0x000000040c0d7c24 */ /* 0x000fe2000f8e02ff */
[----:B------:R-:W-:Y:S01]  /*1deb0*/  SEL R11, R47, R11, !P1 ;  /* 0x0000000b2f0b7207 */ /* 0x000fe20004800000 */
[----:B------:R-:W-:Y:S01]  /*1dec0*/  @P0 IMAD.MOV.U32 R16, RZ, RZ, R2 ;  /* 0x000000ffff100224 */ /* 0x000fe200078e0002 */
[----:B------:R-:W-:Y:S01]  /*1ded0*/  ISETP.GT.U32.AND P5, PT, R9, R23, PT ;  /* 0x000000170900720c */ /* 0x000fe20003fa4070 */
[--C-:B------:R-:W-:Y:S01]  /*1dee0*/  @!P6 IMAD.IADD R22, R22, 0x1, -R9.reuse ;  /* 0x000000011616e824 */ /* 0x100fe200078e0a09 */
[-C--:B------:R-:W-:Y:S01]  /*1def0*/  IADD3 R3, P6, PT, R13, R8.reuse, RZ ;  /* 0x000000080d037210 */ /* 0x080fe20007fde0ff */
[----:B------:R-:W-:Y:S01]  /*1df00*/  @!P3 IMAD.IADD R21, R21, 0x1, -R9 ;  /* 0x000000011515b824 */ /* 0x000fe200078e0a09 */
[----:B----4-:R-:W-:Y:S01]  /*1df10*/  ISETP.GE.AND P3, PT, R4, RZ, PT ;  /* 0x000000ff0400720c */ /* 0x010fe20003f66270 */
[----:B-1----:R-:W-:Y:S01]  /*1df20*/  IMAD R11, R11, UR5, RZ ;  /* 0x000000050b0b7c24 */ /* 0x002fe2000f8e02ff */
[-C--:B------:R-:W-:Y:S01]  /*1df30*/  LEA.HI.X.SX32 R4, R13, R5.reuse, 0x1, P6 ;  /* 0x000000050d047211 */ /* 0x080fe200030f0eff */
[----:B------:R0:W-:Y:S01]  /*1df40*/  STL [R1+0x950], R3 ;  /* 0x0009500301007387 */ /* 0x0001e20000100800 */
[----:B------:R-:W-:Y:S01]  /*1df50*/  IMAD.MOV.U32 R12, RZ, RZ, R21 ;  /* 0x000000ffff0c7224 */ /* 0x000fe200078e0015 */
[----:B------:R-:W1:Y:S02]  /*1df60*/  LDCU UR4, c[0x0][0x3b0] ;  /* 0x00007600ff0477ac */ /* 0x000e640008000800 */
[----:B------:R4:W-:Y:S02]  /*1df70*/  STL [R1+0x94c], R4 ;  /* 0x00094c0401007387 */ /* 0x0009e40000100800 */
[----:B------:R-:W-:Y:S01]  /*1df80*/  @!P5 IMAD.IADD R23, R23, 0x1, -R9 ;  /* 0x000000011717d824 */ /* 0x000fe200078e0a09 */
[----:B------:R-:W-:Y:S01]  /*1df90*/  PRMT R50, RZ, 0x7610, R50 ;  /* 0x00007610ff327816 */ /* 0x000fe20000000032 */
[----:B------:R-:W4:Y:S01]  /*1dfa0*/  LDL R21, [R1+0x16b8] ;  /* 0x0016b80001157983 */ /* 0x000f220000100800 */
[----:B------:R-:W-:Y:S01]  /*1dfb0*/  @!P2 IMAD.MOV R12, RZ, RZ, -R12 ;  /* 0x000000ffff0ca224 */ /* 0x000fe200078e0a0c */
[C---:B------:R-:W-:Y:S01]  /*1dfc0*/  IADD3 R2, P2, PT, R11.reuse, R8, RZ ;  /* 0x000000080b027210 */ /* 0x040fe20007f5e0ff */
[----:B------:R-:W1:Y:S01]  /*1dfd0*/  LDCU UR5, c[0x0][0x3b0] ;  /* 0x00007600ff0577ac */ /* 0x000e620008000800 */
[----:B------:R0:W4:Y:S04]  /*1dfe0*/  @P0 LDG.E.U8 R51, desc[UR20][R16.64] ;  /* 0x0000001410330981 */ /* 0x000128000c1e1100 */
[----:B------:R1:W-:Y:S01]  /*1dff0*/  STL [R1+0x990], R2 ;  /* 0x0009900201007387 */ /* 0x0003e20000100800 */
[----:B0-----:R-:W-:Y:S01]  /*1e000*/  @P0 IMAD.MOV.U32 R16, RZ, RZ, R3 ;  /* 0x000000ffff100224 */ /* 0x001fe200078e0003 */
[----:B------:R-:W-:-:S05]  /*1e010*/  LEA.HI.X.SX32 R3, R11, R5, 0x1, P2 ;  /* 0x000000050b037211 */ /* 0x000fca00010f0eff */
[----:B------:R0:W-:Y:S01]  /*1e020*/  STL [R1+0x98c], R3 ;  /* 0x00098c0301007387 */ /* 0x0001e20000100800 */
[----:B--2---:R-:W-:-:S13]  /*1e030*/  ISETP.GT.U32.AND P5, PT, R9, R20, PT ;  /* 0x000000140900720c */ /* 0x004fda0003fa4070 */
[----:B------:R-:W-:Y:S01]  /*1e040*/  @!P5 IMAD.IADD R20, R20, 0x1, -R9 ;  /* 0x000000011414d824 */ /* 0x000fe200078e0a09 */
[----:B---3--:R-:W-:Y:S02]  /*1e050*/  ISETP.GE.AND P5, PT, R19, RZ, PT ;  /* 0x000000ff1300720c */ /* 0x008fe40003fa6270 */
[----:B------:R-:W2:Y:S01]  /*1e060*/  LDL R19, [R1+0x16c8] ;  /* 0x0016c80001137983 */ /* 0x000ea20000100800 */
[C---:B------:R-:W-:Y:S01]  /*1e070*/  ISETP.GT.U32.AND P6, PT, R9.reuse, R22, PT ;  /* 0x000000160900720c */ /* 0x040fe20003fc4070 */
[----:B------:R-:W-:Y:S02]  /*1e080*/  IMAD.MOV.U32 R11, RZ, RZ, R23 ;  /* 0x000000ffff0b7224 */ /* 0x000fe400078e0017 */
[----:B------:R-:W-:Y:S02]  /*1e090*/  @P0 IMAD.MOV.U32 R17, RZ, RZ, R4 ;  /* 0x000000ffff110224 */ /* 0x000fe400078e0004 */
[----:B------:R-:W-:Y:S01]  /*1e0a0*/  @!P3 IMAD.MOV R11, RZ, RZ, -R11 ;  /* 0x000000ffff0bb224 */ /* 0x000fe200078e0a0b */
[----:B------:R-:W-:Y:S01]  /*1e0b0*/  ISETP.GT.U32.AND P3, PT, R9, R20, PT ;  /* 0x000000140900720c */ /* 0x000fe20003f64070 */
[----:B----4-:R-:W3:Y:S01]  /*1e0c0*/  LDL.LU R4, [R1+0x1b0] ;  /* 0x0001b00001047983 */ /* 0x010ee20000300800 */
[----:B------:R-:W-:-:S02]  /*1e0d0*/  SEL R13, R47, R12, !P1 ;  /* 0x0000000c2f0d7207 */ /* 0x000fc40004800000 */
[----:B------:R-:W-:Y:S01]  /*1e0e0*/  SEL R12, R47, R11, !P1 ;  /* 0x0000000b2f0c7207 */ /* 0x000fe20004800000 */
[----:B------:R4:W3:Y:S01]  /*1e0f0*/  @P0 LDG.E.U8 R50, desc[UR20][R16.64] ;  /* 0x0000001410320981 */ /* 0x0008e2000c1e1100 */
[----:B------:R-:W-:Y:S01]  /*1e100*/  PRMT R49, RZ, 0x7610, R49 ;  /* 0x00007610ff317816 */ /* 0x000fe20000000031 */
[----:B------:R-:W-:Y:S01]  /*1e110*/  @!P6 IMAD.IADD R22, R22, 0x1, -R9 ;  /* 0x000000011616e824 */ /* 0x000fe200078e0a09 */
[----:B------:R-:W-:Y:S01]  /*1e120*/  ISETP.GT.U32.AND P2, PT, R9, R18, PT ;  /* 0x000000120900720c */ /* 0x000fe20003f44070 */
[----:B------:R-:W-:Y:S01]  /*1e130*/  IMAD R13, R13, UR6, RZ ;  /* 0x000000060d0d7c24 */ /* 0x000fe2000f8e02ff */
[----:B------:R-:W-:Y:S01]  /*1e140*/  PRMT R48, RZ, 0x7610, R48 ;  /* 0x00007610ff307816 */ /* 0x000fe20000000030 */
[----:B------:R-:W-:Y:S01]  /*1e150*/  IMAD.MOV.U32 R11, RZ, RZ, R22 ;  /* 0x000000ffff0b7224 */ /* 0x000fe200078e0016 */
[----:B------:R-:W-:Y:S01]  /*1e160*/  PRMT R46, RZ, 0x7610, R46 ;  /* 0x00007610ff2e7816 */ /* 0x000fe2000000002e */
[----:B-1----:R-:W-:Y:S01]  /*1e170*/  IMAD R12, R12, UR4, RZ ;  /* 0x000000040c0c7c24 */ /* 0x002fe2000f8e02ff */
[----:B------:R-:W-:Y:S01]  /*1e180*/  PRMT R45, RZ, 0x7610, R45 ;  /* 0x00007610ff2d7816 */ /* 0x000fe2000000002d */
[----:B----4-:R-:W-:Y:S01]  /*1e190*/  @P0 IMAD.MOV.U32 R16, RZ, RZ, R2 ;  /* 0x000000ffff100224 */ /* 0x010fe200078e0002 */
[----:B------:R-:W1:Y:S01]  /*1e1a0*/  LDCU UR4, c[0x0][0x3b0] ;  /* 0x00007600ff0477ac */ /* 0x000e620008000800 */
[----:B------:R-:W-:-:S02]  /*1e1b0*/  @P0 IMAD.MOV.U32 R17, RZ, RZ, R3 ;  /* 0x000000ffff110224 */ /* 0x000fc400078e0003 */
[----:B------:R-:W-:Y:S01]  /*1e1c0*/  @!P5 IMAD.MOV R11, RZ, RZ, -R11 ;  /* 0x000000ffff0bd224 */ /* 0x000fe200078e0a0b */
[----:B------:R-:W-:Y:S01]  /*1e1d0*/  PRMT R44, RZ, 0x7610, R44 ;  /* 0x00007610ff2c7816 */ /* 0x000fe2000000002c */
[--C-:B------:R-:W-:Y:S01]  /*1e1e0*/  @!P3 IMAD.IADD R20, R20, 0x1, -R9.reuse ;  /* 0x000000011414b824 */ /* 0x100fe200078e0a09 */
[----:B------:R4:W3:Y:S01]  /*1e1f0*/  @P0 LDG.E.U8 R49, desc[UR20][R16.64] ;  /* 0x0000001410310981 */ /* 0x0008e2000c1e1100 */
[-C--:B------:R-:W-:Y:S01]  /*1e200*/  IADD3 R2, P5, PT, R12, R8.reuse, RZ ;  /* 0x000000080c027210 */ /* 0x080fe20007fbe0ff */
[----:B------:R-:W-:Y:S01]  /*1e210*/  @!P2 IMAD.IADD R18, R18, 0x1, -R9 ;  /* 0x000000011212a824 */ /* 0x000fe200078e0a09 */
[----:B------:R-:W-:Y:S01]  /*1e220*/  ISETP.GE.AND P3, PT, R21, RZ, PT ;  /* 0x000000ff1500720c */ /* 0x000fe20003f66270 */
[----:B------:R-:W1:Y:S01]  /*1e230*/  LDCU UR6, c[0x0][0x3b0] ;  /* 0x00007600ff0677ac */ /* 0x000e620008000800 */
[----:B----4-:R-:W-:-:S04]  /*1e240*/  IADD3 R16, P6, PT, R13, R8, RZ ;  /* 0x000000080d107210 */ /* 0x010fc80007fde0ff */
[-C--:B------:R-:W-:Y:S01]  /*1e250*/  LEA.HI.X.SX32 R17, R13, R5.reuse, 0x1, P6 ;  /* 0x000000050d117211 */ /* 0x080fe200030f0eff */
[----:B------:R-:W-:Y:S01]  /*1e260*/  STL [R1+0x9d0], R16 ;  /* 0x0009d01001007387 */ /* 0x000fe20000100800 */
[----:B0-----:R-:W-:Y:S01]  /*1e270*/  LEA.HI.X.SX32 R3, R12, R5, 0x1, P5 ;  /* 0x000000050c037211 */ /* 0x001fe200028f0eff */
[----:B------:R-:W-:Y:S02]  /*1e280*/  @P0 IMAD.MOV.U32 R12, RZ, RZ, R16 ;  /* 0x000000ffff0c0224 */ /* 0x000fe400078e0010 */
[----:B------:R0:W-:Y:S01]  /*1e290*/  STL [R1+0xa10], R2 ;  /* 0x000a100201007387 */ /* 0x0001e20000100800 */
[----:B------:R-:W-:-:S03]  /*1e2a0*/  @P0 IMAD.MOV.U32 R13, RZ, RZ, R17 ;  /* 0x000000ffff0d0224 */ /* 0x000fc600078e0011 */
[----:B------:R-:W4:Y:S01]  /*1e2b0*/  LDL R21, [R1+0x1590] ;  /* 0x0015900001157983 */ /* 0x000f220000100800 */
[----:B------:R-:W-:Y:S01]  /*1e2c0*/  SEL R14, R47, R11, !P1 ;  /* 0x0000000b2f0e7207 */ /* 0x000fe20004800000 */
[----:B------:R-:W-:Y:S01]  /*1e2d0*/  IMAD.MOV.U32 R11, RZ, RZ, R20 ;  /* 0x000000ffff0b7224 */ /* 0x000fe200078e0014 */
[C---:B------:R-:W-:Y:S01]  /*1e2e0*/  ISETP.GT.U32.AND P2, PT, R9.reuse, R18, PT ;  /* 0x000000120900720c */ /* 0x040fe20003f44070 */
[----:B------:R0:W4:Y:S01]  /*1e2f0*/  @P0 LDG.E.U8 R48, desc[UR20][R12.64] ;  /* 0x000000140c300981 */ /* 0x000122000c1e1100 */
[----:B------:R-:W-:Y:S01]  /*1e300*/  ISETP.GT.U32.AND P6, PT, R9, R42, PT ;  /* 0x0000002a0900720c */ /* 0x000fe20003fc4070 */
[----:B------:R-:W-:Y:S01]  /*1e310*/  IMAD R14, R14, UR5, RZ ;  /* 0x000000050e0e7c24 */ /* 0x000fe2000f8e02ff */
[----:B------:R-:W1:Y:S01]  /*1e320*/  LDCU UR5, c[0x0][0x3b0] ;  /* 0x00007600ff0577ac */ /* 0x000e620008000800 */
[----:B------:R-:W-:Y:S01]  /*1e330*/  STL [R1+0x9cc], R17 ;  /* 0x0009cc1101007387 */ /* 0x000fe20000100800 */
[----:B------:R-:W-:-:S03]  /*1e340*/  @!P3 IMAD.MOV R11, RZ, RZ, -R11 ;  /* 0x000000ffff0bb224 */ /* 0x000fc600078e0a0b */
[----:B------:R1:W-:Y:S01]  /*1e350*/  STL [R1+0xa0c], R3 ;  /* 0x000a0c0301007387 */ /* 0x0003e20000100800 */
[----:B0-----:R-:W-:Y:S02]  /*1e360*/  @P0 IMAD.MOV.U32 R12, RZ, RZ, R2 ;  /* 0x000000ffff0c0224 */ /* 0x001fe400078e0002 */
[----:B------:R-:W-:Y:S01]  /*1e370*/  @P0 IMAD.MOV.U32 R13, RZ, RZ, R3 ;  /* 0x000000ffff0d0224 */ /* 0x000fe200078e0003 */
[----:B------:R-:W4:Y:S01]  /*1e380*/  LDL R20, [R1+0x1514] ;  /* 0x0015140001147983 */ /* 0x000f220000100800 */
[----:B------:R-:W-:-:S03]  /*1e390*/  IADD3 R2, P3, PT, R14, R8, RZ ;  /* 0x000000080e027210 */ /* 0x000fc60007f7e0ff */
[----:B------:R0:W4:Y:S01]  /*1e3a0*/  @P0 LDG.E.U8 R46, desc[UR20][R12.64] ;  /* 0x000000140c2e0981 */ /* 0x000122000c1e1100 */
[--C-:B------:R-:W-:Y:S01]  /*1e3b0*/  @!P2 IMAD.IADD R18, R18, 0x1, -R9.reuse ;  /* 0x000000011212a824 */ /* 0x100fe200078e0a09 */
[----:B-1----:R-:W-:Y:S02]  /*1e3c0*/  LEA.HI.X.SX32 R3, R14, R5, 0x1, P3 ;  /* 0x000000050e037211 */ /* 0x002fe400018f0eff */
[----:B0-----:R-:W-:Y:S01]  /*1e3d0*/  SEL R12, R47, R11, !P1 ;  /* 0x0000000b2f0c7207 */ /* 0x001fe20004800000 */
[----:B------:R-:W-:-:S04]  /*1e3e0*/  @!P6 IMAD.IADD R42, R42, 0x1, -R9 ;  /* 0x000000012a2ae824 */ /* 0x000fc800078e0a09 */
[----:B------:R-:W-:Y:S02]  /*1e3f0*/  IMAD R14, R12, UR7, RZ ;  /* 0x000000070c0e7c24 */ /* 0x000fe4000f8e02ff */
[----:B------:R-:W-:Y:S02]  /*1e400*/  IMAD.MOV.U32 R11, RZ, RZ, R18 ;  /* 0x000000ffff0b7224 */ /* 0x000fe400078e0012 */
[----:B------:R-:W-:Y:S01]  /*1e410*/  @P0 IMAD.MOV.U32 R13, RZ, RZ, R3 ;  /* 0x000000ffff0d0224 */ /* 0x000fe200078e0003 */
[----:B--2---:R-:W-:Y:S01]  /*1e420*/  ISETP.GE.AND P5, PT, R19, RZ, PT ;  /* 0x000000ff1300720c */ /* 0x004fe20003fa6270 */
[----:B------:R-:W-:Y:S01]  /*1e430*/  @P0 IMAD.MOV.U32 R12, RZ, RZ, R2 ;  /* 0x000000ffff0c0224 */ /* 0x000fe200078e0002 */
[----:B------:R-:W2:Y:S01]  /*1e440*/  LDL.LU R19, [R1+0x1b8] ;  /* 0x0001b80001137983 */ /* 0x000ea20000300800 */
[----:B------:R-:W-:Y:S01]  /*1e450*/  ISETP.GT.U32.AND P2, PT, R9, R15, PT ;  /* 0x0000000f0900720c */ /* 0x000fe20003f44070 */
[----:B------:R-:W0:Y:S02]  /*1e460*/  LDCU UR7, c[0x0][0x3b0] ;  /* 0x00007600ff0777ac */ /* 0x000e240008000800 */
[----:B------:R1:W-:Y:S04]  /*1e470*/  STL [R1+0xa50], R2 ;  /* 0x000a500201007387 */ /* 0x0003e80000100800 */
[----:B------:R0:W-:Y:S04]  /*1e480*/  STL [R1+0xa4c], R3 ;  /* 0x000a4c0301007387 */ /* 0x0001e80000100800 */
[----:B------:R-:W2:Y:S01]  /*1e490*/  LDL.LU R18, [R1+0x1bc] ;  /* 0x0001bc0001127983 */ /* 0x000ea20000300800 */
[----:B-1----:R-:W-:-:S03]  /*1e4a0*/  IADD3 R2, P6, PT, R14, R8, RZ ;  /* 0x000000080e027210 */ /* 0x002fc60007fde0ff */
[----:B------:R1:W2:Y:S04]  /*1e4b0*/  @P0 LDG.E.U8 R45, desc[UR20][R12.64] ;  /* 0x000000140c2d0981 */ /* 0x0002a8000c1e1100 */
[----:B------:R-:W-:Y:S04]  /*1e4c0*/  STL [R1+0xa90], R2 ;  /* 0x000a900201007387 */ /* 0x000fe80000100800 */
[----:B------:R-:W2:Y:S01]  /*1e4d0*/  LDL R22, [R1+0x1374] ;  /* 0x0013740001167983 */ /* 0x000ea20000100800 */
[----:B0-----:R-:W-:-:S05]  /*1e4e0*/  LEA.HI.X.SX32 R3, R14, R5, 0x1, P6 ;  /* 0x000000050e037211 */ /* 0x001fca00030f0eff */
[----:B------:R0:W-:Y:S01]  /*1e4f0*/  STL [R1+0xa8c], R3 ;  /* 0x000a8c0301007387 */ /* 0x0001e20000100800 */
[----:B-1----:R-:W-:-:S03]  /*1e500*/  @P0 IMAD.MOV.U32 R13, RZ, RZ, R3 ;  /* 0x000000ffff0d0224 */ /* 0x002fc600078e0003 */
[----:B------:R-:W2:Y:S04]  /*1e510*/  LDL R23, [R1+0x1394] ;  /* 0x0013940001177983 */ /* 0x000ea80000100800 */
[----:B0-----:R-:W2:Y:S01]  /*1e520*/  LDL.LU R3, [R1+0x1c4] ;  /* 0x0001c40001037983 */ /* 0x001ea20000300800 */
[C---:B------:R-:W-:Y:S01]  /*1e530*/  ISETP.GT.U32.AND P3, PT, R9.reuse, R42, PT ;  /* 0x0000002a0900720c */ /* 0x040fe20003f64070 */
[----:B------:R-:W-:Y:S01]  /*1e540*/  @!P5 IMAD.MOV R11, RZ, RZ, -R11 ;  /* 0x000000ffff0bd224 */ /* 0x000fe200078e0a0b */
[----:B---3--:R-:W-:Y:S01]  /*1e550*/  ISETP.GT.U32.AND P5, PT, R9, R4, PT ;  /* 0x000000040900720c */ /* 0x008fe20003fa4070 */
[----:B------:R-:W-:Y:S01]  /*1e560*/  @!P2 IMAD.IADD R15, R15, 0x1, -R9 ;  /* 0x000000010f0fa824 */ /* 0x000fe200078e0a09 */
[----:B----4-:R-:W-:Y:S02]  /*1e570*/  ISETP.GE.AND P2, PT, R21, RZ, PT ;  /* 0x000000ff1500720c */ /* 0x010fe40003f46270 */
[----:B------:R-:W-:Y:S01]  /*1e580*/  SEL R11, R47, R11, !P1 ;  /* 0x0000000b2f0b7207 */ /* 0x000fe20004800000 */
[----:B------:R-:W-:Y:S01]  /*1e590*/  @P0 IMAD.MOV.U32 R12, RZ, RZ, R2 ;  /* 0x000000ffff0c0224 */ /* 0x000fe200078e0002 */
[----:B------:R-:W-:-:S05]  /*1e5a0*/  ISETP.GT.U32.AND P6, PT, R9, R15, PT ;  /* 0x0000000f0900720c */ /* 0x000fca0003fc4070 */
[----:B------:R-:W-:Y:S01]  /*1e5b0*/  @!P3 IMAD.IADD R42, R42, 0x1, -R9 ;  /* 0x000000012a2ab824 */ /* 0x000fe200078e0a09 */
[----:B------:R-:W3:Y:S01]  /*1e5c0*/  LDL.LU R21, [R1+0x1d0] ;  /* 0x0001d00001157983 */ /* 0x000ee20000300800 */
[----:B------:R-:W-:Y:S01]  /*1e5d0*/  IMAD R11, R11, UR4, RZ ;  /* 0x000000040b0b7c24 */ /* 0x000fe2000f8e02ff */
[----:B------:R-:W-:Y:S01]  /*1e5e0*/  PRMT R43, RZ, 0x7610, R43 ;  /* 0x00007610ff2b7816 */ /* 0x000fe2000000002b */
[--C-:B------:R-:W-:Y:S01]  /*1e5f0*/  @!P5 IMAD.IADD R4, R4, 0x1, -R9.reuse ;  /* 0x000000010404d824 */ /* 0x100fe200078e0a09 */
[----:B------:R0:W4:Y:S01]  /*1e600*/  @P0 LDG.E.U8 R44, desc[UR20][R12.64] ;  /* 0x000000140c2c0981 */ /* 0x000122000c1e1100 */
[----:B------:R-:W1:Y:S01]  /*1e610*/  LDCU UR4, c[0x0][0x3b0] ;  /* 0x00007600ff0477ac */ /* 0x000e620008000800 */
[----:B------:R-:W-:Y:S01]  /*1e620*/  @!P2 IMAD.MOV R42, RZ, RZ, -R42 ;  /* 0x000000ffff2aa224 */ /* 0x000fe200078e0a2a */
[----:B------:R-:W-:Y:S02]  /*1e630*/  ISETP.GE.AND P3, PT, R20, RZ, PT ;  /* 0x000000ff1400720c */ /* 0x000fe40003f66270 */
[----:B------:R-:W-:Y:S01]  /*1e640*/  IADD3 R2, P2, PT, R11, R8, RZ ;  /* 0x000000080b027210 */ /* 0x000fe20007f5e0ff */
[----:B------:R-:W-:Y:S01]  /*1e650*/  @!P6 IMAD.IADD R15, R15, 0x1, -R9 ;  /* 0x000000010f0fe824 */ /* 0x000fe200078e0a09 */
[----:B------:R-:W-:-:S02]  /*1e660*/  SEL R42, R47, R42, !P1 ;  /* 0x0000002a2f2a7207 */ /* 0x000fc40004800000 */
[----:B0-----:R-:W-:Y:S01]  /*1e670*/  LEA.HI.X.SX32 R12, R11, R5, 0x1, P2 ;  /* 0x000000050b0c7211 */ /* 0x001fe200010f0eff */
[----:B------:R-:W-:Y:S01]  /*1e680*/  STL [R1+0xad0], R2 ;  /* 0x000ad00201007387 */ /* 0x000fe20000100800 */
[----:B------:R-:W-:Y:S01]  /*1e690*/  ISETP.GT.U32.AND P2, PT, R9, R4, PT ;  /* 0x000000040900720c */ /* 0x000fe20003f44070 */
[----:B------:R-:W-:Y:S01]  /*1e6a0*/  IMAD R42, R42, UR5, RZ ;  /* 0x000000052a2a7c24 */ /* 0x000fe2000f8e02ff */
[----:B------:R-:W-:Y:S01]  /*1e6b0*/  PRMT R41, RZ, 0x7610, R41 ;  /* 0x00007610ff297816 */ /* 0x000fe20000000029 */
[----:B------:R0:W-:Y:S02]  /*1e6c0*/  STL [R1+0xacc], R12 ;  /* 0x000acc0c01007387 */ /* 0x0001e40000100800 */
[----:B------:R-:W-:Y:S01]  /*1e6d0*/  @!P3 IMAD.MOV R15, RZ, RZ, -R15 ;  /* 0x000000ffff0fb224 */ /* 0x000fe200078e0a0f */
[----:B------:R-:W-:Y:S01]  /*1e6e0*/  PRMT R40, RZ, 0x7610, R40 ;  /* 0x00007610ff287816 */ /* 0x000fe20000000028 */
[----:B------:R-:W4:Y:S01]  /*1e6f0*/  LDL R20, [R1+0x13b4] ;  /* 0x0013b40001147983 */ /* 0x000f220000100800 */
[----:B------:R-:W-:Y:S01]  /*1e700*/  @P0 IMAD.MOV.U32 R13, RZ, RZ, R12 ;  /* 0x000000ffff0d0224 */ /* 0x000fe200078e000c */
[----:B------:R-:W1:Y:S01]  /*1e710*/  LDCU UR5, c[0x0][0x3b0] ;  /* 0x00007600ff0577ac */ /* 0x000e620008000800 */
[----:B------:R-:W-:Y:S01]  /*1e720*/  SEL R15, R47, R15, !P1 ;  /* 0x0000000f2f0f7207 */ /* 0x000fe20004800000 */
[----:B0-----:R-:W-:-:S04]  /*1e730*/  @P0 IMAD.MOV.U32 R12, RZ, RZ, R2 ;  /* 0x000000ffff0c0224 */ /* 0x001fc800078e0002 */
[----:B------:R-:W-:Y:S01]  /*1e740*/  IMAD R15, R15, UR6, RZ ;  /* 0x000000060f0f7c24 */ /* 0x000fe2000f8e02ff */
[----:B------:R-:W0:Y:S01]  /*1e750*/  LDCU UR6, c[0x0][0x3b0] ;  /* 0x00007600ff0677ac */ /* 0x000e220008000800 */
[----:B------:R-:W-:Y:S01]  /*1e760*/  @!P2 IMAD.IADD R4, R4, 0x1, -R9 ;  /* 0x000000010404a824 */ /* 0x000fe200078e0a09 */
[----:B------:R0:W4:Y:S01]  /*1e770*/  @P0 LDG.E.U8 R43, desc[UR20][R12.64] ;  /* 0x000000140c2b0981 */ /* 0x000122000c1e1100 */
[C---:B--2---:R-:W-:Y:S02]  /*1e780*/  ISETP.GT.U32.AND P5, PT, R9.reuse, R19, PT ;  /* 0x000000130900720c */ /* 0x044fe40003fa4070 */
[----:B------:R-:W-:-:S11]  /*1e790*/  ISETP.GT.U32.AND P6, PT, R9, R18, PT ;  /* 0x000000120900720c */ /* 0x000fd60003fc4070 */
[----:B------:R-:W-:Y:S01]  /*1e7a0*/  @!P5 IMAD.IADD R19, R19, 0x1, -R9 ;  /* 0x000000011313d824 */ /* 0x000fe200078e0a09 */
[----:B------:R-:W-:-:S04]  /*1e7b0*/  IADD3 R2, P5, PT, R42, R8, RZ ;  /* 0x000000082a027210 */ /* 0x000fc80007fbe0ff */
[----:B------:R-:W-:Y:S02]  /*1e7c0*/  LEA.HI.X.SX32 R11, R42, R5, 0x1, P5 ;  /* 0x000000052a0b7211 */ /* 0x000fe400028f0eff */
[----:B------:R-:W-:Y:S02]  /*1e7d0*/  ISETP.GE.AND P3, PT, R22, RZ, PT ;  /* 0x000000ff1600720c */ /* 0x000fe40003f66270 */
[----:B------:R-:W-:Y:S01]  /*1e7e0*/  ISETP.GT.U32.AND P5, PT, R9, R19, PT ;  /* 0x000000130900720c */ /* 0x000fe20003fa4070 */
[----:B------:R2:W-:Y:S01]  /*1e7f0*/  STL [R1+0xb08], R2 ;  /* 0x000b080201007387 */ /* 0x0005e20000100800 */
[----:B------:R-:W-:Y:S02]  /*1e800*/  @!P6 IMAD.IADD R18, R18, 0x1, -R9 ;  /* 0x000000011212e824 */ /* 0x000fe400078e0a09 */
[----:B0-----:R-:W-:Y:S01]  /*1e810*/  @P0 IMAD.MOV.U32 R12, RZ, RZ, R2 ;  /* 0x000000ffff0c0224 */ /* 0x001fe200078e0002 */
[----:B------:R0:W-:Y:S01]  /*1e820*/  STL [R1+0xb04], R11 ;  /* 0x000b040b01007387 */ /* 0x0001e20000100800 */
[----:B------:R-:W-:-:S03]  /*1e830*/  @P0 IMAD.MOV.U32 R13, RZ, RZ, R11 ;  /* 0x000000ffff0d0224 */ /* 0x000fc600078e000b */
[----:B------:R-:W4:Y:S01]  /*1e840*/  LDL.LU R22, [R1+0x1d8] ;  /* 0x0001d80001167983 */ /* 0x000f220000300800 */
[----:B--2---:R-:W-:-:S03]  /*1e850*/  IADD3 R2, P6, PT, R15, R8, RZ ;  /* 0x000000080f027210 */ /* 0x004fc60007fde0ff */
[----:B------:R2:W4:Y:S01]  /*1e860*/  @P0 LDG.E.U8 R41, desc[UR20][R12.64] ;  /* 0x000000140c290981 */ /* 0x000522000c1e1100 */
[----:B0-----:R-:W-:Y:S01]  /*1e870*/  IMAD.MOV.U32 R11, RZ, RZ, R4 ;  /* 0x000000ffff0b7224 */ /* 0x001fe200078e0004 */
[----:B------:R-:W-:-:S03]  /*1e880*/  LEA.HI.X.SX32 R4, R15, R5, 0x1, P6 ;  /* 0x000000050f047211 */ /* 0x000fc600030f0eff */
[----:B------:R-:W-:Y:S01]  /*1e890*/  @!P3 IMAD.MOV R11, RZ, RZ, -R11 ;  /* 0x000000ffff0bb224 */ /* 0x000fe200078e0a0b */
[----:B------:R-:W-:Y:S01]  /*1e8a0*/  ISETP.GT.U32.AND P3, PT, R9, R3, PT ;  /* 0x000000030900720c */ /* 0x000fe20003f64070 */
[----:B------:R-:W-:Y:S02]  /*1e8b0*/  @!P5 IMAD.IADD R19, R19, 0x1, -R9 ;  /* 0x000000011313d824 */ /* 0x000fe400078e0a09 */
[----:B--2---:R-:W-:Y:S01]  /*1e8c0*/  @P0 IMAD.MOV.U32 R12, RZ, RZ, R2 ;  /* 0x000000ffff0c0224 */ /* 0x004fe200078e0002 */
[----:B------:R-:W-:Y:S01]  /*1e8d0*/  SEL R11, R47, R11, !P1 ;  /* 0x0000000b2f0b7207 */ /* 0x000fe20004800000 */
[----:B------:R-:W-:Y:S01]  /*1e8e0*/  @P0 IMAD.MOV.U32 R13, RZ, RZ, R4 ;  /* 0x000000ffff0d0224 */ /* 0x000fe200078e0004 */
[----:B------:R-:W-:Y:S01]  /*1e8f0*/  ISETP.GT.U32.AND P2, PT, R9, R18, PT ;  /* 0x000000120900720c */ /* 0x000fe20003f44070 */
[----:B------:R0:W-:Y:S01]  /*1e900*/  STL [R1+0xb40], R2 ;  /* 0x000b400201007387 */ /* 0x0001e20000100800 */
[----:B------:R-:W-:-:S03]  /*1e910*/  ISETP.GE.AND P6, PT, R23, RZ, PT ;  /* 0x000000ff1700720c */ /* 0x000fc60003fc6270 */
[----:B------:R2:W-:Y:S04]  /*1e920*/  STL [R1+0xb3c], R4 ;  /* 0x000b3c0401007387 */ /* 0x0005e80000100800 */
[----:B------:R1:W4:Y:S04]  /*1e930*/  @P0 LDG.E.U8 R40, desc[UR20][R12.64] ;  /* 0x000000140c280981 */ /* 0x000328000c1e1100 */
[----:B------:R-:W4:Y:S01]  /*1e940*/  LDL.LU R23, [R1+0x1e4] ;  /* 0x0001e40001177983 */ /* 0x000f220000300800 */
[--C-:B------:R-:W-:Y:S02]  /*1e950*/  @!P3 IMAD.IADD R3, R3, 0x1, -R9.reuse ;  /* 0x000000010303b824 */ /* 0x100fe400078e0a09 */
[----:B------:R-:W-:Y:S01]  /*1e960*/  @!P2 IMAD.IADD R18, R18, 0x1, -R9 ;  /* 0x000000011212a824 */ /* 0x000fe200078e0a09 */
[----:B------:R-:W4:Y:S01]  /*1e970*/  LDL R93, [R1+0x13d4] ;  /* 0x0013d400015d7983 */ /* 0x000f220000100800 */
[----:B-1----:R-:W-:Y:S01]  /*1e980*/  IMAD R13, R11, UR4, RZ ;  /* 0x000000040b0d7c24 */ /* 0x002fe2000f8e02ff */
[----:B---3--:R-:W-:Y:S01]  /*1e990*/  ISETP.GT.U32.AND P5, PT, R9, R21, PT ;  /* 0x000000150900720c */ /* 0x008fe20003fa4070 */
[----:B------:R-:W-:Y:S01]  /*1e9a0*/  IMAD.MOV.U32 R12, RZ, RZ, R19 ;  /* 0x000000ffff0c7224 */ /* 0x000fe200078e0013 */
[----:B------:R-:W-:Y:S01]  /*1e9b0*/  PRMT R39, RZ, 0x7610, R39 ;  /* 0x00007610ff277816 */ /* 0x000fe20000000027 */
[----:B------:R-:W3:Y:S01]  /*1e9c0*/  LDL R19, [R1+0x13f4] ;  /* 0x0013f40001137983 */ /* 0x000ee20000100800 */
[C---:B0-----:R-:W-:Y:S01]  /*1e9d0*/  IADD3 R2, P3, PT, R13.reuse, R8, RZ ;  /* 0x000000080d027210 */ /* 0x041fe20007f7e0ff */
[----:B------:R-:W-:Y:S01]  /*1e9e0*/  IMAD.MOV.U32 R11, RZ, RZ, R18 ;  /* 0x000000ffff0b7224 */ /* 0x000fe200078e0012 */
[----:B------:R-:W-:Y:S01]  /*1e9f0*/  PRMT R38, RZ, 0x7610, R38 ;  /* 0x00007610ff267816 */ /* 0x000fe20000000026 */
[----:B------:R-:W0:Y:S01]  /*1ea00*/  LDCU UR4, c[0x0][0x3b0] ;  /* 0x00007600ff0477ac */ /* 0x000e220008000800 */
[----:B--2---:R-:W-:Y:S01]  /*1ea10*/  LEA.HI.X.SX32 R4, R13, R5, 0x1, P3 ;  /* 0x000000050d047211 */ /* 0x004fe200018f0eff */
[----:B------:R-:W-:Y:S04]  /*1ea20*/  STL [R1+0x370], R2 ;  /* 0x0003700201007387 */ /* 0x000fe80000100800 */
[----:B------:R1:W-:Y:S04]  /*1ea30*/  STL [R1+0x36c], R4 ;  /* 0x00036c0401007387 */ /* 0x0003e80000100800 */
[----:B------:R-:W2:Y:S01]  /*1ea40*/  LDL R18, [R1+0x1414] ;  /* 0x0014140001127983 */ /* 0x000ea20000100800 */
[----:B----4-:R-:W-:Y:S01]  /*1ea50*/  ISETP.GE.AND P2, PT, R20, RZ, PT ;  /* 0x000000ff1400720c */ /* 0x010fe20003f46270 */
[----:B------:R-:W-:Y:S01]  /*1ea60*/  @!P6 IMAD.MOV R12, RZ, RZ, -R12 ;  /* 0x000000ffff0ce224 */ /* 0x000fe200078e0a0c */
[----:B------:R-:W-:Y:S01]  /*1ea70*/  ISETP.GT.U32.AND P6, PT, R9, R3, PT ;  /* 0x000000030900720c */ /* 0x000fe20003fc4070 */
[----:B------:R-:W-:-:S02]  /*1ea80*/  @P0 IMAD.MOV.U32 R13, RZ, RZ, R4 ;  /* 0x000000ffff0d0224 */ /* 0x000fc400078e0004 */
[----:B-1----:R-:W4:Y:S01]  /*1ea90*/  LDL R4, [R1+0x143c] ;  /* 0x00143c0001047983 */ /* 0x002f220000100800 */
[----:B------:R-:W-:Y:S01]  /*1eaa0*/  SEL R14, R47, R12, !P1 ;  /* 0x0000000c2f0e7207 */ /* 0x000fe20004800000 */
[----:B------:R-:W-:Y:S02]  /*1eab0*/  @!P5 IMAD.IADD R21, R21, 0x1, -R9 ;  /* 0x000000011515d824 */ /* 0x000fe400078e0a09 */
[----:B------:R-:W4:Y:S04]  /*1eac0*/  LDL.LU R20, [R1+0x1ec] ;  /* 0x0001ec0001147983 */ /* 0x000f280000300800 */
[----:B------:R-:W-:Y:S02]  /*1ead0*/  @!P2 IMAD.MOV R11, RZ, RZ, -R11 ;  /* 0x000000ffff0ba224 */ /* 0x000fe400078e0a0b */
[----:B------:R-:W-:Y:S01]  /*1eae0*/  IMAD R14, R14, UR5, RZ ;  /* 0x000000050e0e7c24 */ /* 0x000fe2000f8e02ff */
[----:B------:R-:W-:Y:S01]  /*1eaf0*/  ISETP.GT.U32.AND P5, PT, R9, R21, PT ;  /* 0x000000150900720c */ /* 0x000fe20003fa4070 */
[----:B------:R-:W-:Y:S01]  /*1eb00*/  @!P6 IMAD.IADD R3, R3, 0x1, -R9 ;  /* 0x000000010303e824 */ /* 0x000fe200078e0a09 */
[----:B------:R-:W-:Y:S01]  /*1eb10*/  SEL R11, R47, R11, !P1 ;  /* 0x0000000b2f0b7207 */ /* 0x000fe20004800000 */
[----:B------:R-:W-:Y:S01]  /*1eb20*/  @P0 IMAD.MOV.U32 R12, RZ, RZ, R2 ;  /* 0x000000ffff0c0224 */ /* 0x000fe200078e0002 */
[C---:B------:R-:W-:Y:S01]  /*1eb30*/  IADD3 R15, P6, PT, R14.reuse, R8, RZ ;  /* 0x000000080e0f7210 */ /* 0x040fe20007fde0ff */
[----:B------:R-:W1:Y:S02]  /*1eb40*/  LDCU UR5, c[0x0][0x3b0] ;  /* 0x00007600ff0577ac */ /* 0x000e640008000800 */
[----:B------:R-:W-:Y:S01]  /*1eb50*/  IMAD R11, R11, UR6, RZ ;  /* 0x000000060b0b7c24 */ /* 0x000fe2000f8e02ff */
[----:B------:R-:W-:Y:S01]  /*1eb60*/  LEA.HI.X.SX32 R16, R14, R5, 0x1, P6 ;  /* 0x000000050e107211 */ /* 0x000fe200030f0eff */
[----:B------:R0:W4:Y:S01]  /*1eb70*/  @P0 LDG.E.U8 R39, desc[UR20][R12.64] ;  /* 0x000000140c270981 */ /* 0x000122000c1e1100 */
[----:B------:R-:W-:Y:S01]  /*1eb80*/  PRMT R37, RZ, 0x7610, R37 ;  /* 0x00007610ff257816 */ /* 0x000fe20000000025 */
[----:B------:R-:W1:Y:S02]  /*1eb90*/  LDCU UR6, c[0x0][0x3b0] ;  /* 0x00007600ff0677ac */ /* 0x000e640008000800 */
[----:B------:R-:W-:Y:S01]  /*1eba0*/  STL [R1+0x3b0], R15 ;  /* 0x0003b00f01007387 */ /* 0x000fe20000100800 */
[----:B------:R-:W-:-:S02]  /*1ebb0*/  @!P5 IMAD.IADD R21, R21, 0x1, -R9 ;  /* 0x000000011515d824 */ /* 0x000fc400078e0a09 */
[----:B0-----:R-:W-:Y:S02]  /*1ebc0*/  @P0 IMAD.MOV.U32 R12, RZ, RZ, R15 ;  /* 0x000000ffff0c0224 */ /* 0x001fe400078e000f */
[----:B------:R-:W-:-:S05]  /*1ebd0*/  @P0 IMAD.MOV.U32 R13, RZ, RZ, R16 ;  /* 0x000000ffff0d0224 */ /* 0x000fca00078e0010 */
[----:B------:R0:W4:Y:S01]  /*1ebe0*/  @P0 LDG.E.U8 R38, desc[UR20][R12.64] ;  /* 0x000000140c260981 */ /* 0x000122000c1e1100 */
[----:B------:R-:W-:-:S13]  /*1ebf0*/  ISETP.GT.U32.AND P3, PT, R9, R22, PT ;  /* 0x000000160900720c */ /* 0x000fda0003f64070 */
[----:B------:R-:W-:Y:S01]  /*1ec00*/  @!P3 IMAD.IADD R22, R22, 0x1, -R9 ;  /* 0x000000011616b824 */ /* 0x000fe200078e0a09 */
[----:B------:R-:W-:-:S04]  /*1ec10*/  IADD3 R2, P3, PT, R11, R8, RZ ;  /* 0x000000080b027210 */ /* 0x000fc80007f7e0ff */
[----:B------:R-:W-:Y:S01]  /*1ec20*/  LEA.HI.X.SX32 R11, R11, R5, 0x1, P3 ;  /* 0x000000050b0b7211 */ /* 0x000fe200018f0eff */
[----:B------:R-:W-:Y:S04]  /*1ec30*/  STL [R1+0x3f0], R2 ;  /* 0x0003f00201007387 */ /* 0x000fe80000100800 */
[----:B------:R-:W-:Y:S01]  /*1ec40*/  STL [R1+0x3ac], R16 ;  /* 0x0003ac1001007387 */ /* 0x000fe20000100800 */
[----:B0-----:R-:W-:Y:S01]  /*1ec50*/  @P0 IMAD.MOV.U32 R13, RZ, RZ, R11 ;  /* 0x000000ffff0d0224 */ /* 0x001fe200078e000b */
[----:B---3--:R-:W-:Y:S02]  /*1ec60*/  ISETP.GE.AND P6, PT, R19, RZ, PT ;  /* 0x000000ff1300720c */ /* 0x008fe40003fc6270 */
[----:B------:R-:W3:Y:S04]  /*1ec70*/  LDL.LU R19, [R1+0x1f4] ;  /* 0x0001f40001137983 */ /* 0x000ee80000300800 */
[----:B------:R0:W-:Y:S02]  /*1ec80*/  STL [R1+0x3ec], R11 ;  /* 0x0003ec0b01007387 */ /* 0x0001e40000100800 */
[----:B0-----:R-:W-:-:S02]  /*1ec90*/  IMAD.MOV.U32 R11, RZ, RZ, R21 ;  /* 0x000000ffff0b7224 */ /* 0x001fc400078e0015 */
[----:B------:R-:W3:Y:S03]  /*1eca0*/  LDL R21, [R1+0x1454] ;  /* 0x0014540001157983 */ /* 0x000ee60000100800 */
[----:B------:R-:W-:Y:S01]  /*1ecb0*/  @!P6 IMAD.MOV R11, RZ, RZ, -R11 ;  /* 0x000000ffff0be224 */ /* 0x000fe200078e0a0b */
[----:B--2---:R-:W-:Y:S02]  /*1ecc0*/  ISETP.GE.AND P6, PT, R18, RZ, PT ;  /* 0x000000ff1200720c */ /* 0x004fe40003fc6270 */
[----:B------:R-:W2:Y:S01]  /*1ecd0*/  LDL.LU R18, [R1+0x1fc] ;  /* 0x0001fc0001127983 */ /* 0x000ea20000300800 */
[----:B------:R-:W-:-:S05]  /*1ece0*/  @P0 IMAD.MOV.U32 R12, RZ, RZ, R2 ;  /* 0x000000ffff0c0224 */ /* 0x000fca00078e0002 */
[----:B------:R0:W2:Y:S02]  /*1ecf0*/  @P0 LDG.E.U8 R37, desc[UR20][R12.64] ;  /* 0x000000140c250981 */ /* 0x0000a4000c1e1100 */
[----:B0-----:R-:W-:Y:S02]  /*1ed00*/  IMAD.MOV.U32 R12, RZ, RZ, R3 ;  /* 0x000000ffff0c7224 */ /* 0x001fe400078e0003 */
[----:B------:R-:W2:Y:S01]  /*1ed10*/  LDL R3, [R1+0x146c] ;  /* 0x00146c0001037983 */ /* 0x000ea20000100800 */
[----:B------:R-:W-:Y:S02]  /*1ed20*/  ISETP.GT.U32.AND P2, PT, R9, R23, PT ;  /* 0x000000170900720c */ /* 0x000fe40003f44070 */
[----:B------:R-:W-:Y:S02]  /*1ed30*/  ISETP.GE.AND P5, PT, R93, RZ, PT ;  /* 0x000000ff5d00720c */ /* 0x000fe40003fa6270 */
[----:B------:R-:W-:-:S09]  /*1ed40*/  ISETP.GT.U32.AND P3, PT, R9, R22, PT ;  /* 0x000000160900720c */ /* 0x000fd20003f64070 */
[--C-:B------:R-:W-:Y:S02]  /*1ed50*/  @!P2 IMAD.IADD R23, R23, 0x1, -R9.reuse ;  /* 0x000000011717a824 */ /* 0x100fe400078e0a09 */
[----:B------:R-:W-:Y:S01]  /*1ed60*/  @!P5 IMAD.MOV R12, RZ, RZ, -R12 ;  /* 0x000000ffff0cd224 */ /* 0x000fe200078e0a0c */
[C---:B----4-:R-:W-:Y:S02]  /*1ed70*/  ISETP.GT.U32.AND P5, PT, R9.reuse, R20, PT ;  /* 0x000000140900720c */ /* 0x050fe40003fa4070 */
[----:B------:R-:W-:Y:S02]  /*1ed80*/  ISETP.GT.U32.AND P2, PT, R9, R23, PT ;  /* 0x000000170900720c */ /* 0x000fe40003f44070 */
[C---:B------:R-:W-:Y:S01]  /*1ed90*/  SEL R13, R47.reuse, R12, !P1 ;  /* 0x0000000c2f0d7207 */ /* 0x040fe20004800000 */
[----:B------:R-:W-:Y:S01]  /*1eda0*/  @!P3 IMAD.IADD R22, R22, 0x1, -R9 ;  /* 0x000000011616b824 */ /* 0x000fe200078e0a09 */
[----:B------:R-:W-:-:S03]  /*1edb0*/  SEL R12, R47, R11, !P1 ;  /* 0x0000000b2f0c7207 */ /* 0x000fc60004800000 */
[----:B------:R-:W-:Y:S01]  /*1edc0*/  IMAD R13, R13, UR4, RZ ;  /* 0x000000040d0d7c24 */ /* 0x000fe2000f8e02ff */
[----:B------:R-:W-:Y:S01]  /*1edd0*/  ISETP.GE.AND P3, PT, R4, RZ, PT ;  /* 0x000000ff0400720c */ /* 0x000fe20003f66270 */
[----:B------:R-:W-:Y:S01]  /*1ede0*/  IMAD.MOV.U32 R11, RZ, RZ, R22 ;  /* 0x000000ffff0b7224 */ /* 0x000fe200078e0016 */
[----:B------:R-:W-:Y:S01]  /*1edf0*/  PRMT R36, RZ, 0x7610, R36 ;  /* 0x00007610ff247816 */ /* 0x000fe20000000024 */
[----:B------:R-:W-:Y:S01]  /*1ee00*/  @!P5 IMAD.IADD R20, R20, 0x1, -R9 ;  /* 0x000000011414d824 */ /* 0x000fe200078e0a09 */
[----:B------:R-:W-:Y:S01]  /*1ee10*/  PRMT R35, RZ, 0x7610, R35 ;  /* 0x00007610ff237816 */ /* 0x000fe20000000023 */
[----:B------:R-:W-:Y:S01]  /*1ee20*/  @!P2 IMAD.IADD R23, R23, 0x1, -R9 ;  /* 0x000000011717a824 */ /* 0x000fe200078e0a09 */
[C---:B------:R-:W-:Y:S01]  /*1ee30*/  IADD3 R15, P2, PT, R13.reuse, R8, RZ ;  /* 0x000000080d0f7210 */ /* 0x040fe20007f5e0ff */
[----:B------:R-:W-:Y:S01]  /*1ee40*/  IMAD R12, R12, UR7, RZ ;  /* 0x000000070c0c7c24 */ /* 0x000fe2000f8e02ff */
[----:B------:R-:W-:Y:S01]  /*1ee50*/  PRMT R34, RZ, 0x7610, R34 ;  /* 0x00007610ff227816 */ /* 0x000fe20000000022 */
[----:B------:R-:W-:Y:S01]  /*1ee60*/  @!P6 IMAD.MOV R11, RZ, RZ, -R11 ;  /* 0x000000ffff0be224 */ /* 0x000fe200078e0a0b */
[----:B------:R-:W-:Y:S01]  /*1ee70*/  LEA.HI.X.SX32 R16, R13, R5, 0x1, P2 ;  /* 0x000000050d107211 */ /* 0x000fe200010f0eff */
[----:B------:R-:W-:Y:S01]  /*1ee80*/  STL [R1+0x450], R15 ;  /* 0x0004500f01007387 */ /* 0x000fe20000100800 */
[----:B------:R-:W-:Y:S01]  /*1ee90*/  ISETP.GT.U32.AND P2, PT, R9, R20, PT ;  /* 0x000000140900720c */ /* 0x000fe20003f44070 */
[----:B------:R-:W0:Y:S01]  /*1eea0*/  LDCU UR4, c[0x0][0x3b0] ;  /* 0x00007600ff0477ac */ /* 0x000e220008000800 */
[----:B------:R-:W-:-:S02]  /*1eeb0*/  IADD3 R2, P5, PT, R12, R8, RZ ;  /* 0x000000080c027210 */ /* 0x000fc40007fbe0ff */
[C---:B------:R-:W-:Y:S01]  /*1eec0*/  SEL R14, R47.reuse, R11, !P1 ;  /* 0x0000000b2f0e7207 */ /* 0x040fe20004800000 */
[----:B------:R-:W-:Y:S01]  /*1eed0*/  @P0 IMAD.MOV.U32 R13, RZ, RZ, R16 ;  /* 0x000000ffff0d0224 */ /* 0x000fe200078e0010 */
[----:B------:R-:W-:Y:S01]  /*1eee0*/  LEA.HI.X.SX32 R4, R12, R5, 0x1, P5 ;  /* 0x000000050c047211 */ /* 0x000fe200028f0eff */
[----:B------:R-:W-:Y:S01]  /*1eef0*/  @P0 IMAD.MOV.U32 R12, RZ, RZ, R15 ;  /* 0x000000ffff0c0224 */ /* 0x000fe200078e000f */
[----:B------:R-:W-:Y:S01]  /*1ef00*/  PRMT R33, RZ, 0x7610, R33 ;  /* 0x00007610ff217816 */ /* 0x000fe20000000021 */
[----:B------:R-:W-:Y:S01]  /*1ef10*/  IMAD.MOV.U32 R11, RZ, RZ, R23 ;  /* 0x000000ffff0b7224 */ /* 0x000fe200078e0017 */
[----:B------:R4:W-:Y:S01]  /*1ef20*/  STL [R1+0x490], R2 ;  /* 0x0004900201007387 */ /* 0x0009e20000100800 */
[----:B-1----:R-:W-:Y:S01]  /*1ef30*/  IMAD R14, R14, UR5, RZ ;  /* 0x000000050e0e7c24 */ /* 0x002fe2000f8e02ff */
[----:B------:R-:W1:Y:S01]  /*1ef40*/  LDCU UR5, c[0x0][0x3b0] ;  /* 0x00007600ff0577ac */ /* 0x000e620008000800 */
[----:B------:R-:W-:Y:S01]  /*1ef50*/  @!P3 IMAD.MOV R11, RZ, RZ, -R11 ;  /* 0x000000ffff0bb224 */ /* 0x000fe200078e0a0b */
[----:B------:R-:W-:Y:S01]  /*1ef60*/  STL [R1+0x44c], R16 ;  /* 0x00044c1001007387 */ /* 0x000fe20000100800 */
[----:B------:R-:W-:Y:S01]  /*1ef70*/  @!P2 IMAD.IADD R20, R20, 0x1, -R9 ;  /* 0x000000011414a824 */ /* 0x000fe200078e0a09 */
[----:B------:R-:W-:Y:S01]  /*1ef80*/  PRMT R32, RZ, 0x7610, R32 ;  /* 0x00007610ff207816 */ /* 0x000fe20000000020 */
[----:B------:R-:W0:Y:S01]  /*1ef90*/  LDCU UR7, c[0x0][0x3b0] ;  /* 0x00007600ff0777ac */ /* 0x000e220008000800 */
[----:B------:R-:W2:Y:S04]  /*1efa0*/  LDL.LU R22, [R1+0x204] ;  /* 0x0002040001167983 */ /* 0x000ea80000300800 */
[----:B------:R1:W2:Y:S01]  /*1efb0*/  @P0 LDG.E.U8 R36, desc[UR20][R12.64] ;  /* 0x000000140c240981 */ /* 0x0002a2000c1e1100 */
[----:B------:R-:W-:-:S03]  /*1efc0*/  SEL R11, R47, R11, !P1 ;  /* 0x0000000b2f0b7207 */ /* 0x000fc60004800000 */
[----:B------:R0:W-:Y:S01]  /*1efd0*/  STL [R1+0x48c], R4 ;  /* 0x00048c0401007387 */ /* 0x0001e20000100800 */
[----:B-1----:R-:W-:Y:S02]  /*1efe0*/  @P0 IMAD.MOV.U32 R12, RZ, RZ, R2 ;  /* 0x000000ffff0c0224 */ /* 0x002fe400078e0002 */
[----:B------:R-:W-:Y:S01]  /*1eff0*/  @P0 IMAD.MOV.U32 R13, RZ, RZ, R4 ;  /* 0x000000ffff0d0224 */ /* 0x000fe200078e0004 */
[C---:B----4-:R-:W-:Y:S01]  /*1f000*/  IADD3 R2, P2, PT, R14.reuse, R8, RZ ;  /* 0x000000080e027210 */ /* 0x050fe20007f5e0ff */
[----:B0-----:R-:W4:Y:S04]  /*1f010*/  LDL R4, [R1+0x1498] ;  /* 0x0014980001047983 */ /* 0x001f280000100800 */
[----:B------:R0:W4:Y:S02]  /*1f020*/  @P0 LDG.E.U8 R35, desc[UR20][R12.64] ;  /* 0x000000140c230981 */ /* 0x000124000c1e1100 */
[----:B0-----:R-:W-:Y:S01]  /*1f030*/  LEA.HI.X.SX32 R12, R14, R5, 0x1, P2 ;  /* 0x000000050e0c7211 */ /* 0x001fe200010f0eff */
[----:B------:R-:W-:Y:S01]  /*1f040*/  IMAD R14, R11, UR6, RZ ;  /* 0x000000060b0e7c24 */ /* 0x000fe2000f8e02ff */
[----:B------:R-:W-:-:S03]  /*1f050*/  PRMT R31, RZ, 0x7610, R31 ;  /* 0x00007610ff1f7816 */ /* 0x000fc6000000001f */
[----:B------:R-:W-:Y:S01]  /*1f060*/  @P0 IMAD.MOV.U32 R13, RZ, RZ, R12 ;  /* 0x000000ffff0d0224 */ /* 0x000fe200078e000c */
[----:B------:R-:W0:Y:S01]  /*1f070*/  LDCU UR6, c[0x0][0x3b0] ;  /* 0x00007600ff0677ac */ /* 0x000e220008000800 */
[----:B------:R-:W-:Y:S01]  /*1f080*/  IMAD.MOV.U32 R11, RZ, RZ, R20 ;  /* 0x000000ffff0b7224 */ /* 0x000fe200078e0014 */
[----:B---3--:R-:W-:Y:S02]  /*1f090*/  ISETP.GT.U32.AND P6, PT, R9, R19, PT ;  /* 0x000000130900720c */ /* 0x008fe40003fc4070 */
[----:B------:R-:W-:Y:S02]  /*1f0a0*/  ISETP.GE.AND P5, PT, R21, RZ, PT ;  /* 0x000000ff1500720c */ /* 0x000fe40003fa6270 */
[----:B------:R-:W3:Y:S01]  /*1f0b0*/  LDL.LU R21, [R1+0x208] ;  /* 0x0002080001157983 */ /* 0x000ee20000300800 */
[----:B--2---:R-:W-:-:S03]  /*1f0c0*/  ISETP.GT.U32.AND P3, PT, R9, R18, PT ;  /* 0x000000120900720c */ /* 0x004fc60003f64070 */
[----:B------:R-:W2:Y:S04]  /*1f0d0*/  LDL.LU R23, [R1+0x218] ;  /* 0x0002180001177983 */ /* 0x000ea80000300800 */
[----:B------:R-:W-:Y:S04]  /*1f0e0*/  STL [R1+0x4d0], R2 ;  /* 0x0004d00201007387 */ /* 0x000fe80000100800 */
[----:B------:R1:W-:Y:S01]  /*1f0f0*/  STL [R1+0x4cc], R12 ;  /* 0x0004cc0c01007387 */ /* 0x0003e20000100800 */
[--C-:B------:R-:W-:Y:S02]  /*1f100*/  @!P6 IMAD.IADD R19, R19, 0x1, -R9.reuse ;  /* 0x000000011313e824 */ /* 0x100fe400078e0a09 */
[----:B------:R-:W-:Y:S01]  /*1f110*/  @!P3 IMAD.IADD R18, R18, 0x1, -R9 ;  /* 0x000000011212b824 */ /* 0x000fe200078e0a09 */
[----:B------:R-:W2:Y:S01]  /*1f120*/  LDL.LU R20, [R1+0x22c] ;  /* 0x00022c0001147983 */ /* 0x000ea20000300800 */
[----:B-1----:R-:W-:Y:S01]  /*1f130*/  @P0 IMAD.MOV.U32 R12, RZ, RZ, R2 ;  /* 0x000000ffff0c0224 */ /* 0x002fe200078e0002 */
[----:B------:R-:W-:-:S02]  /*1f140*/  IADD3 R2, P3, PT, R14, R8, RZ ;  /* 0x000000080e027210 */ /* 0x000fc40007f7e0ff */
[----:B------:R-:W-:Y:S02]  /*1f150*/  ISETP.GE.AND P6, PT, R3, RZ, PT ;  /* 0x000000ff0300720c */ /* 0x000fe40003fc6270 */
[----:B------:R-:W-:Y:S01]  /*1f160*/  LEA.HI.X.SX32 R3, R14, R5, 0x1, P3 ;  /* 0x000000050e037211 */ /* 0x000fe200018f0eff */
[----:B------:R1:W2:Y:S04]  /*1f170*/  @P0 LDG.E.U8 R34, desc[UR20][R12.64] ;  /* 0x000000140c220981 */ /* 0x0002a8000c1e1100 */
[----:B------:R-:W-:Y:S04]  /*1f180*/  STL [R1+0x510], R2 ;  /* 0x0005100201007387 */ /* 0x000fe80000100800 */
[----:B------:R0:W-:Y:S01]  /*1f190*/  STL [R1+0x50c], R3 ;  /* 0x00050c0301007387 */ /* 0x0001e20000100800 */
[----:B-1----:R-:W-:-:S03]  /*1f1a0*/  @P0 IMAD.MOV.U32 R13, RZ, RZ, R3 ;  /* 0x000000ffff0d0224 */ /* 0x002fc600078e0003 */
[----:B0-----:R-:W2:Y:S01]  /*1f1b0*/  LDL R3, [R1+0x14b0] ;  /* 0x0014b00001037983 */ /* 0x001ea20000100800 */
[C---:B------:R-:W-:Y:S01]  /*1f1c0*/  ISETP.GT.U32.AND P2, PT, R9.reuse, R19, PT ;  /* 0x000000130900720c */ /* 0x040fe20003f44070 */
[----:B------:R-:W-:Y:S01]  /*1f1d0*/  @!P5 IMAD.MOV R11, RZ, RZ, -R11 ;  /* 0x000000ffff0bd224 */ /* 0x000fe200078e0a0b */
[----:B------:R-:W-:Y:S01]  /*1f1e0*/  ISETP.GT.U32.AND P5, PT, R9, R18, PT ;  /* 0x000000120900720c */ /* 0x000fe20003fa4070 */
[----:B------:R-:W-:-:S03]  /*1f1f0*/  @P0 IMAD.MOV.U32 R12, RZ, RZ, R2 ;  /* 0x000000ffff0c0224 */ /* 0x000fc600078e0002 */
[----:B------:R-:W-:Y:S02]  /*1f200*/  SEL R11, R47, R11, !P1 ;  /* 0x0000000b2f0b7207 */ /* 0x000fe40004800000 */
[----:B------:R0:W2:Y:S05]  /*1f210*/  @P0 LDG.E.U8 R33, desc[UR20][R12.64] ;  /* 0x000000140c210981 */ /* 0x0000aa000c1e1100 */
[----:B------:R-:W-:-:S04]  /*1f220*/  @!P2 IMAD.IADD R19, R19, 0x1, -R9 ;  /* 0x000000011313a824 */ /* 0x000fc800078e0a09 */
[----:B0-----:R-:W-:Y:S02]  /*1f230*/  IMAD.MOV.U32 R12, RZ, RZ, R19 ;  /* 0x000000ffff0c7224 */ /* 0x001fe400078e0013 */
[----:B------:R-:W2:Y:S01]  /*1f240*/  LDL.LU R19, [R1+0x230] ;  /* 0x0002300001137983 */ /* 0x000ea20000300800 */
[----:B------:R-:W-:Y:S01]  /*1f250*/  IMAD R13, R11, UR4, RZ ;  /* 0x000000040b0d7c24 */ /* 0x000fe2000f8e02ff */
[----:B------:R-:W0:Y:S02]  /*1f260*/  LDCU UR4, c[0x0][0x3b0] ;  /* 0x00007600ff0477ac */ /* 0x000e240008000800 */
[----:B------:R-:W2:Y:S01]  /*1f270*/  LDL R93, [R1+0x14dc] ;  /* 0x0014dc00015d7983 */ /* 0x000ea20000100800 */
[----:B------:R-:W-:Y:S02]  /*1f280*/  @!P5 IMAD.IADD R18, R18, 0x1, -R9 ;  /* 0x000000011212d824 */ /* 0x000fe400078e0a09 */
[----:B------:R-:W-:Y:S01]  /*1f290*/  @!P6 IMAD.MOV R12, RZ, RZ, -R12 ;  /* 0x000000ffff0ce224 */ /* 0x000fe200078e0a0c */
[----:B------:R-:W-:-:S02]  /*1f2a0*/  IADD3 R2, P6, PT, R13, R8, RZ ;  /* 0x000000080d027210 */ /* 0x000fc40007fde0ff */
[----:B------:R-:W-:Y:S02]  /*1f2b0*/  ISETP.GT.U32.AND P2, PT, R9, R22, PT ;  /* 0x000000160900720c */ /* 0x000fe40003f44070 */
[----:B------:R-:W-:Y:S01]  /*1f2c0*/  SEL R14, R47, R12, !P1 ;  /* 0x0000000c2f0e7207 */ /* 0x000fe20004800000 */
[----:B------:R-:W-:Y:S01]  /*1f2d0*/  STL [R1+0x550], R2 ;  /* 0x0005500201007387 */ /* 0x000fe20000100800 */
[----:B------:R-:W-:-:S03]  /*1f2e0*/  IMAD.MOV.U32 R11, RZ, RZ, R18 ;  /* 0x000000ffff0b7224 */ /* 0x000fc600078e0012 */
[----:B------:R-:W-:Y:S01]  /*1f2f0*/  IMAD R14, R14, UR5, RZ ;  /* 0x000000050e0e7c24 */ /* 0x000fe2000f8e02ff */
[----:B------:R-:W-:Y:S02]  /*1f300*/  PRMT R24, RZ, 0x7610, R24 ;  /* 0x00007610ff187816 */ /* 0x000fe40000000018 */
[----:B----4-:R-:W-:-:S03]  /*1f310*/  ISETP.GE.AND P3, PT, R4, RZ, PT ;  /* 0x000000ff0400720c */ /* 0x010fc60003f66270 */
[----:B------:R-:W-:Y:S01]  /*1f320*/  @!P2 IMAD.IADD R22, R22, 0x1, -R9 ;  /* 0x000000011616a824 */ /* 0x000fe200078e0a09 */
[----:B------:R-:W-:Y:S01]  /*1f330*/  LEA.HI.X.SX32 R4, R13, R5, 0x1, P6 ;  /* 0x000000050d047211 */ /* 0x000fe200030f0eff */
[----:B------:R-:W-:Y:S01]  /*1f340*/  @P0 IMAD.MOV.U32 R12, RZ, RZ, R2 ;  /* 0x000000ffff0c0224 */ /* 0x000fe200078e0002 */
[----:B------:R-:W1:Y:S03]  /*1f350*/  LDCU UR5, c[0x0][0x3b0] ;  /* 0x00007600ff0577ac */ /* 0x000e660008000800 */
[----:B------:R4:W-:Y:S01]  /*1f360*/  STL [R1+0x54c], R4 ;  /* 0x00054c0401007387 */ /* 0x0009e20000100800 */
[----:B------:R-:W-:-:S03]  /*1f370*/  @P0 IMAD.MOV.U32 R13, RZ, RZ, R4 ;  /* 0x000000ffff0d0224 */ /* 0x000fc600078e0004 */
[----:B------:R-:W2:Y:S01]  /*1f380*/  LDL.LU R18, [R1+0x220] ;  /* 0x0002200001127983 */ /* 0x000ea20000300800 */
[----:B------:R-:W-:Y:S01]  /*1f390*/  @!P3 IMAD.MOV R11, RZ, RZ, -R11 ;  /* 0x000000ffff0bb224 */ /* 0x000fe200078e0a0b */
[----:B------:R-:W-:Y:S02]  /*1f3a0*/  ISETP.GT.U32.AND P3, PT, R9, R22, PT ;  /* 0x000000160900720c */ /* 0x000fe40003f64070 */
[----:B------:R1:W2:Y:S02]  /*1f3b0*/  @P0 LDG.E.U8 R32, desc[UR20][R12.64] ;  /* 0x000000140c200981 */ /* 0x0002a4000c1e1100 */
[----:B------:R-:W-:-:S05]  /*1f3c0*/  SEL R11, R47, R11, !P1 ;  /* 0x0000000b2f0b7207 */ /* 0x000fca0004800000 */
[----:B0-----:R-:W-:Y:S01]  /*1f3d0*/  IMAD R11, R11, UR4, RZ ;  /* 0x000000040b0b7c24 */ /* 0x001fe2000f8e02ff */
[----:B------:R-:W0:Y:S03]  /*1f3e0*/  LDCU UR4, c[0x0][0x3b0] ;  /* 0x00007600ff0477ac */ /* 0x000e260008000800 */
[----:B------:R-:W-:Y:S01]  /*1f3f0*/  @!P3 IMAD.IADD R22, R22, 0x1, -R9 ;  /* 0x000000011616b824 */ /* 0x000fe200078e0a09 */
[C---:B---3--:R-:W-:Y:S02]  /*1f400*/  ISETP.GT.U32.AND P5, PT, R9.reuse, R21, PT ;  /* 0x000000150900720c */ /* 0x048fe40003fa4070 */
[----:B--2---:R-:W-:-:S11]  /*1f410*/  ISETP.GT.U32.AND P2, PT, R9, R23, PT ;  /* 0x000000170900720c */ /* 0x004fd60003f44070 */
[--C-:B------:R-:W-:Y:S01]  /*1f420*/  @!P5 IMAD.IADD R21, R21, 0x1, -R9.reuse ;  /* 0x000000011515d824 */ /* 0x100fe200078e0a09 */
[C---:B----4-:R-:W-:Y:S02]  /*1f430*/  IADD3 R4, P5, PT, R14.reuse, R8, RZ ;  /* 0x000000080e047210 */ /* 0x050fe40007fbe0ff */
[----:B------:R-:W-:Y:S02]  /*1f440*/  ISETP.GT.U32.AND P6, PT, R9, R20, PT ;  /* 0x000000140900720c */ /* 0x000fe40003fc4070 */
[----:B------:R-:W-:Y:S01]  /*1f450*/  LEA.HI.X.SX32 R15, R14, R5, 0x1, P5 ;  /* 0x000000050e0f7211 */ /* 0x000fe200028f0eff */
[----:B------:R2:W-:Y:S01]  /*1f460*/  STL [R1+0x590], R4 ;  /* 0x0005900401007387 */ /* 0x0005e20000100800 */
[----:B-1----:R-:W-:Y:S02]  /*1f470*/  @P0 IMAD.MOV.U32 R12, RZ, RZ, R4 ;  /* 0x000000ffff0c0224 */ /* 0x002fe400078e0004 */
[----:B------:R-:W-:Y:S01]  /*1f480*/  @!P2 IMAD.IADD R23, R23, 0x1, -R9 ;  /* 0x000000011717a824 */ /* 0x000fe200078e0a09 */
[----:B------:R-:W-:Y:S01]  /*1f490*/  ISETP.GT.U32.AND P2, PT, R9, R21, PT ;  /* 0x000000150900720c */ /* 0x000fe20003f44070 */
[----:B------:R-:W-:-:S05]  /*1f4a0*/  @P0 IMAD.MOV.U32 R13, RZ, RZ, R15 ;  /* 0x000000ffff0d0224 */ /* 0x000fca00078e000f */
[----:B------:R-:W-:Y:S01]  /*1f4b0*/  @!P6 IMAD.IADD R20, R20, 0x1, -R9 ;  /* 0x000000011414e824 */ /* 0x000fe200078e0a09 */
[----:B------:R-:W-:Y:S01]  /*1f4c0*/  IADD3 R2, P6, PT, R11, R8, RZ ;  /* 0x000000080b027210 */ /* 0x000fe20007fde0ff */
[----:B------:R1:W3:Y:S01]  /*1f4d0*/  @P0 LDG.E.U8 R31, desc[UR20][R12.64] ;  /* 0x000000140c1f0981 */ /* 0x0002e2000c1e1100 */
[----:B------:R-:W-:-:S03]  /*1f4e0*/  ISETP.GE.AND P5, PT, R3, RZ, PT ;  /* 0x000000ff0300720c */ /* 0x000fc60003fa6270 */
[----:B------:R-:W4:Y:S04]  /*1f4f0*/  LDL R3, [R1+0x14f4] ;  /* 0x0014f40001037983 */ /* 0x000f280000100800 */
[----:B------:R0:W-:Y:S04]  /*1f500*/  STL [R1+0x58c], R15 ;  /* 0x00058c0f01007387 */ /* 0x0001e80000100800 */
[----:B--2---:R-:W2:Y:S01]  /*1f510*/  LDL R4, [R1+0x150c] ;  /* 0x00150c0001047983 */ /* 0x004ea20000100800 */
[----:B------:R-:W-:Y:S01]  /*1f520*/  LEA.HI.X.SX32 R11, R11, R5, 0x1, P6 ;  /* 0x000000050b0b7211 */ /* 0x000fe200030f0eff */
[----:B-1----:R-:W-:-:S02]  /*1f530*/  IMAD.MOV.U32 R12, RZ, RZ, R22 ;  /* 0x000000ffff0c7224 */ /* 0x002fc400078e0016 */
[----:B------:R-:W-:Y:S01]  /*1f540*/  STL [R1+0x5d0], R2 ;  /* 0x0005d00201007387 */ /* 0x000fe20000100800 */
[----:B------:R-:W-:-:S03]  /*1f550*/  @!P2 IMAD.IADD R21, R21, 0x1, -R9 ;  /* 0x000000011515a824 */ /* 0x000fc600078e0a09 */
[----:B------:R1:W-:Y:S04]  /*1f560*/  STL [R1+0x5cc], R11 ;  /* 0x0005cc0b01007387 */ /* 0x0003e80000100800 */
[----:B------:R-:W3:Y:S01]  /*1f570*/  LDL R22, [R1+0x153c] ;  /* 0x00153c0001167983 */ /* 0x000ee20000100800 */
[----:B0-----:R-:W-:Y:S02]  /*1f580*/  @P0 IMAD.MOV.U32 R15, RZ, RZ, R11 ;  /* 0x000000ffff0f0224 */ /* 0x001fe400078e000b */
[----:B-1----:R-:W-:Y:S02]  /*1f590*/  IMAD.MOV.U32 R11, RZ, RZ, R21 ;  /* 0x000000ffff0b7224 */ /* 0x002fe400078e0015 */
[----:B------:R-:W3:Y:S01]  /*1f5a0*/  LDL R21, [R1+0x1554] ;  /* 0x0015540001157983 */ /* 0x000ee20000100800 */
[----:B------:R-:W-:-:S02]  /*1f5b0*/  ISETP.GT.U32.AND P3, PT, R9, R19, PT ;  /* 0x000000130900720c */ /* 0x000fc40003f64070 */
[----:B------:R-:W-:Y:S01]  /*1f5c0*/  ISETP.GE.AND P6, PT, R93, RZ, PT ;  /* 0x000000ff5d00720c */ /* 0x000fe20003fc6270 */
[----:B------:R-:W-:Y:S01]  /*1f5d0*/  @!P5 IMAD.MOV R12, RZ, RZ, -R12 ;  /* 0x000000ffff0cd224 */ /* 0x000fe200078e0a0c */
[C---:B------:R-:W-:Y:S02]  /*1f5e0*/  ISETP.GT.U32.AND P5, PT, R9.reuse, R20, PT ;  /* 0x000000140900720c */ /* 0x040fe40003fa4070 */
[----:B------:R-:W-:-:S07]  /*1f5f0*/  ISETP.GT.U32.AND P2, PT, R9, R23, PT ;  /* 0x000000170900720c */ /* 0x000fce0003f44070 */
[----:B------:R-:W-:Y:S02]  /*1f600*/  @!P3 IMAD.IADD R19, R19, 0x1, -R9 ;  /* 0x000000011313b824 */ /* 0x000fe400078e0a09 */
[----:B------:R-:W-:-:S03]  /*1f610*/  @!P6 IMAD.MOV R11, RZ, RZ, -R11 ;  /* 0x000000ffff0be224 */ /* 0x000fc600078e0a0b */
[----:B------:R-:W-:Y:S02]  /*1f620*/  ISETP.GT.U32.AND P3, PT, R9, R19, PT ;  /* 0x000000130900720c */ /* 0x000fe40003f64070 */
[C---:B------:R-:W-:Y:S02]  /*1f630*/  SEL R12, R47.reuse, R12, !P1 ;  /* 0x0000000c2f0c7207 */ /* 0x040fe40004800000 */
[----:B------:R-:W-:Y:S02]  /*1f640*/  SEL R11, R47, R11, !P1 ;  /* 0x0000000b2f0b7207 */ /* 0x000fe40004800000 */
[----:B------:R-:W-:Y:S01]  /*1f650*/  ISETP.GT.U32.AND P6, PT, R9, R18, PT ;  /* 0x000000120900720c */ /* 0x000fe20003fc4070 */
[----:B------:R-:W-:Y:S01]  /*1f660*/  IMAD R13, R12, UR6, RZ ;  /* 0x000000060c0d7c24 */ /* 0x000fe2000f8e02ff */
[----:B------:R-:W-:Y:S01]  /*1f670*/  PRMT R29, RZ, 0x7610, R29 ;  /* 0x00007610ff1d7816 */ /* 0x000fe2000000001d */
[----:B------:R-:W-:Y:S01]  /*1f680*/  IMAD R12, R11, UR4, RZ ;  /* 0x000000040b0c7c24 */ /* 0x000fe2000f8e02ff */
[----:B------:R-:W-:Y:S01]  /*1f690*/  PRMT R30, RZ, 0x7610, R30 ;  /* 0x00007610ff1e7816 */ /* 0x000fe2000000001e */
[----:B------:R-:W-:Y:S01]  /*1f6a0*/  @!P5 IMAD.IADD R20, R20, 0x1, -R9 ;  /* 0x000000011414d824 */ /* 0x000fe200078e0a09 */
[----:B------:R-:W0:Y:S01]  /*1f6b0*/  LDCU UR4, c[0x0][0x3b0] ;  /* 0x00007600ff0477ac */ /* 0x000e220008000800 */
[----:B------:R-:W-:-:S02]  /*1f6c0*/  @P0 IMAD.MOV.U32 R14, RZ, RZ, R2 ;  /* 0x000000ffff0e0224 */ /* 0x000fc400078e0002 */
[----:B------:R-:W-:Y:S01]  /*1f6d0*/  @!P2 IMAD.IADD R23, R23, 0x1, -R9 ;  /* 0x000000011717a824 */ /* 0x000fe200078e0a09 */
[----:B------:R-:W-:Y:S01]  /*1f6e0*/  PRMT R27, RZ, 0x7610, R27 ;  /* 0x00007610ff1b7816 */ /* 0x000fe2000000001b */
[--C-:B------:R-:W-:Y:S01]  /*1f6f0*/  @!P3 IMAD.IADD R19, R19, 0x1, -R9.reuse ;  /* 0x000000011313b824 */ /* 0x100fe200078e0a09 */
[----:B------:R1:W3:Y:S01]  /*1f700*/  @P0 LDG.E.U8 R30, desc[UR20][R14.64] ;  /* 0x000000140e1e0981 */ /* 0x0002e2000c1e1100 */
[----:B------:R-:W-:Y:S01]  /*1f710*/  @!P6 IMAD.IADD R18, R18, 0x1, -R9 ;  /* 0x000000011212e824 */ /* 0x000fe200078e0a09 */
[----:B------:R-:W-:Y:S01]  /*1f720*/  IADD3 R2, P6, PT, R12, R8, RZ ;  /* 0x000000080c027210 */ /* 0x000fe20007fde0ff */
[----:B------:R-:W-:Y:S01]  /*1f730*/  IMAD.MOV.U32 R11, RZ, RZ, R23 ;  /* 0x000000ffff0b7224 */ /* 0x000fe200078e0017 */
[----:B------:R-:W-:Y:S02]  /*1f740*/  PRMT R26, RZ, 0x7610, R26 ;  /* 0x00007610ff1a7816 */ /* 0x000fe4000000001a */
[----:B------:R-:W-:Y:S02]  /*1f750*/  PRMT R25, RZ, 0x7610, R25 ;  /* 0x00007610ff197816 */ /* 0x000fe40000000019 */
[----:B------:R-:W-:Y:S01]  /*1f760*/  PRMT R28, RZ, 0x7610, R28 ;  /* 0x00007610ff1c7816 */ /* 0x000fe2000000001c */
[----:B------:R-:W0:Y:S01]  /*1f770*/  S2R R83, SR_TID.X ;  /* 0x0000000000537919 */ /* 0x000e220000002100 */
[----:B------:R-:W0:Y:S01]  /*1f780*/  LDCU UR6, c[0x0][0x3b0] ;  /* 0x00007600ff0677ac */ /* 0x000e220008000800 */
[----:B----4-:R-:W-:-:S02]  /*1f790*/  ISETP.GE.AND P2, PT, R3, RZ, PT ;  /* 0x000000ff0300720c */ /* 0x010fc40003f46270 */
[----:B------:R-:W-:Y:S02]  /*1f7a0*/  LEA.HI.X.SX32 R3, R12, R5, 0x1, P6 ;  /* 0x000000050c037211 */ /* 0x000fe400030f0eff */
[----:B--2---:R-:W-:Y:S02]  /*1f7b0*/  ISETP.GE.AND P5, PT, R4, RZ, PT ;  /* 0x000000ff0400720c */ /* 0x004fe40003fa6270 */
[----:B------:R-:W-:-:S04]  /*1f7c0*/  IADD3 R4, P3, PT, R13, R8, RZ ;  /* 0x000000080d047210 */ /* 0x000fc80007f7e0ff */
[----:B------:R-:W-:Y:S01]  /*1f7d0*/  LEA.HI.X.SX32 R13, R13, R5, 0x1, P3 ;  /* 0x000000050d0d7211 */ /* 0x000fe200018f0eff */
[----:B------:R-:W-:Y:S01]  /*1f7e0*/  @P0 IMAD.MOV.U32 R12, RZ, RZ, R4 ;  /* 0x000000ffff0c0224 */ /* 0x000fe200078e0004 */
[----:B------:R-:W-:Y:S01]  /*1f7f0*/  STL [R1+0x610], R4 ;  /* 0x0006100401007387 */ /* 0x000fe20000100800 */
[----:B------:R-:W-:-:S03]  /*1f800*/  ISETP.GT.U32.AND P3, PT, R9, R18, PT ;  /* 0x000000120900720c */ /* 0x000fc60003f64070 */
[----:B------:R-:W-:Y:S01]  /*1f810*/  STL [R1+0x650], R2 ;  /* 0x0006500201007387 */ /* 0x000fe20000100800 */
[----:B------:R-:W-:-:S03]  /*1f820*/  @!P2 IMAD.MOV R11, RZ, RZ, -R11 ;  /* 0x000000ffff0ba224 */ /* 0x000fc600078e0a0b */
[----:B------:R2:W-:Y:S04]  /*1f830*/  STL [R1+0x60c], R13 ;  /* 0x00060c0d01007387 */ /* 0x0005e80000100800 */
[----:B------:R4:W3:Y:S02]  /*1f840*/  @P0 LDG.E.U8 R24, desc[UR20][R12.64] ;  /* 0x000000140c180981 */ /* 0x0008e4000c1e1100 */
[----:B---3--:R-:W-:Y:S02]  /*1f850*/  ISETP.GE.AND P2, PT, R22, RZ, PT ;  /* 0x000000ff1600720c */ /* 0x008fe40003f46270 */
[----:B-1----:R-:W-:Y:S01]  /*1f860*/  SEL R14, R47, R11, !P1 ;  /* 0x0000000b2f0e7207 */ /* 0x002fe20004800000 */
[----:B----4-:R-:W-:Y:S02]  /*1f870*/  @P0 IMAD.MOV.U32 R12, RZ, RZ, R2 ;  /* 0x000000ffff0c0224 */ /* 0x010fe400078e0002 */
[----:B--2---:R-:W-:Y:S01]  /*1f880*/  @P0 IMAD.MOV.U32 R13, RZ, RZ, R3 ;  /* 0x000000ffff0d0224 */ /* 0x004fe200078e0003 */
[----:B------:R-:W-:-:S04]  /*1f890*/  ISETP.GE.AND P6, PT, R21, RZ, PT ;  /* 0x000000ff1500720c */ /* 0x000fc80003fc6270 */
[----:B------:R1:W2:Y:S01]  /*1f8a0*/  @P0 LDG.E.U8 R29, desc[UR20][R12.64] ;  /* 0x000000140c1d0981 */ /* 0x0002a2000c1e1100 */
[----:B------:R-:W-:Y:S02]  /*1f8b0*/  IMAD.MOV.U32 R11, RZ, RZ, R19 ;  /* 0x000000ffff0b7224 */ /* 0x000fe400078e0013 */
[----:B------:R-:W-:Y:S01]  /*1f8c0*/  IMAD R14, R14, UR5, RZ ;  /* 0x000000050e0e7c24 */ /* 0x000fe2000f8e02ff */
[----:B------:R-:W3:Y:S01]  /*1f8d0*/  LDCU UR5, c[0x0][0x3b0] ;  /* 0x00007600ff0577ac */ /* 0x000ee20008000800 */
[----:B-1----:R-:W-:-:S04]  /*1f8e0*/  IMAD.MOV.U32 R12, RZ, RZ, R20 ;  /* 0x000000ffff0c7224 */ /* 0x002fc800078e0014 */
[----:B------:R-:W-:Y:S02]  /*1f8f0*/  @!P5 IMAD.MOV R12, RZ, RZ, -R12 ;  /* 0x000000ffff0cd224 */ /* 0x000fe400078e0a0c */
[----:B------:R-:W-:Y:S02]  /*1f900*/  @!P3 IMAD.IADD R18, R18, 0x1, -R9 ;  /* 0x000000011212b824 */ /* 0x000fe400078e0a09 */
[----:B------:R-:W-:Y:S01]  /*1f910*/  @!P2 IMAD.MOV R11, RZ, RZ, -R11 ;  /* 0x000000ffff0ba224 */ /* 0x000fe200078e0a0b */
[C---:B------:R-:W-:Y:S01]  /*1f920*/  SEL R13, R47.reuse, R12, !P1 ;  /* 0x0000000c2f0d7207 */ /* 0x040fe20004800000 */
[----:B------:R-:W-:Y:S01]  /*1f930*/  IMAD.MOV.U32 R12, RZ, RZ, R18 ;  /* 0x000000ffff0c7224 */ /* 0x000fe200078e0012 */
[CC--:B------:R-:W-:Y:S01]  /*1f940*/  IADD3 R2, P2, PT, R14.reuse, R8.reuse, RZ ;  /* 0x000000080e027210 */ /* 0x0c0fe20007f5e0ff */
[----:B------:R1:W-:Y:S01]  /*1f950*/  STL [R1+0x64c], R3 ;  /* 0x00064c0301007387 */ /* 0x0003e20000100800 */
[----:B------:R-:W-:Y:S01]  /*1f960*/  SEL R11, R47, R11, !P1 ;  /* 0x0000000b2f0b7207 */ /* 0x000fe20004800000 */
[----:B------:R-:W-:Y:S01]  /*1f970*/  IMAD R13, R13, UR7, RZ ;  /* 0x000000070d0d7c24 */ /* 0x000fe2000f8e02ff */
[----:B0-----:R-:W-:Y:S01]  /*1f980*/  LOP3.LUT R83, R83, 0x7f, RZ, 0xc0, !PT ;  /* 0x0000007f53537812 */ /* 0x001fe200078ec0ff */
[----:B------:R-:W-:Y:S01]  /*1f990*/  @!P6 IMAD.MOV R12, RZ, RZ, -R12 ;  /* 0x000000ffff0ce224 */ /* 0x000fe200078e0a0c */
[-C--:B-1----:R-:W-:Y:S01]  /*1f9a0*/  LEA.HI.X.SX32 R3, R14, R5.reuse, 0x1, P2 ;  /* 0x000000050e037211 */ /* 0x082fe200010f0eff */
[----:B------:R-:W-:Y:S01]  /*1f9b0*/  IMAD R11, R11, UR4, RZ ;  /* 0x000000040b0b7c24 */ /* 0x000fe2000f8e02ff */
[----:B------:R-:W-:Y:S01]  /*1f9c0*/  IADD3 R16, P2, PT, R13, R8, RZ ;  /* 0x000000080d107210 */ /* 0x000fe20007f5e0ff */
[----:B------:R-:W-:Y:S01]  /*1f9d0*/  @P0 IMAD.MOV.U32 R14, RZ, RZ, R2 ;  /* 0x000000ffff0e0224 */ /* 0x000fe200078e0002 */
[----:B------:R-:W-:Y:S01]  /*1f9e0*/  SEL R12, R47, R12, !P1 ;  /* 0x0000000c2f0c7207 */ /* 0x000fe20004800000 */
[----:B------:R-:W-:Y:S01]  /*1f9f0*/  @P0 IMAD.MOV.U32 R15, RZ, RZ, R3 ;  /* 0x000000ffff0f0224 */ /* 0x000fe200078e0003 */
[----:B------:R-:W-:Y:S01]  /*1fa00*/  LEA.HI.X.SX32 R17, R13, R5, 0x1, P2 ;  /* 0x000000050d117211 */ /* 0x000fe200010f0eff */
[----:B------:R0:W-:Y:S01]  /*1fa10*/  STL [R1+0x690], R2 ;  /* 0x0006900201007387 */ /* 0x0001e20000100800 */
[----:B------:R-:W-:Y:S01]  /*1fa20*/  VIADD R4, R64, 0xbe ;  /* 0x000000be40047836 */ /* 0x000fe20000000000 */
[----:B------:R-:W-:Y:S01]  /*1fa30*/  LOP3.LUT R79, R83, 0x60, RZ, 0x3c, !PT ;  /* 0x00000060534f7812 */ /* 0x000fe200078e3cff */
[----:B------:R-:W1:Y:S01]  /*1fa40*/  LDCU UR4, c[0x0][0x3b0] ;  /* 0x00007600ff0477ac */ /* 0x000e620008000800 */
[----:B------:R3:W4:Y:S01]  /*1fa50*/  @P0 LDG.E.U8 R27, desc[UR20][R14.64] ;  /* 0x000000140e1b0981 */ /* 0x000722000c1e1100 */
[----:B------:R-:W-:Y:S01]  /*1fa60*/  @P0 IMAD.MOV.U32 R13, RZ, RZ, R17 ;  /* 0x000000ffff0d0224 */ /* 0x000fe200078e0011 */
[----:B------:R-:W1:Y:S01]  /*1fa70*/  LDCU UR7, c[0x0][0x3b0] ;  /* 0x00007600ff0777ac */ /* 0x000e620008000800 */
[----:B0-----:R-:W-:Y:S01]  /*1fa80*/  IADD3 R2, P3, PT, R11, R8, RZ ;  /* 0x000000080b027210 */ /* 0x001fe20007f7e0ff */
[----:B------:R0:W-:Y:S01]  /*1fa90*/  STL [R1+0x68c], R3 ;  /* 0x00068c0301007387 */ /* 0x0001e20000100800 */
[----:B---3--:R-:W-:-:S03]  /*1faa0*/  IMAD R14, R12, UR5, RZ ;  /* 0x000000050c0e7c24 */ /* 0x008fc6000f8e02ff */
[----:B------:R3:W-:Y:S01]  /*1fab0*/  STL [R1+0x6d0], R16 ;  /* 0x0006d01001007387 */ /* 0x0007e20000100800 */
[----:B------:R-:W-:Y:S01]  /*1fac0*/  @P0 IMAD.MOV.U32 R12, RZ, RZ, R16 ;  /* 0x000000ffff0c0224 */ /* 0x000fe200078e0010 */
[----:B------:R-:W1:Y:S01]  /*1fad0*/  LDCU UR5, c[0x0][0x3b0] ;  /* 0x00007600ff0577ac */ /* 0x000e620008000800 */
[----:B0-----:R-:W-:-:S03]  /*1fae0*/  LEA.HI.X.SX32 R3, R11, R5, 0x1, P3 ;  /* 0x000000050b037211 */ /* 0x001fc600018f0eff */
[----:B------:R0:W2:Y:S01]  /*1faf0*/  @P0 LDG.E.U8 R26, desc[UR20][R12.64] ;  /* 0x000000140c1a0981 */ /* 0x0000a2000c1e1100 */
[----:B---3--:R-:W-:-:S03]  /*1fb00*/  IADD3 R16, P2, PT, R14, R8, RZ ;  /* 0x000000080e107210 */ /* 0x008fc60007f5e0ff */
[----:B------:R-:W-:Y:S01]  /*1fb10*/  STL [R1+0x718], R2 ;  /* 0x0007180201007387 */ /* 0x000fe20000100800 */
[----:B------:R-:W-:Y:S02]  /*1fb20*/  IABS R11, R4 ;  /* 0x00000004000b7213 */ /* 0x000fe40000000000 */
[----:B------:R-:W-:Y:S01]  /*1fb30*/  LEA.HI.X.SX32 R14, R14, R5, 0x1, P2 ;  /* 0x000000050e0e7211 */ /* 0x000fe200010f0eff */
[----:B0-----:R-:W-:Y:S02]  /*1fb40*/  @P0 IMAD.MOV.U32 R12, RZ, RZ, R2 ;  /* 0x000000ffff0c0224 */ /* 0x001fe400078e0002 */
[----:B------:R-:W-:Y:S01]  /*1fb50*/  @P0 IMAD.MOV.U32 R13, RZ, RZ, R3 ;  /* 0x000000ffff0d0224 */ /* 0x000fe200078e0003 */
[----:B------:R-:W-:Y:S01]  /*1fb60*/  STL [R1+0x6cc], R17 ;  /* 0x0006cc1101007387 */ /* 0x000fe20000100800 */
[----:B------:R-:W-:-:S03]  /*1fb70*/  IMAD.HI.U32 R15, R10, R11, RZ ;  /* 0x0000000b0a0f7227 */ /* 0x000fc600078e00ff */
[----:B------:R0:W3:Y:S04]  /*1fb80*/  @P0 LDG.E.U8 R25, desc[UR20][R12.64] ;  /* 0x000000140c190981 */ /* 0x0000e8000c1e1100 */
[----:B------:R1:W-:Y:S01]  /*1fb90*/  STL [R1+0x1344], R4 ;  /* 0x0013440401007387 */ /* 0x0003e20000100800 */
[----:B0-----:R-:W-:Y:S02]  /*1fba0*/  @P0 IMAD.MOV.U32 R12, RZ, RZ, R16 ;  /* 0x000000ffff0c0224 */ /* 0x001fe400078e0010 */
[----:B------:R-:W-:Y:S02]  /*1fbb0*/  @P0 IMAD.MOV.U32 R13, RZ, RZ, R14 ;  /* 0x000000ffff0d0224 */ /* 0x000fe400078e000e */
[C---:B-1----:R-:W-:Y:S01]  /*1fbc0*/  VIADD R4, R64.reuse, 0xbf ;  /* 0x000000bf40047836 */ /* 0x042fe20000000000 */
[----:B------:R0:W-:Y:S01]  /*1fbd0*/  STL [R1+0x714], R3 ;  /* 0x0007140301007387 */ /* 0x0001e20000100800 */
[----:B------:R-:W-:-:S02]  /*1fbe0*/  VIADD R2, R64, 0xc5 ;  /* 0x000000c540027836 */ /* 0x000fc40000000000 */
[----:B------:R-:W-:Y:S01]  /*1fbf0*/  IMAD.MOV R15, RZ, RZ, -R15 ;  /* 0x000000ffff0f7224 */ /* 0x000fe200078e0a0f */
[----:B------:R1:W2:Y:S01]  /*1fc00*/  @P0 LDG.E.U8 R28, desc[UR20][R12.64] ;  /* 0x000000140c1c0981 */ /* 0x0002a2000c1e1100 */
[----:B0-----:R-:W-:-:S03]  /*1fc10*/  VIADD R3, R64, 0xc4 ;  /* 0x000000c440037836 */ /* 0x001fc60000000000 */
[----:B------:R-:W-:Y:S01]  /*1fc20*/  STL [R1+0x758], R16 ;  /* 0x0007581001007387 */ /* 0x000fe20000100800 */
[----:B-1----:R-:W-:-:S03]  /*1fc30*/  IABS R12, R4 ;  /* 0x00000004000c7213 */ /* 0x002fc60000000000 */
[----:B------:R0:W-:Y:S01]  /*1fc40*/  STL [R1+0x754], R14 ;  /* 0x0007540e01007387 */ /* 0x0001e20000100800 */
[----:B------:R-:W-:Y:S01]  /*1fc50*/  IABS R13, R3 ;  /* 0x00000003000d7213 */ /* 0x000fe20000000000 */
[----:B------:R-:W-:Y:S02]  /*1fc60*/  IMAD R11, R9, R15, R11 ;  /* 0x0000000f090b7224 */ /* 0x000fe400078e020b */
[C---:B------:R-:W-:Y:S01]  /*1fc70*/  IMAD.HI.U32 R15, R10.reuse, R12, RZ ;  /* 0x0000000c0a0f7227 */ /* 0x040fe200078e00ff */
[----:B------:R1:W-:Y:S01]  /*1fc80*/  STL [R1+0x1340], R4 ;  /* 0x0013400401007387 */ /* 0x0003e20000100800 */
[----:B0-----:R-:W-:Y:S02]  /*1fc90*/  IABS R14, R2 ;  /* 0x00000002000e7213 */ /* 0x001fe40000000000 */
[----:B------:R-:W-:Y:S01]  /*1fca0*/  IMAD.HI.U32 R16, R10, R13, RZ ;  /* 0x0000000d0a107227 */ /* 0x000fe200078e00ff */
[----:B------:R0:W-:Y:S03]  /*1fcb0*/  STL [R1+0x1350], R3 ;  /* 0x0013500301007387 */ /* 0x0001e60000100800 */
[----:B------:R-:W-:-:S02]  /*1fcc0*/  IMAD.MOV R15, RZ, RZ, -R15 ;  /* 0x000000ffff0f7224 */ /* 0x000fc400078e0a0f */
[----:B-1----:R-:W-:Y:S02]  /*1fcd0*/  VIADD R4, R64, 0xc6 ;  /* 0x000000c640047836 */ /* 0x002fe40000000000 */
[----:B------:R-:W-:Y:S01]  /*1fce0*/  IMAD.HI.U32 R17, R10, R14, RZ ;  /* 0x0000000e0a117227 */ /* 0x000fe200078e00ff */
[----:B------:R1:W-:Y:S03]  /*1fcf0*/  STL [R1+0x1354], R2 ;  /* 0x0013540201007387 */ /* 0x0003e60000100800 */
[----:B------:R-:W-:Y:S02]  /*1fd00*/  IMAD.MOV R16, RZ, RZ, -R16 ;  /* 0x000000ffff107224 */ /* 0x000fe400078e0a10 */
[----:B0-----:R-:W-:Y:S02]  /*1fd10*/  VIADD R3, R64, 0xc7 ;  /* 0x000000c740037836 */ /* 0x001fe40000000000 */
[----:B------:R-:W-:Y:S01]  /*1fd20*/  IMAD R12, R9, R15, R12 ;  /* 0x0000000f090c7224 */ /* 0x000fe200078e020c */
[----:B------:R-:W-:Y:S01]  /*1fd30*/  IABS R15, R4 ;  /* 0x00000004000f7213 */ /* 0x000fe20000000000 */
[----:B------:R-:W-:-:S02]  /*1fd40*/  IMAD.MOV R17, RZ, RZ, -R17 ;  /* 0x000000ffff117224 */ /* 0x000fc400078e0a11 */
[----:B-1----:R-:W-:Y:S02]  /*1fd50*/  VIADD R2, R64, 0xcc ;  /* 0x000000cc40027836 */ /* 0x002fe40000000000 */
[C---:B------:R-:W-:Y:S01]  /*1fd60*/  IMAD R13, R9.reuse, R16, R13 ;  /* 0x00000010090d7224 */ /* 0x040fe200078e020d */
[----:B------:R-:W-:Y:S01]  /*1fd70*/  IABS R16, R3 ;  /* 0x0000000300107213 */ /* 0x000fe20000000000 */
[----:B------:R-:W-:Y:S01]  /*1fd80*/  IMAD R14, R9, R17, R14 ;  /* 0x00000011090e7224 */ /* 0x000fe200078e020e */
[----:B------:R-:W-:Y:S01]  /*1fd90*/  IABS R17, R2 ;  /* 0x0000000200117213 */ /* 0x000fe20000000000 */
[C---:B------:R-:W-:Y:S01]  /*1fda0*/  IMAD.HI.U32 R18, R10.reuse, R15, RZ ;  /* 0x0000000f0a127227 */ /* 0x040fe200078e00ff */
[----:B------:R-:W-:Y:S03]  /*1fdb0*/  STL [R1+0x1728], R11 ;  /* 0x0017280b01007387 */ /* 0x000fe60000100800 */
[C---:B------:R-:W-:Y:S01]  /*1fdc0*/  IMAD.HI.U32 R19, R10.reuse, R16, RZ ;  /* 0x000000100a137227 */ /* 0x040fe200078e00ff */
[----:B------:R-:W-:Y:S03]  /*1fdd0*/  STL [R1+0x1790], R11 ;  /* 0x0017900b01007387 */ /* 0x000fe60000100800 */
[----:B------:R-:W-:Y:S01]  /*1fde0*/  IMAD.MOV R18, RZ, RZ, -R18 ;  /* 0x000000ffff127224 */ /* 0x000fe200078e0a12 */
[----:B------:R-:W-:Y:S01]  /*1fdf0*/  STL [R1+0x172c], R12 ;  /* 0x00172c0c01007387 */ /* 0x000fe20000100800 */
[----:B------:R-:W-:-:S03]  /*1fe00*/  IMAD.HI.U32 R20, R10, R17, RZ ;  /* 0x000000110a147227 */ /* 0x000fc600078e00ff */
[----:B------:R-:W-:Y:S01]  /*1fe10*/  STL [R1+0x1778], R12 ;  /* 0x0017780c01007387 */ /* 0x000fe20000100800 */
[----:B------:R-:W-:-:S03]  /*1fe20*/  IMAD.MOV R19, RZ, RZ, -R19 ;  /* 0x000000ffff137224 */ /* 0x000fc600078e0a13 */
[----:B------:R-:W-:Y:S01]  /*1fe30*/  STL [R1+0x1730], R13 ;  /* 0x0017300d01007387 */ /* 0x000fe20000100800 */
[----:B------:R-:W-:-:S03]  /*1fe40*/  IMAD R15, R9, R18, R15 ;  /* 0x00000012090f7224 */ /* 0x000fc600078e020f */
[----:B------:R-:W-:Y:S01]  /*1fe50*/  STL [R1+0x1734], R14 ;  /* 0x0017340e01007387 */ /* 0x000fe20000100800 */
[----:B------:R-:W-:-:S03]  /*1fe60*/  IMAD.MOV R20, RZ, RZ, -R20 ;  /* 0x000000ffff147224 */ /* 0x000fc600078e0a14 */
[----:B------:R-:W-:Y:S01]  /*1fe70*/  STL [R1+0x1760], R14 ;  /* 0x0017600e01007387 */ /* 0x000fe20000100800 */
[----:B------:R-:W-:-:S03]  /*1fe80*/  IMAD R16, R9, R19, R16 ;  /* 0x0000001309107224 */ /* 0x000fc600078e0210 */
[----:B------:R-:W-:Y:S01]  /*1fe90*/  STL [R1+0x177c], R14 ;  /* 0x00177c0e01007387 */ /* 0x000fe20000100800 */
[----:B------:R-:W-:-:S03]  /*1fea0*/  IMAD R17, R9, R20, R17 ;  /* 0x0000001409117224 */ /* 0x000fc600078e0211 */
[----:B------:R0:W-:Y:S04]  /*1feb0*/  STL [R1+0x1348], R4 ;  /* 0x0013480401007387 */ /* 0x0001e80000100800 */
[----:B------:R1:W-:Y:S04]  /*1fec0*/  STL [R1+0x134c], R3 ;  /* 0x00134c0301007387 */ /* 0x0003e80000100800 */
[----:B------:R1:W-:Y:S01]  /*1fed0*/  STL [R1+0x1360], R2 ;  /* 0x0013600201007387 */ /* 0x0003e20000100800 */
[----:B0-----:R-:W-:-:S03]  /*1fee0*/  VIADD R4, R64, 0xcd ;  /* 0x000000cd40047836 */ /* 0x001fc60000000000 */
[----:B------:R-:W-:Y:S01]  /*1fef0*/  STL [R1+0x1738], R15 ;  /* 0x0017380f01007387 */ /* 0x000fe20000100800 */
[----:B-1----:R-:W-:-:S03]  /*1ff00*/  VIADD R3, R64, 0xce ;  /* 0x000000ce40037836 */ /* 0x002fc60000000000 */
[----:B------:R-:W-:Y:S01]  /*1ff10*/  STL [R1+0x1764], R15 ;  /* 0x0017640f01007387 */ /* 0x000fe20000100800 */
[----:B------:R-:W-:-:S03]  /*1ff20*/  VIADD R2, R64, 0xcf ;  /* 0x000000cf40027836 */ /* 0x000fc60000000000 */
[----:B------:R-:W-:Y:S04]  /*1ff30*/  STL [R1+0x1780], R15 ;  /* 0x0017800f01007387 */ /* 0x000fe80000100800 */
[----:B------:R-:W-:Y:S04]  /*1ff40*/  STL [R1+0x1744], R16 ;  /* 0x0017441001007387 */ /* 0x000fe80000100800 */
[----:B------:R-:W-:Y:S04]  /*1ff50*/  STL [R1+0x1784], R16 ;  /* 0x0017841001007387 */ /* 0x000fe80000100800 */
[----:B------:R-:W-:Y:S04]  /*1ff60*/  STL [R1+0x1748], R17 ;  /* 0x0017481101007387 */ /* 0x000fe80000100800 */
[----:B------:R0:W-:Y:S04]  /*1ff70*/  STL [R1+0x1358], R4 ;  /* 0x0013580401007387 */ /* 0x0001e80000100800 */
[----:B------:R1:W-:Y:S04]  /*1ff80*/  STL [R1+0x135c], R3 ;  /* 0x00135c0301007387 */ /* 0x0003e80000100800 */
[----:B------:R0:W-:Y:S04]  /*1ff90*/  STL [R1+0x1364], R2 ;  /* 0x0013640201007387 */ /* 0x0001e80000100800 */
[----:B------:R-:W2:Y:S04]  /*1ffa0*/  LDL.LU R84, [R1+0x6a8] ;  /* 0x0006a80001547983 */ /* 0x000ea80000300800 */
[----:B------:R-:W3:Y:S04]  /*1ffb0*/  LDL.LU R85, [R1+0x6a4] ;  /* 0x0006a40001557983 */ /* 0x000ee80000300800 */
[----:B------:R-:W4:Y:S04]  /*1ffc0*/  LDL.LU R86, [R1+0x660] ;  /* 0x0006600001567983 */ /* 0x000f280000300800 */
[----:B------:R-:W4:Y:S01]  /*1ffd0*/  LDL.LU R87, [R1+0x658] ;  /* 0x0006580001577983 */ /* 0x000f220000300800 */
[----:B------:R-:W-:-:S03]  /*1ffe0*/  IABS R18, R4 ;  /* 0x0000000400127213 */ /* 0x000fc60000000000 */
[----:B------:R-:W4:Y:S04]  /*1fff0*/  LDL.LU R88, [R1+0x618] ;  /* 0x0006180001587983 */ /* 0x000f280000300800 */
[----:B------:R-:W4:Y:S04]  /*20000*/  LDL.LU R89, [R1+0x614] ;  /* 0x0006140001597983 */ /* 0x000f280000300800 */
[----:B------:R-:W4:Y:S04]  /*20010*/  LDL.LU R90, [R1+0x5a8] ;  /* 0x0005a800015a7983 */ /* 0x000f280000300800 */
[----:B------:R-:W4:Y:S04]  /*20020*/  LDL.LU R91, [R1+0x5a0] ;  /* 0x0005a000015b7983 */ /* 0x000f280000300800 */
[----:B0-----:R-:W4:Y:S01]  /*20030*/  LDL.LU R4, [R1+0x560] ;  /* 0x0005600001047983 */ /* 0x001f220000300800 */
[----:B------:R-:W-:-:S04]  /*20040*/  IMAD.HI.U32 R21, R10, R18, RZ ;  /* 0x000000120a157227 */ /* 0x000fc800078e00ff */
[----:B------:R-:W-:Y:S01]  /*20050*/  IMAD.MOV R21, RZ, RZ, -R21 ;  /* 0x000000ffff157224 */ /* 0x000fe200078e0a15 */
[----:B------:R-:W-:Y:S01]  /*20060*/  IABS R19, R2 ;  /* 0x0000000200137213 */ /* 0x000fe20000000000 */
[C---:B------:R-:W-:Y:S02]  /*20070*/  VIADD R11, R64.reuse, 0xd4 ;  /* 0x000000d4400b7836 */ /* 0x040fe40000000000 */
[----:B------:R-:W-:Y:S01]  /*20080*/  IMAD R18, R9, R21, R18 ;  /* 0x0000001509127224 */ /* 0x000fe200078e0212 */
[----:B------:R-:W-:Y:S01]  /*20090*/  IABS R20, R3 ;  /* 0x0000000300147213 */ /* 0x000fe20000000000 */
[C---:B-1----:R-:W-:Y:S02]  /*200a0*/  VIADD R3, R64.reuse, 0xd5 ;  /* 0x000000d540037836 */ /* 0x042fe40000000000 */
[----:B------:R-:W-:Y:S01]  /*200b0*/  VIADD R2, R64, 0xd6 ;  /* 0x000000d640027836 */ /* 0x000fe20000000000 */
[----:B------:R-:W-:Y:S01]  /*200c0*/  STL [R1+0x1768], R18 ;  /* 0x0017681201007387 */ /* 0x000fe20000100800 */
[----:B------:R-:W-:-:S03]  /*200d0*/  IMAD.HI.U32 R23, R10, R19, RZ ;  /* 0x000000130a177227 */ /* 0x000fc600078e00ff */
[----:B------:R-:W-:Y:S01]  /*200e0*/  STL [R1+0x1368], R11 ;  /* 0x0013680b01007387 */ /* 0x000fe20000100800 */
[----:B------:R-:W-:Y:S01]  /*200f0*/  IMAD.HI.U32 R22, R10, R20, RZ ;  /* 0x000000140a167227 */ /* 0x000fe200078e00ff */
[----:B------:R-:W-:Y:S02]  /*20100*/  IABS R21, R3 ;  /* 0x0000000300157213 */ /* 0x000fe40000000000 */
[----:B------:R-:W4:Y:S01]  /*20110*/  LDL.LU R92, [R1+0x558] ;  /* 0x00055800015c7983 */ /* 0x000f220000300800 */
[----:B------:R-:W-:-:S03]  /*20120*/  IMAD.MOV R23, RZ, RZ, -R23 ;  /* 0x000000ffff177224 */ /* 0x000fc600078e0a17 */
[----:B------:R0:W-:Y:S04]  /*20130*/  STL [R1+0x136c], R3 ;  /* 0x00136c0301007387 */ /* 0x0001e80000100800 */
[----:B------:R1:W-:Y:S01]  /*20140*/  STL [R1+0x1370], R2 ;  /* 0x0013700201007387 */ /* 0x0003e20000100800 */
[----:B------:R-:W-:Y:S02]  /*20150*/  IMAD.MOV R22, RZ, RZ, -R22 ;  /* 0x000000ffff167224 */ /* 0x000fe400078e0a16 */
[----:B------:R-:W-:Y:S01]  /*20160*/  IMAD R19, R9, R23, R19 ;  /* 0x0000001709137224 */ /* 0x000fe200078e0213 */
[----:B0-----:R-:W4:Y:S01]  /*20170*/  LDL.LU R3, [R1+0x518] ;  /* 0x0005180001037983 */ /* 0x001f220000300800 */
[----:B------:R-:W-:-:S03]  /*20180*/  IABS R23, R2 ;  /* 0x0000000200177213 */ /* 0x000fc60000000000 */
[----:B------:R-:W4:Y:S01]  /*20190*/  LDL.LU R93, [R1+0x4e8] ;  /* 0x0004e800015d7983 */ /* 0x000f220000300800 */
[----:B------:R-:W-:Y:S01]  /*201a0*/  IMAD R20, R9, R22, R20 ;  /* 0x0000001609147224 */ /* 0x000fe200078e0214 */
[----:B------:R-:W-:Y:S01]  /*201b0*/  IABS R22, R11 ;  /* 0x0000000b00167213 */ /* 0x000fe20000000000 */
[----:B------:R-:W-:-:S04]  /*201c0*/  IMAD.HI.U32 R11, R10, R21, RZ ;  /* 0x000000150a0b7227 */ /* 0x000fc800078e00ff */
[----:B-1----:R-:W-:-:S04]  /*201d0*/  IMAD.HI.U32 R2, R10, R23, RZ ;  /* 0x000000170a027227 */ /* 0x002fc800078e00ff */
[----:B------:R-:W-:Y:S02]  /*201e0*/  IMAD.MOV R12, RZ, RZ, -R11 ;  /* 0x000000ffff0c7224 */ /* 0x000fe400078e0a0b */
[----:B------:R-:W-:Y:S02]  /*201f0*/  IMAD.MOV R11, RZ, RZ, -R2 ;  /* 0x000000ffff0b7224 */ /* 0x000fe400078e0a02 */
[----:B------:R-:W4:Y:S04]  /*20200*/  LDL.LU R2, [R1+0x4a8] ;  /* 0x0004a80001027983 */ /* 0x000f280000300800 */
[----:B------:R-:W4:Y:S04]  /*20210*/  LDL.LU R70, [R1+0x4a0] ;  /* 0x0004a00001467983 */ /* 0x000f280000300800 */
[----:B--2---:R-:W-:Y:S04]  /*20220*/  STS.U8 [R79+UR9+0x1300], R84 ;  /* 0x001300544f007988 */ /* 0x004fe80008000009 */
[----:B---3--:R-:W-:Y:S04]  /*20230*/  STS.U8 [R79+UR9+0x5300], R85 ;  /* 0x005300554f007988 */ /* 0x008fe80008000009 */
[----:B----4-:R-:W-:Y:S04]  /*20240*/  STS.U8 [R79+UR9+0x1700], R86 ;  /* 0x001700564f007988 */ /* 0x010fe80008000009 */
[----:B------:R-:W-:Y:S04]  /*20250*/  STS.U8 [R79+UR9+0x5700], R87 ;  /* 0x005700574f007988 */ /* 0x000fe80008000009 */
[----:B------:R-:W-:Y:S04]  /*20260*/  STS.U8 [R79+UR9+0x1b00], R88 ;  /* 0x001b00584f007988 */ /* 0x000fe80008000009 */
[----:B------:R-:W-:Y:S04]  /*20270*/  STS.U8 [R79+UR9+0x5b00], R89 ;  /* 0x005b00594f007988 */ /* 0x000fe80008000009 */
[----:B------:R-:W-:Y:S04]  /*20280*/  STS.U8 [R79+UR9+0x1f00], R90 ;  /* 0x001f005a4f007988 */ /* 0x000fe80008000009 */
[----:B------:R-:W-:Y:S04]  /*20290*/  STS.U8 [R79+UR9+0x5f00], R91 ;  /* 0x005f005b4f007988 */ /* 0x000fe80008000009 */
[----:B------:R0:W-:Y:S04]  /*202a0*/  STS.U8 [R79+UR9+0x2300], R4 ;  /* 0x002300044f007988 */ /* 0x0001e80008000009 */
[----:B0-----:R-:W2:Y:S04]  /*202b0*/  LDL.LU R4, [R1+0x468] ;  /* 0x0004680001047983 */ /* 0x001ea80000300800 */
[----:B------:R-:W3:Y:S04]  /*202c0*/  LDL.LU R71, [R1+0x464] ;  /* 0x0004640001477983 */ /* 0x000ee80000300800 */
[----:B------:R-:W4:Y:S04]  /*202d0*/  LDL.LU R72, [R1+0x458] ;  /* 0x0004580001487983 */ /* 0x000f280000300800 */
[----:B------:R-:W3:Y:S04]  /*202e0*/  LDL.LU R73, [R1+0x454] ;  /* 0x0004540001497983 */ /* 0x000ee80000300800 */
[----:B------:R-:W4:Y:S04]  /*202f0*/  LDL.LU R74, [R1+0x420] ;  /* 0x00042000014a7983 */ /* 0x000f280000300800 */
[----:B------:R-:W4:Y:S04]  /*20300*/  LDL.LU R75, [R1+0x128] ;  /* 0x00012800014b7983 */ /* 0x000f280000300800 */
[----:B------:R-:W4:Y:S04]  /*20310*/  LDL.LU R76, [R1+0x3f4] ;  /* 0x0003f400014c7983 */ /* 0x000f280000300800 */
[----:B------:R-:W-:Y:S04]  /*20320*/  STS.U8 [R79+UR9+0x6300], R92 ;  /* 0x0063005c4f007988 */ /* 0x000fe80008000009 */
[----:B------:R-:W4:Y:S04]  /*20330*/  LDL.LU R77, [R1+0x3c8] ;  /* 0x0003c800014d7983 */ /* 0x000f280000300800 */
[----:B------:R0:W-:Y:S04]  /*20340*/  STS.U8 [R79+UR9+0x2700], R3 ;  /* 0x002700034f007988 */ /* 0x0001e80008000009 */
[----:B------:R-:W4:Y:S04]  /*20350*/  LDL.LU R78, [R1+0x3bc] ;  /* 0x0003bc00014e7983 */ /* 0x000f280000300800 */
        /* <DEDUP_REMOVED lines=17> */
[----:B0-----:R-:W4:Y:S04]  /*20470*/  LDL.LU R2, [R1+0x598] ;  /* 0x0005980001027983 */ /* 0x001f280000300800 */
[----:B------:R-:W-:Y:S04]  /*20480*/  STS.U8 [R79+UR9+0x6b00], R70 ;  /* 0x006b00464f007988 */ /* 0x000fe80008000009 */
[----:B--2---:R0:W-:Y:S04]  /*20490*/  STS.U8 [R79+UR9+0x2f00], R4 ;  /* 0x002f00044f007988 */ /* 0x0041e80008000009 */
[----:B0-----:R-:W2:Y:S01]  /*204a0*/  LDL.LU R4, [R1+0x594] ;  /* 0x0005940001047983 */ /* 0x001ea20000300800 */
[----:B------:R-:W-:-:S03]  /*204b0*/  IMAD R23, R9, R11, R23 ;  /* 0x0000000b09177224 */ /* 0x000fc600078e0217 */
[----:B---3--:R-:W-:Y:S01]  /*204c0*/  STS.U8 [R79+UR9+0x6f00], R71 ;  /* 0x006f00474f007988 */ /* 0x008fe20008000009 */
[----:B------:R-:W-:-:S03]  /*204d0*/  LOP3.LUT R11, R7, 0x70, RZ, 0x3c, !PT ;  /* 0x00000070070b7812 */ /* 0x000fc600078e3cff */
[----:B----4-:R-:W-:Y:S04]  /*204e0*/  STS.U8 [R79+UR9+0x3300], R72 ;  /* 0x003300484f007988 */ /* 0x010fe80008000009 */
        /* <DEDUP_REMOVED lines=8> */
[----:B------:R1:W-:Y:S04]  /*20570*/  STS.U8 [R11+UR9+0x4380], R93 ;  /* 0x0043805d0b007988 */ /* 0x0003e80008000009 */
[----:B------:R-:W-:Y:S04]  /*20580*/  STS.U8 [R11+UR9+0x780], R81 ;  /* 0x000780510b007988 */ /* 0x000fe80008000009 */
[----:B------:R-:W-:Y:S04]  /*20590*/  STS.U8 [R11+UR9+0x4780], R82 ;  /* 0x004780520b007988 */ /* 0x000fe80008000009 */
        /* <DEDUP_REMOVED lines=10> */
[----:B-1----:R-:W4:Y:S04]  /*20640*/  LDL.LU R93, [R1+0x520] ;  /* 0x00052000015d7983 */ /* 0x002f280000300800 */
[----:B------:R-:W-:Y:S04]  /*20650*/  STS.U8 [R11+UR9+0x5b80], R92 ;  /* 0x005b805c0b007988 */ /* 0x000fe80008000009 */
        /* <DEDUP_REMOVED lines=12> */
[----:B--2---:R0:W-:Y:S04]  /*20720*/  STS.U8 [R11+UR9+0x5f80], R4 ;  /* 0x005f80040b007988 */ /* 0x0041e80008000009 */
[----:B0-----:R-:W2:Y:S04]  /*20730*/  LDL.LU R4, [R1+0x3c0] ;  /* 0x0003c00001047983 */ /* 0x001ea80000300800 */
[----:B------:R-:W2:Y:S04]  /*20740*/  LDL.LU R80, [R1+0x3b4] ;  /* 0x0003b40001507983 */ /* 0x000ea80000300800 */
[----:B---3--:R0:W-:Y:S04]  /*20750*/  STS.U8 [R11+UR9+0x2380], R3 ;  /* 0x002380030b007988 */ /* 0x0081e80008000009 */
        /* <DEDUP_REMOVED lines=8> */
[----:B----4-:R0:W-:Y:S04]  /*207e0*/  STS.U8 [R11+UR9+0x6380], R93 ;  /* 0x0063805d0b007988 */ /* 0x0101e80008000009 */
[----:B------:R-:W4:Y:S04]  /*207f0*/  LDL.LU R88, [R1+0x274] ;  /* 0x0002740001587983 */ /* 0x000f280000300800 */
[----:B------:R-:W4:Y:S04]  /*20800*/  LDL.LU R89, [R1+0x244] ;  /* 0x0002440001597983 */ /* 0x000f280000300800 */
[----:B------:R-:W-:Y:S04]  /*20810*/  STS.U8 [R11+UR9+0x2780], R70 ;  /* 0x002780460b007988 */ /* 0x000fe80008000009 */
[----:B------:R1:W-:Y:S04]  /*20820*/  STS.U8 [R11+UR9+0x6780], R2 ;  /* 0x006780020b007988 */ /* 0x0003e80008000009 */
[----:B------:R-:W-:Y:S04]  /*20830*/  STS.U8 [R11+UR9+0x2b80], R71 ;  /* 0x002b80470b007988 */ /* 0x000fe80008000009 */
[----:B------:R-:W-:Y:S04]  /*20840*/  STS.U8 [R11+UR9+0x6b80], R72 ;  /* 0x006b80480b007988 */ /* 0x000fe80008000009 */
[----:B------:R-:W-:Y:S04]  /*20850*/  STS.U8 [R11+UR9+0x2f80], R73 ;  /* 0x002f80490b007988 */ /* 0x000fe80008000009 */
[----:B------:R-:W-:Y:S04]  /*20860*/  STS.U8 [R11+UR9+0x6f80], R74 ;  /* 0x006f804a0b007988 */ /* 0x000fe80008000009 */
[----:B------:R-:W-:Y:S04]  /*20870*/  STS.U8 [R11+UR9+0x3380], R75 ;  /* 0x0033804b0b007988 */ /* 0x000fe80008000009 */
[----:B------:R-:W4:Y:S04]  /*20880*/  LDL.LU R90, [R1+0x228] ;  /* 0x00022800015a7983 */ /* 0x000f280000300800 */
[----:B------:R-:W-:Y:S04]  /*20890*/  STS.U8 [R11+UR9+0x7380], R76 ;  /* 0x0073804c0b007988 */ /* 0x000fe80008000009 */
[----:B------:R-:W4:Y:S04]  /*208a0*/  LDL.LU R91, [R1+0x224] ;  /* 0x00022400015b7983 */ /* 0x000f280000300800 */
[----:B------:R-:W-:Y:S04]  /*208b0*/  STS.U8 [R11+UR9+0x3780], R77 ;  /* 0x0037804d0b007988 */ /* 0x000fe80008000009 */
[----:B------:R-:W4:Y:S04]  /*208c0*/  LDL.LU R92, [R1+0x210] ;  /* 0x00021000015c7983 */ /* 0x000f280000300800 */
[----:B------:R-:W-:Y:S04]  /*208d0*/  STS.U8 [R11+UR9+0x7780], R78 ;  /* 0x0077804e0b007988 */ /* 0x000fe80008000009 */
[----:B0-----:R-:W4:Y:S04]  /*208e0*/  LDL.LU R93, [R1+0x20c] ;  /* 0x00020c00015d7983 */ /* 0x001f280000300800 */
[----:B------:R-:W-:Y:S04]  /*208f0*/  STS.U8 [R11+UR9+0x3b80], R79 ;  /* 0x003b804f0b007988 */ /* 0x000fe80008000009 */
[----:B-1----:R-:W4:Y:S04]  /*20900*/  LDL.LU R2, [R1+0x200] ;  /* 0x0002000001027983 */ /* 0x002f280000300800 */
[----:B--2---:R0:W-:Y:S04]  /*20910*/  STS.U8 [R11+UR9+0x7b80], R4 ;  /* 0x007b80040b007988 */ /* 0x0041e80008000009 */
[----:B0-----:R-:W2:Y:S04]  /*20920*/  LDL.LU R4, [R1+0x1f8] ;  /* 0x0001f80001047983 */ /* 0x001ea80000300800 */
[----:B------:R-:W-:Y:S04]  /*20930*/  STS.U8 [R11+UR9+0x3f80], R80 ;  /* 0x003f80500b007988 */ /* 0x000fe80008000009 */
[----:B---3--:R0:W-:Y:S04]  /*20940*/  STS.U8 [R11+UR9+0x7f80], R3 ;  /* 0x007f80030b007988 */ /* 0x0081e80008000009 */
[----:B------:R-:W-:Y:S04]  /*20950*/  STS.U8 [R7+UR9+0x8000], R81 ;  /* 0x0080005107007988 */ /* 0x000fe80008000009 */
[----:B0-----:R-:W3:Y:S04]  /*20960*/  LDL.LU R3, [R1+0x1f0] ;  /* 0x0001f00001037983 */ /* 0x001ee80000300800 */
[----:B------:R-:W3:Y:S04]  /*20970*/  LDL.LU R70, [R1+0x1e8] ;  /* 0x0001e80001467983 */ /* 0x000ee80000300800 */
[----:B------:R-:W3:Y:S04]  /*20980*/  LDL.LU R71, [R1+0x1e0] ;  /* 0x0001e00001477983 */ /* 0x000ee80000300800 */
[----:B------:R-:W-:Y:S04]  /*20990*/  STS.U8 [R7+UR9+0x8400], R82 ;  /* 0x0084005207007988 */ /* 0x000fe80008000009 */
[----:B------:R-:W-:Y:S04]  /*209a0*/  STS.U8 [R7+UR9+0x8800], R83 ;  /* 0x0088005307007988 */ /* 0x000fe80008000009 */
[----:B------:R-:W-:Y:S04]  /*209b0*/  STS.U8 [R7+UR9+0x8c00], R84 ;  /* 0x008c005407007988 */ /* 0x000fe80008000009 */
[----:B------:R-:W-:Y:S04]  /*209c0*/  STS.U8 [R7+UR9+0x9000], R85 ;  /* 0x0090005507007988 */ /* 0x000fe80008000009 */
[----:B------:R-:W3:Y:S04]  /*209d0*/  LDL.LU R72, [R1+0x1d4] ;  /* 0x0001d40001487983 */ /* 0x000ee80000300800 */
[----:B------:R-:W-:Y:S04]  /*209e0*/  STS.U8 [R7+UR9+0x9400], R86 ;  /* 0x0094005607007988 */ /* 0x000fe80008000009 */
[----:B------:R-:W3:Y:S04]  /*209f0*/  LDL.LU R73, [R1+0x1cc] ;  /* 0x0001cc0001497983 */ /* 0x000ee80000300800 */
[----:B------:R-:W-:Y:S04]  /*20a00*/  STS.U8 [R7+UR9+0x9800], R87 ;  /* 0x0098005707007988 */ /* 0x000fe80008000009 */
[----:B------:R-:W3:Y:S04]  /*20a10*/  LDL.LU R74, [R1+0x1c8] ;  /* 0x0001c800014a7983 */ /* 0x000ee80000300800 */
[----:B----4-:R0:W-:Y:S04]  /*20a20*/  STS.U8 [R7+UR9+0x9c00], R88 ;  /* 0x009c005807007988 */ /* 0x0101e80008000009 */
[----:B------:R-:W4:Y:S04]  /*20a30*/  LDL.LU R75, [R1+0x1c0] ;  /* 0x0001c000014b7983 */ /* 0x000f280000300800 */
[----:B------:R-:W-:Y:S04]  /*20a40*/  STS.U8 [R7+UR9+0xa000], R89 ;  /* 0x00a0005907007988 */ /* 0x000fe80008000009 */
        /* <DEDUP_REMOVED lines=11> */
[----:B------:R-:W4:Y:S04]  /*20b00*/  LDL.LU R81, [R1+0x198] ;  /* 0x0001980001517983 */ /* 0x000f280000300800 */
[----:B--2---:R0:W-:Y:S04]  /*20b10*/  STS.U8 [R7+UR9+0xb800], R4 ;  /* 0x00b8000407007988 */ /* 0x0041e80008000009 */
[----:B0-----:R-:W2:Y:S04]  /*20b20*/  LDL.LU R4, [R1+0x194] ;  /* 0x0001940001047983 */ /* 0x001ea80000300800 */
[----:B------:R-:W2:Y:S04]  /*20b30*/  LDL.LU R82, [R1+0x190] ;  /* 0x0001900001527983 */ /* 0x000ea80000300800 */
        /* <DEDUP_REMOVED lines=10> */
[----:B---3--:R0:W-:Y:S04]  /*20be0*/  STS.U8 [R7+UR9+0xbc00], R3 ;  /* 0x00bc000307007988 */ /* 0x0081e80008000009 */
[----:B------:R-:W-:Y:S04]  /*20bf0*/  STS.U8 [R7+UR9+0xc000], R70 ;  /* 0x00c0004607007988 */ /* 0x000fe80008000009 */
[----:B------:R-:W3:Y:S04]  /*20c00*/  LDL.LU R2, [R1+0x15c] ;  /* 0x00015c0001027983 */ /* 0x000ee80000300800 */
[----:B------:R-:W-:Y:S04]  /*20c10*/  STS.U8 [R7+UR9+0xc400], R71 ;  /* 0x00c4004707007988 */ /* 0x000fe80008000009 */
[----:B0-----:R-:W3:Y:S04]  /*20c20*/  LDL.LU R3, [R1+0x158] ;  /* 0x0001580001037983 */ /* 0x001ee80000300800 */
[----:B------:R0:W-:Y:S04]  /*20c30*/  STS.U8 [R7+UR9+0xc800], R0 ;  /* 0x00c8000007007988 */ /* 0x0001e80008000009 */
[----:B0-----:R-:W3:Y:S04]  /*20c40*/  LDL.LU R0, [R1+0x1800] ;  /* 0x0018000001007983 */ /* 0x001ee80000300800 */
[----:B------:R-:W-:Y:S04]  /*20c50*/  STS.U8 [R7+UR9+0xcc00], R72 ;  /* 0x00cc004807007988 */ /* 0x000fe80008000009 */
[----:B------:R-:W-:Y:S04]  /*20c60*/  STS.U8 [R7+UR9+0xd000], R73 ;  /* 0x00d0004907007988 */ /* 0x000fe80008000009 */
[----:B------:R-:W-:Y:S04]  /*20c70*/  STS.U8 [R7+UR9+0xd400], R74 ;  /* 0x00d4004a07007988 */ /* 0x000fe80008000009 */
[----:B----4-:R-:W-:Y:S04]  /*20c80*/  STS.U8 [R7+UR9+0xd800], R75 ;  /* 0x00d8004b07007988 */ /* 0x010fe80008000009 */
[----:B------:R-:W-:Y:S04]  /*20c90*/  STS.U8 [R7+UR9+0xdc00], R76 ;  /* 0x00dc004c07007988 */ /* 0x000fe80008000009 */
[----:B------:R-:W-:Y:S04]  /*20ca0*/  STS.U8 [R7+UR9+0xe000], R77 ;  /* 0x00e0004d07007988 */ /* 0x000fe80008000009 */
[----:B------:R-:W-:Y:S04]  /*20cb0*/  STS.U8 [R7+UR9+0xe400], R78 ;  /* 0x00e4004e07007988 */ /* 0x000fe80008000009 */
[----:B------:R-:W-:Y:S04]  /*20cc0*/  STS.U8 [R7+UR9+0xe800], R79 ;  /* 0x00e8004f07007988 */ /* 0x000fe80008000009 */
[----:B------:R-:W-:Y:S04]  /*20cd0*/  STS.U8 [R7+UR9+0xec00], R80 ;  /* 0x00ec005007007988 */ /* 0x000fe80008000009 */
[----:B------:R-:W-:Y:S04]  /*20ce0*/  STS.U8 [R7+UR9+0xf000], R88 ;  /* 0x00f0005807007988 */ /* 0x000fe80008000009 */
[----:B------:R-:W-:Y:S04]  /*20cf0*/  STS.U8 [R7+UR9+0xf400], R81 ;  /* 0x00f4005107007988 */ /* 0x000fe80008000009 */
[----:B--2---:R0:W-:Y:S04]  /*20d00*/  STS.U8 [R7+UR9+0xf800], R4 ;  /* 0x00f8000407007988 */ /* 0x0041e80008000009 */
[----:B0-----:R-:W2:Y:S04]  /*20d10*/  LDL.LU R4, [R1+0x154] ;  /* 0x0001540001047983 */ /* 0x001ea80000300800 */
        /* <DEDUP_REMOVED lines=13> */
[----:B0-----:R-:W4:Y:S01]  /*20df0*/  LDL.LU R82, [R1+0xfc] ;  /* 0x0000fc0001527983 */ /* 0x001f220000300800 */
[----:B---3--:R-:W-:-:S05]  /*20e00*/  LOP3.LUT R88, R0, 0x10, RZ, 0x3c, !PT ;  /* 0x0000001000587812 */ /* 0x008fca00078e3cff */
[----:B------:R0:W-:Y:S04]  /*20e10*/  STS.U8 [R88+UR9+0x8080], R83 ;  /* 0x0080805358007988 */ /* 0x0001e80008000009 */
[----:B------:R1:W-:Y:S04]  /*20e20*/  STS.U8 [R88+UR9+0x8480], R84 ;  /* 0x0084805458007988 */ /* 0x0003e80008000009 */
[----:B------:R3:W-:Y:S04]  /*20e30*/  STS.U8 [R88+UR9+0x8880], R85 ;  /* 0x0088805558007988 */ /* 0x0007e80008000009 */
[----:B0-----:R-:W4:Y:S04]  /*20e40*/  LDL.LU R83, [R1+0xf8] ;  /* 0x0000f80001537983 */ /* 0x001f280000300800 */
[----:B-1----:R-:W4:Y:S04]  /*20e50*/  LDL.LU R84, [R1+0xf4] ;  /* 0x0000f40001547983 */ /* 0x002f280000300800 */
[----:B------:R0:W-:Y:S04]  /*20e60*/  STS.U8 [R88+UR9+0x8c80], R86 ;  /* 0x008c805658007988 */ /* 0x0001e80008000009 */
[----:B---3--:R-:W3:Y:S04]  /*20e70*/  LDL.LU R85, [R1+0xf0] ;  /* 0x0000f00001557983 */ /* 0x008ee80000300800 */
[----:B------:R1:W-:Y:S04]  /*20e80*/  STS.U8 [R88+UR9+0x9080], R87 ;  /* 0x0090805758007988 */ /* 0x0003e80008000009 */
[----:B0-----:R-:W3:Y:S04]  /*20e90*/  LDL.LU R86, [R1+0xec] ;  /* 0x0000ec0001567983 */ /* 0x001ee80000300800 */
[----:B------:R0:W-:Y:S04]  /*20ea0*/  STS.U8 [R88+UR9+0x9480], R89 ;  /* 0x0094805958007988 */ /* 0x0001e80008000009 */
[----:B-1----:R-:W3:Y:S04]  /*20eb0*/  LDL.LU R87, [R1+0xe8] ;  /* 0x0000e80001577983 */ /* 0x002ee80000300800 */
        /* <DEDUP_REMOVED lines=12> */
[----:B0-----:R-:W3:Y:S04]  /*20f80*/  LDL.LU R3, [R1+0xcc] ;  /* 0x0000cc0001037983 */ /* 0x001ee80000300800 */
[----:B--2---:R0:W-:Y:S04]  /*20f90*/  STS.U8 [R88+UR9+0xb080], R4 ;  /* 0x00b0800458007988 */ /* 0x0041e80008000009 */
[----:B0-----:R-:W2:Y:S01]  /*20fa0*/  LDL.LU R4, [R1+0xc8] ;  /* 0x0000c80001047983 */ /* 0x001ea20000300800 */
[----:B------:R-:W-:-:S03]  /*20fb0*/  IMAD R21, R9, R12, R21 ;  /* 0x0000000c09157224 */ /* 0x000fc600078e0215 */
[----:B------:R-:W2:Y:S04]  /*20fc0*/  LDL.LU R17, [R1+0xc4] ;  /* 0x0000c40001117983 */ /* 0x000ea80000300800 */
[----:B------:R-:W2:Y:S04]  /*20fd0*/  LDL.LU R12, [R1+0xc0] ;  /* 0x0000c000010c7983 */ /* 0x000ea80000300800 */
[----:B------:R-:W2:Y:S04]  /*20fe0*/  LDL.LU R11, [R1+0xa0] ;  /* 0x0000a000010b7983 */ /* 0x000ea80000300800 */
[----:B----4-:R0:W-:Y:S04]  /*20ff0*/  STS.U8 [R88+UR9+0xb480], R70 ;  /* 0x00b4804658007988 */ /* 0x0101e80008000009 */
[----:B------:R1:W-:Y:S04]  /*21000*/  STS.U8 [R88+UR9+0xb880], R71 ;  /* 0x00b8804758007988 */ /* 0x0003e80008000009 */
[----:B------:R4:W-:Y:S04]  /*21010*/  STS.U8 [R88+UR9+0xbc80], R72 ;  /* 0x00bc804858007988 */ /* 0x0009e80008000009 */
[----:B0-----:R-:W2:Y:S04]  /*21020*/  LDL.LU R70, [R1+0x17fc] ;  /* 0x0017fc0001467983 */ /* 0x001ea80000300800 */
[----:B-1----:R-:W2:Y:S04]  /*21030*/  LDL.LU R71, [R1+0x17f8] ;  /* 0x0017f80001477983 */ /* 0x002ea80000300800 */
[----:B----4-:R-:W4:Y:S04]  /*21040*/  LDL.LU R72, [R1+0x17f4] ;  /* 0x0017f40001487983 */ /* 0x010f280000300800 */
[----:B------:R0:W-:Y:S04]  /*21050*/  STS.U8 [R88+UR9+0xc080], R73 ;  /* 0x00c0804958007988 */ /* 0x0001e80008000009 */
[----:B------:R1:W-:Y:S04]  /*21060*/  STS.U8 [R88+UR9+0xc480], R74 ;  /* 0x00c4804a58007988 */ /* 0x0003e80008000009 */
[----:B------:R1:W-:Y:S04]  /*21070*/  STS.U8 [R88+UR9+0xc880], R75 ;  /* 0x00c8804b58007988 */ /* 0x0003e80008000009 */
[----:B0-----:R-:W4:Y:S04]  /*21080*/  LDL.LU R73, [R1+0x17f0] ;  /* 0x0017f00001497983 */ /* 0x001f280000300800 */
[----:B-1----:R-:W4:Y:S04]  /*21090*/  LDL.LU R74, [R1+0x17ec] ;  /* 0x0017ec00014a7983 */ /* 0x002f280000300800 */
[----:B------:R-:W4:Y:S04]  /*210a0*/  LDL.LU R75, [R1+0x17e8] ;  /* 0x0017e800014b7983 */ /* 0x000f280000300800 */
        /* <DEDUP_REMOVED lines=10> */
[----:B-1----:R-:W4:Y:S01]  /*21150*/  LDL.LU R80, [R1+0x17d4] ;  /* 0x0017d40001507983 */ /* 0x002f220000300800 */
[----:B------:R-:W-:-:S03]  /*21160*/  LOP3.LUT R0, R0, 0x20, RZ, 0x3c, !PT ;  /* 0x0000002000007812 */ /* 0x000fc600078e3cff */
[----:B------:R-:W4:Y:S04]  /*21170*/  LDL.LU R81, [R1+0x17d0] ;  /* 0x0017d00001517983 */ /* 0x000f280000300800 */
[----:B------:R0:W-:Y:S04]  /*21180*/  STS.U8 [R88+UR9+0xe480], R82 ;  /* 0x00e4805258007988 */ /* 0x0001e80008000009 */
[----:B------:R1:W-:Y:S04]  /*21190*/  STS.U8 [R88+UR9+0xe880], R83 ;  /* 0x00e8805358007988 */ /* 0x0003e80008000009 */
[----:B------:R1:W-:Y:S04]  /*211a0*/  STS.U8 [R88+UR9+0xec80], R84 ;  /* 0x00ec805458007988 */ /* 0x0003e80008000009 */
[----:B0-----:R-:W4:Y:S04]  /*211b0*/  LDL.LU R82, [R1+0x17cc] ;  /* 0x0017cc0001527983 */ /* 0x001f280000300800 */
[----:B-1----:R-:W4:Y:S04]  /*211c0*/  LDL.LU R83, [R1+0x17c8] ;  /* 0x0017c80001537983 */ /* 0x002f280000300800 */
[----:B------:R-:W4:Y:S04]  /*211d0*/  LDL.LU R84, [R1+0x17c4] ;  /* 0x0017c40001547983 */ /* 0x000f280000300800 */
[----:B---3--:R0:W-:Y:S04]  /*211e0*/  STS.U8 [R88+UR9+0xf080], R85 ;  /* 0x00f0805558007988 */ /* 0x0081e80008000009 */
[----:B------:R1:W-:Y:S04]  /*211f0*/  STS.U8 [R88+UR9+0xf480], R86 ;  /* 0x00f4805658007988 */ /* 0x0003e80008000009 */
[----:B------:R3:W-:Y:S04]  /*21200*/  STS.U8 [R88+UR9+0xf880], R87 ;  /* 0x00f8805758007988 */ /* 0x0007e80008000009 */
[----:B0-----:R-:W4:Y:S04]  /*21210*/  LDL.LU R85, [R1+0x17c0] ;  /* 0x0017c00001557983 */ /* 0x001f280000300800 */
[----:B-1----:R-:W4:Y:S04]  /*21220*/  LDL.LU R86, [R1+0x17bc] ;  /* 0x0017bc0001567983 */ /* 0x002f280000300800 */
[----:B---3--:R-:W3:Y:S04]  /*21230*/  LDL.LU R87, [R1+0x17b8] ;  /* 0x0017b80001577983 */ /* 0x008ee80000300800 */
[----:B------:R0:W-:Y:S04]  /*21240*/  STS.U8 [R88+UR9+0xfc80], R89 ;  /* 0x00fc805958007988 */ /* 0x0001e80008000009 */
[----:B------:R1:W-:Y:S04]  /*21250*/  STS.U8 [R0+UR9+0x8100], R90 ;  /* 0x0081005a00007988 */ /* 0x0003e80008000009 */
[----:B------:R1:W-:Y:S04]  /*21260*/  STS.U8 [R0+UR9+0x8500], R91 ;  /* 0x0085005b00007988 */ /* 0x0003e80008000009 */
[----:B0-----:R-:W3:Y:S04]  /*21270*/  LDL.LU R88, [R1+0x17b4] ;  /* 0x0017b40001587983 */ /* 0x001ee80000300800 */
[----:B------:R-:W3:Y:S04]  /*21280*/  LDL.LU R89, [R1+0x17b0] ;  /* 0x0017b00001597983 */ /* 0x000ee80000300800 */
[----:B-1----:R-:W3:Y:S04]  /*21290*/  LDL.LU R90, [R1+0x17ac] ;  /* 0x0017ac00015a7983 */ /* 0x002ee80000300800 */
[----:B------:R-:W3:Y:S04]  /*212a0*/  LDL.LU R91, [R1+0x17a8] ;  /* 0x0017a800015b7983 */ /* 0x000ee80000300800 */
[----:B------:R0:W-:Y:S04]  /*212b0*/  STS.U8 [R0+UR9+0x8900], R92 ;  /* 0x0089005c00007988 */ /* 0x0001e80008000009 */
[----:B------:R1:W-:Y:S04]  /*212c0*/  STS.U8 [R0+UR9+0x8d00], R93 ;  /* 0x008d005d00007988 */ /* 0x0003e80008000009 */
[----:B------:R1:W-:Y:S04]  /*212d0*/  STS.U8 [R0+UR9+0x9100], R2 ;  /* 0x0091000200007988 */ /* 0x0003e80008000009 */
[----:B0-----:R-:W3:Y:S04]  /*212e0*/  LDL.LU R92, [R1+0x17a4] ;  /* 0x0017a400015c7983 */ /* 0x001ee80000300800 */
[----:B-1----:R-:W3:Y:S04]  /*212f0*/  LDL.LU R93, [R1+0x17a0] ;  /* 0x0017a000015d7983 */ /* 0x002ee80000300800 */
[----:B------:R-:W3:Y:S04]  /*21300*/  LDL.LU R2, [R1+0x179c] ;  /* 0x00179c0001027983 */ /* 0x000ee80000300800 */
[----:B------:R0:W-:Y:S04]  /*21310*/  STS.U8 [R0+UR9+0x9500], R3 ;  /* 0x0095000300007988 */ /* 0x0001e80008000009 */
[----:B0-----:R-:W3:Y:S04]  /*21320*/  LDL.LU R3, [R1+0x1798] ;  /* 0x0017980001037983 */ /* 0x001ee80000300800 */
[----:B--2---:R0:W-:Y:S04]  /*21330*/  STS.U8 [R0+UR9+0x9900], R4 ;  /* 0x0099000400007988 */ /* 0x0041e80008000009 */
[----:B0-----:R-:W2:Y:S04]  /*21340*/  LDL.LU R4, [R1+0x1794] ;  /* 0x0017940001047983 */ /* 0x001ea80000300800 */
[----:B------:R-:W-:Y:S04]  /*21350*/  STS.U8 [R0+UR9+0x9d00], R17 ;  /* 0x009d001100007988 */ /* 0x000fe80008000009 */
[----:B------:R0:W-:Y:S04]  /*21360*/  STS.U8 [R0+UR9+0xa100], R12 ;  /* 0x00a1000c00007988 */ /* 0x0001e80008000009 */
[----:B------:R-:W-:Y:S04]  /*21370*/  STS.U8 [R0+UR9+0xa500], R11 ;  /* 0x00a5000b00007988 */ /* 0x000fe80008000009 */
[----:B0-----:R-:W4:Y:S04]  /*21380*/  LDL.LU R12, [R1+0x248] ;  /* 0x00024800010c7983 */ /* 0x001f280000300800 */
[----:B--2---:R-:W-:Y:S04]  /*21390*/  STS.U8 [R0+UR9+0xa900], R4 ;  /* 0x00a9000400007988 */ /* 0x004fe80008000009 */
[----:B---3--:R-:W-:Y:S04]  /*213a0*/  STS.U8 [R0+UR9+0xad00], R3 ;  /* 0x00ad000300007988 */ /* 0x008fe80008000009 */
        /* <DEDUP_REMOVED lines=8> */
[----:B----4-:R-:W-:Y:S04]  /*21430*/  STS.U8 [R0+UR9+0xd100], R86 ;  /* 0x00d1005600007988 */ /* 0x010fe80008000009 */
[----:B------:R-:W-:Y:S04]  /*21440*/  STS.U8 [R0+UR9+0xd500], R85 ;  /* 0x00d5005500007988 */ /* 0x000fe80008000009 */
[----:B------:R-:W-:Y:S04]  /*21450*/  STS.U8 [R0+UR9+0xd900], R84 ;  /* 0x00d9005400007988 */ /* 0x000fe80008000009 */
[----:B------:R-:W-:Y:S01]  /*21460*/  STS.U8 [R0+UR9+0xdd00], R83 ;  /* 0x00dd005300007988 */ /* 0x000fe20008000009 */
[----:B0-----:R-:W-:-:S03]  /*21470*/  LOP3.LUT R2, R7, 0x30, RZ, 0x3c, !PT ;  /* 0x0000003007027812 */ /* 0x001fc600078e3cff */
        /* <DEDUP_REMOVED lines=9> */
[----:B------:R-:W-:Y:S04]  /*21510*/  STS.U8 [R2+UR9+0x8580], R73 ;  /* 0x0085804902007988 */ /* 0x000fe80008000009 */
[----:B------:R-:W-:Y:S04]  /*21520*/  STS.U8 [R2+UR9+0x8980], R72 ;  /* 0x0089804802007988 */ /* 0x000fe80008000009 */
[----:B------:R-:W-:Y:S04]  /*21530*/  STS.U8 [R2+UR9+0x8d80], R71 ;  /* 0x008d804702007988 */ /* 0x000fe80008000009 */
[----:B------:R-:W-:Y:S04]  /*21540*/  STS.U8 [R2+UR9+0x9180], R70 ;  /* 0x0091804602007988 */ /* 0x000fe80008000009 */
[----:B0-----:R-:W2:Y:S04]  /*21550*/  LDL R0, [R1+0x1378] ;  /* 0x0013780001007983 */ /* 0x001ea80000100800 */
[----:B------:R-:W-:Y:S04]  /*21560*/  STS.U8 [R2+UR9+0x9580], R69 ;  /* 0x0095804502007988 */ /* 0x000fe80008000009 */
[----:B------:R-:W3:Y:S04]  /*21570*/  LDL.LU R4, [R1+0x25c] ;  /* 0x00025c0001047983 */ /* 0x000ee80000300800 */
        /* <DEDUP_REMOVED lines=27> */
[----:B------:R0:W-:Y:S04]  /*21730*/  STS.U8 [R2+UR9+0xfd80], R40 ;  /* 0x00fd802802007988 */ /* 0x0001e80008000009 */
[----:B0-----:R-:W4:Y:S01]  /*21740*/  LDL R2, [R1+0x137c] ;  /* 0x00137c0001027983 */ /* 0x001f220000100800 */
[----:B------:R-:W-:-:S02]  /*21750*/  ISETP.GT.U32.AND P2, PT, R9, R12, PT ;  /* 0x0000000c0900720c */ /* 0x000fc40003f44070 */
[----:B------:R-:W-:Y:S02]  /*21760*/  LOP3.LUT R11, R7, 0x40, RZ, 0x3c, !PT ;  /* 0x00000040070b7812 */ /* 0x000fe400078e3cff */
[----:B------:R-:W4:Y:S09]  /*21770*/  LDL R7, [R1+0x1380] ;  /* 0x0013800001077983 */ /* 0x000f320000100800 */
[----:B------:R-:W-:-:S05]  /*21780*/  @!P2 IMAD.IADD R12, R12, 0x1, -R9 ;  /* 0x000000010c0ca824 */ /* 0x000fca00078e0a09 */
[----:B------:R-:W-:Y:S01]  /*21790*/  ISETP.GT.U32.AND P3, PT, R9, R12, PT ;  /* 0x0000000c0900720c */ /* 0x000fe20003f64070 */
[----:B------:R-:W-:Y:S04]  /*217a0*/  STS.U8 [R11+UR9+0x8200], R39 ;  /* 0x008200270b007988 */ /* 0x000fe80008000009 */
[----:B------:R-:W-:Y:S04]  /*217b0*/  STS.U8 [R11+UR9+0x8600], R38 ;  /* 0x008600260b007988 */ /* 0x000fe80008000009 */
[----:B------:R-:W-:Y:S04]  /*217c0*/  STS.U8 [R11+UR9+0x8a00], R37 ;  /* 0x008a00250b007988 */ /* 0x000fe80008000009 */
[----:B------:R-:W-:Y:S01]  /*217d0*/  STS.U8 [R11+UR9+0x8e00], R36 ;  /* 0x008e00240b007988 */ /* 0x000fe20008000009 */
[----:B------:R-:W-:-:S03]  /*217e0*/  @!P3 IMAD.IADD R12, R12, 0x1, -R9 ;  /* 0x000000010c0cb824 */ /* 0x000fc600078e0a09 */
[----:B------:R-:W-:Y:S04]  /*217f0*/  STS.U8 [R11+UR9+0x9200], R35 ;  /* 0x009200230b007988 */ /* 0x000fe80008000009 */
[----:B------:R-:W-:Y:S04]  /*21800*/  STS.U8 [R11+UR9+0x9600], R34 ;  /* 0x009600220b007988 */ /* 0x000fe80008000009 */
[----:B------:R-:W-:Y:S04]  /*21810*/  STS.U8 [R11+UR9+0x9a00], R33 ;  /* 0x009a00210b007988 */ /* 0x000fe80008000009 */
[----:B------:R-:W-:Y:S04]  /*21820*/  STS.U8 [R11+UR9+0x9e00], R32 ;  /* 0x009e00200b007988 */ /* 0x000fe80008000009 */
[----:B------:R-:W-:Y:S04]  /*21830*/  STS.U8 [R11+UR9+0xa200], R31 ;  /* 0x00a2001f0b007988 */ /* 0x000fe80008000009 */
[----:B------:R-:W-:Y:S04]  /*21840*/  STS.U8 [R11+UR9+0xa600], R30 ;  /* 0x00a6001e0b007988 */ /* 0x000fe80008000009 */
[----:B------:R0:W-:Y:S02]  /*21850*/  STS.U8 [R11+UR9+0xaa00], R24 ;  /* 0x00aa00180b007988 */ /* 0x0001e40008000009 */
[----:B0-----:R-:W-:-:S02]  /*21860*/  IMAD.MOV.U32 R24, RZ, RZ, R12 ;  /* 0x000000ffff187224 */ /* 0x001fc400078e000c */
[----:B------:R-:W-:Y:S04]  /*21870*/  STS.U8 [R11+UR9+0xae00], R29 ;  /* 0x00ae001d0b007988 */ /* 0x000fe80008000009 */
[----:B------:R0:W-:Y:S04]  /*21880*/  STS.U8 [R11+UR9+0xb200], R27 ;  /* 0x00b2001b0b007988 */ /* 0x0001e80008000009 */
[----:B------:R-:W-:Y:S04]  /*21890*/  STS.U8 [R11+UR9+0xb600], R26 ;  /* 0x00b6001a0b007988 */ /* 0x000fe80008000009 */
[----:B------:R1:W-:Y:S01]  /*218a0*/  STS.U8 [R11+UR9+0xba00], R25 ;  /* 0x00ba00190b007988 */ /* 0x0003e20008000009 */
[----:B0-----:R-:W-:-:S02]  /*218b0*/  PRMT R27, RZ, 0x7610, R27 ;  /* 0x00007610ff1b7816 */ /* 0x001fc4000000001b */
[----:B---3--:R-:W-:Y:S02]  /*218c0*/  ISETP.GT.U32.AND P6, PT, R9, R4, PT ;  /* 0x000000040900720c */ /* 0x008fe40003fc4070 */
[----:B--2---:R-:W-:Y:S02]  /*218d0*/  ISETP.GE.AND P2, PT, R0, RZ, PT ;  /* 0x000000ff0000720c */ /* 0x004fe40003f46270 */
[----:B------:R-:W2:Y:S04]  /*218e0*/  LDL.LU R0, [R1+0x284] ;  /* 0x0002840001007983 */ /* 0x000ea80000300800 */
[----:B------:R-:W3:Y:S05]  /*218f0*/  LDL R12, [R1+0x1398] ;  /* 0x00139800010c7983 */ /* 0x000eea0000100800 */
[----:B------:R-:W-:-:S05]  /*21900*/  @!P6 IMAD.IADD R4, R4, 0x1, -R9 ;  /* 0x000000010404e824 */ /* 0x000fca00078e0a09 */
[----:B------:R-:W-:Y:S01]  /*21910*/  ISETP.GT.U32.AND P3, PT, R9, R4, PT ;  /* 0x000000040900720c */ /* 0x000fe20003f64070 */
[----:B------:R-:W-:-:S05]  /*21920*/  @!P2 IMAD.MOV R24, RZ, RZ, -R24 ;  /* 0x000000ffff18a224 */ /* 0x000fca00078e0a18 */
[----:B------:R-:W-:-:S07]  /*21930*/  SEL R24, R47, R24, !P1 ;  /* 0x000000182f187207 */ /* 0x000fce0004800000 */
[----:B------:R-:W-:Y:S01]  /*21940*/  @!P3 IMAD.IADD R4, R4, 0x1, -R9 ;  /* 0x000000010404b824 */ /* 0x000fe200078e0a09 */
[----:B----4-:R-:W-:Y:S01]  /*21950*/  ISETP.GT.U32.AND P5, PT, R9, R17, PT ;  /* 0x000000110900720c */ /* 0x010fe20003fa4070 */
[----:B-1----:R-:W-:Y:S01]  /*21960*/  IMAD R25, R24, UR4, RZ ;  /* 0x0000000418197c24 */ /* 0x002fe2000f8e02ff */
[----:B------:R-:W-:Y:S01]  /*21970*/  PRMT R15, RZ, 0x7610, R15 ;  /* 0x00007610ff0f7816 */ /* 0x000fe2000000000f */
[----:B------:R-:W-:Y:S01]  /*21980*/  IMAD.MOV.U32 R24, RZ, RZ, R4 ;  /* 0x000000ffff187224 */ /* 0x000fe200078e0004 */
[----:B------:R-:W0:Y:S09]  /*21990*/  LDCU UR4, c[0x0][0x3b0] ;  /* 0x00007600ff0477ac */ /* 0x000e320008000800 */
[----:B------:R-:W-:Y:S01]  /*219a0*/  @!P5 IMAD.IADD R17, R17, 0x1, -R9 ;  /* 0x000000011111d824 */ /* 0x000fe200078e0a09 */
[----:B------:R-:W-:-:S02]  /*219b0*/  ISETP.GE.AND P5, PT, R2, RZ, PT ;  /* 0x000000ff0200720c */ /* 0x000fc40003fa6270 */
[C---:B------:R-:W-:Y:S01]  /*219c0*/  ISETP.GT.U32.AND P6, PT, R9.reuse, R3, PT ;  /* 0x000000030900720c */ /* 0x040fe20003fc4070 */
[----:B------:R-:W4:Y:S01]  /*219d0*/  LDL.LU R2, [R1+0x29c] ;  /* 0x00029c0001027983 */ /* 0x000f220000300800 */
[----:B------:R-:W-:-:S03]  /*219e0*/  ISETP.GT.U32.AND P2, PT, R9, R17, PT ;  /* 0x000000110900720c */ /* 0x000fc60003f44070 */
[----:B------:R-:W2:Y:S06]  /*219f0*/  LDL.LU R4, [R1+0x2a0] ;  /* 0x0002a00001047983 */ /* 0x000eac0000300800 */
[----:B------:R-:W-:-:S05]  /*21a00*/  @!P5 IMAD.MOV R24, RZ, RZ, -R24 ;  /* 0x000000ffff18d224 */ /* 0x000fca00078e0a18 */
[----:B------:R-:W-:Y:S02]  /*21a10*/  SEL R26, R47, R24, !P1 ;  /* 0x000000182f1a7207 */ /* 0x000fe40004800000 */
[----:B------:R-:W1:Y:S01]  /*21a20*/  S2R R24, SR_TID.X ;  /* 0x0000000000187919 */ /* 0x000e620000002100 */
[----:B------:R-:W-:Y:S01]  /*21a30*/  @!P6 IMAD.IADD R3, R3, 0x1, -R9 ;  /* 0x000000010303e824 */ /* 0x000fe200078e0a09 */
[----:B------:R-:W-:-:S04]  /*21a40*/  IADD3 R11, P6, PT, R25, R8, RZ ;  /* 0x00000008190b7210 */ /* 0x000fc80007fde0ff */
[----:B------:R-:W-:Y:S02]  /*21a50*/  LEA.HI.X.SX32 R25, R25, R5, 0x1, P6 ;  /* 0x0000000519197211 */ /* 0x000fe400030f0eff */
[----:B-1----:R-:W-:-:S04]  /*21a60*/  LOP3.LUT R24, R24, 0x7f, RZ, 0xc0, !PT ;  /* 0x0000007f18187812 */ /* 0x002fc800078ec0ff */
[----:B------:R-:W-:-:S05]  /*21a70*/  LOP3.LUT R24, R24, 0x40, RZ, 0x3c, !PT ;  /* 0x0000004018187812 */ /* 0x000fca00078e3cff */
[----:B------:R1:W-:Y:S02]  /*21a80*/  STS.U8 [R24+UR9+0xbe00], R28 ;  /* 0x00be001c18007988 */ /* 0x0003e40008000009 */
[----:B-1----:R-:W-:-:S05]  /*21a90*/  @P0 IMAD.MOV.U32 R24, RZ, RZ, R11 ;  /* 0x000000ffff180224 */ /* 0x002fca00078e000b */
[----:B------:R1:W2:Y:S01]  /*21aa0*/  @P0 LDG.E.U8 R27, desc[UR20][R24.64] ;  /* 0x00000014181b0981 */ /* 0x0002a2000c1e1100 */
[----:B------:R-:W-:Y:S01]  /*21ab0*/  ISETP.GE.AND P5, PT, R7, RZ, PT ;  /* 0x000000ff0700720c */ /* 0x000fe20003fa6270 */
[----:B------:R-:W-:Y:S02]  /*21ac0*/  @!P2 IMAD.IADD R17, R17, 0x1, -R9 ;  /* 0x000000011111a824 */ /* 0x000fe400078e0a09 */
[----:B------:R-:W-:Y:S01]  /*21ad0*/  IMAD R26, R26, UR5, RZ ;  /* 0x000000051a1a7c24 */ /* 0x000fe2000f8e02ff */
[----:B------:R0:W-:Y:S01]  /*21ae0*/  STL [R1+0x378], R11 ;  /* 0x0003780b01007387 */ /* 0x0001e20000100800 */
[----:B------:R-:W-:Y:S01]  /*21af0*/  ISETP.GT.U32.AND P3, PT, R9, R3, PT ;  /* 0x000000030900720c */ /* 0x000fe20003f64070 */
[----:B------:R-:W2:Y:S02]  /*21b00*/  LDCU UR5, c[0x0][0x3b0] ;  /* 0x00007600ff0577ac */ /* 0x000ea40008000800 */
[----:B------:R-:W4:Y:S01]  /*21b10*/  LDL R7, [R1+0x139c] ;  /* 0x00139c0001077983 */ /* 0x000f220000100800 */
[----:B-1----:R-:W-:-:S04]  /*21b20*/  IMAD.MOV.U32 R24, RZ, RZ, R17 ;  /* 0x000000ffff187224 */ /* 0x002fc800078e0011 */
[----:B------:R-:W-:Y:S01]  /*21b30*/  @!P5 IMAD.MOV R24, RZ, RZ, -R24 ;  /* 0x000000ffff18d224 */ /* 0x000fe200078e0a18 */
[----:B------:R-:W-:Y:S01]  /*21b40*/  IADD3 R17, P5, PT, R26, R8, RZ ;  /* 0x000000081a117210 */ /* 0x000fe20007fbe0ff */
[----:B------:R-:W-:Y:S04]  /*21b50*/  STL [R1+0x374], R25 ;  /* 0x0003741901007387 */ /* 0x000fe80000100800 */
[----:B0-----:R-:W4:Y:S01]  /*21b60*/  LDL.LU R11, [R1+0x1790] ;  /* 0x00179000010b7983 */ /* 0x001f220000300800 */
[----:B---3--:R-:W-:-:S03]  /*21b70*/  ISETP.GE.AND P6, PT, R12, RZ, PT ;  /* 0x000000ff0c00720c */ /* 0x008fc60003fc6270 */
[----:B------:R-:W3:Y:S04]  /*21b80*/  LDL.LU R12, [R1+0x2b8] ;  /* 0x0002b800010c7983 */ /* 0x000ee80000300800 */
[----:B------:R-:W-:Y:S04]  /*21b90*/  STL [R1+0x380], R17 ;  /* 0x0003801101007387 */ /* 0x000fe80000100800 */
[----:B--2---:R0:W-:Y:S02]  /*21ba0*/  STL [R1+0x84], R27 ;  /* 0x0000841b01007387 */ /* 0x0041e40000100800 */
[----:B0-----:R-:W-:Y:S01]  /*21bb0*/  LEA.HI.X.SX32 R27, R26, R5, 0x1, P5 ;  /* 0x000000051a1b7211 */ /* 0x001fe200028f0eff */
[----:B------:R-:W-:-:S05]  /*21bc0*/  @P0 IMAD.MOV.U32 R26, RZ, RZ, R17 ;  /* 0x000000ffff1a0224 */ /* 0x000fca00078e0011 */
[----:B------:R0:W2:Y:S01]  /*21bd0*/  @P0 LDG.E.U8 R15, desc[UR20][R26.64] ;  /* 0x000000141a0f0981 */ /* 0x0000a2000c1e1100 */
[----:B------:R-:W-:Y:S01]  /*21be0*/  @!P3 IMAD.IADD R3, R3, 0x1, -R9 ;  /* 0x000000010303b824 */ /* 0x000fe200078e0a09 */
[----:B------:R-:W-:-:S03]  /*21bf0*/  SEL R25, R47, R24, !P1 ;  /* 0x000000182f197207 */ /* 0x000fc60004800000 */
[----:B------:R-:W-:Y:S02]  /*21c00*/  IMAD.MOV.U32 R24, RZ, RZ, R3 ;  /* 0x000000ffff187224 */ /* 0x000fe400078e0003 */
[----:B------:R-:W-:Y:S01]  /*21c10*/  IMAD R25, R25, UR4, RZ ;  /* 0x0000000419197c24 */ /* 0x000fe2000f8e02ff */
[----:B----4-:R-:W-:Y:S01]  /*21c20*/  ISETP.GT.U32.AND P3, PT, R9, R2, PT ;  /* 0x000000020900720c */ /* 0x010fe20003f64070 */
[----:B------:R-:W-:Y:S01]  /*21c30*/  @!P6 IMAD.MOV R24, RZ, RZ, -R24 ;  /* 0x000000ffff18e224 */ /* 0x000fe200078e0a18 */
[----:B------:R-:W-:Y:S01]  /*21c40*/  PRMT R13, RZ, 0x7610, R13 ;  /* 0x00007610ff0d7816 */ /* 0x000fe2000000000d */
[----:B------:R-:W4:Y:S01]  /*21c50*/  LDL.LU R3, [R1+0x178c] ;  /* 0x00178c0001037983 */ /* 0x000f220000300800 */
[----:B------:R-:W-:Y:S01]  /*21c60*/  IADD3 R17, P6, PT, R25, R8, RZ ;  /* 0x0000000819117210 */ /* 0x000fe20007fde0ff */
[----:B------:R-:W1:Y:S01]  /*21c70*/  LDCU UR4, c[0x0][0x3b0] ;  /* 0x00007600ff0477ac */ /* 0x000e620008000800 */
[----:B------:R-:W-:Y:S02]  /*21c80*/  SEL R24, R47, R24, !P1 ;  /* 0x000000182f187207 */ /* 0x000fe40004800000 */
[----:B------:R-:W-:-:S03]  /*21c90*/  LEA.HI.X.SX32 R25, R25, R5, 0x1, P6 ;  /* 0x0000000519197211 */ /* 0x000fc600030f0eff */
[----:B0-----:R-:W-:Y:S01]  /*21ca0*/  IMAD R26, R24, UR5, RZ ;  /* 0x00000005181a7c24 */ /* 0x001fe2000f8e02ff */
[----:B------:R-:W-:Y:S01]  /*21cb0*/  STL [R1+0x37c], R27 ;  /* 0x00037c1b01007387 */ /* 0x000fe20000100800 */
[----:B------:R-:W-:Y:S01]  /*21cc0*/  @P0 IMAD.MOV.U32 R24, RZ, RZ, R17 ;  /* 0x000000ffff180224 */ /* 0x000fe200078e0011 */
[C---:B------:R-:W-:Y:S01]  /*21cd0*/  ISETP.GT.U32.AND P2, PT, R9.reuse, R0, PT ;  /* 0x000000000900720c */ /* 0x040fe20003f44070 */
[----:B------:R-:W-:Y:S01]  /*21ce0*/  @!P3 IMAD.IADD R2, R2, 0x1, -R9 ;  /* 0x000000010202b824 */ /* 0x000fe200078e0a09 */
[----:B------:R-:W-:Y:S01]  /*21cf0*/  ISETP.GT.U32.AND P5, PT, R9, R4, PT ;  /* 0x000000040900720c */ /* 0x000fe20003fa4070 */
[----:B------:R-:W0:Y:S01]  /*21d00*/  LDCU UR5, c[0x0][0x3b0] ;  /* 0x00007600ff0577ac */ /* 0x000e220008000800 */
[----:B------:R0:W3:Y:S01]  /*21d10*/  @P0 LDG.E.U8 R13, desc[UR20][R24.64] ;  /* 0x00000014180d0981 */ /* 0x0000e2000c1e1100 */
[----:B------:R-:W-:-:S03]  /*21d20*/  ISETP.GE.AND P3, PT, R7, RZ, PT ;  /* 0x000000ff0700720c */ /* 0x000fc60003f66270 */
[----:B--2---:R2:W-:Y:S04]  /*21d30*/  STL [R1+0x80], R15 ;  /* 0x0000800f01007387 */ /* 0x0045e80000100800 */
[----:B--2---:R-:W2:Y:S04]  /*21d40*/  LDL.LU R15, [R1+0x2c0] ;  /* 0x0002c000010f7983 */ /* 0x004ea80000300800 */
[----:B------:R-:W2:Y:S04]  /*21d50*/  LDL R27, [R1+0x13b8] ;  /* 0x0013b800011b7983 */ /* 0x000ea80000100800 */
[----:B------:R-:W-:Y:S04]  /*21d60*/  STL [R1+0x388], R17 ;  /* 0x0003881101007387 */ /* 0x000fe80000100800 */
[----:B------:R-:W2:Y:S04]  /*21d70*/  LDL.LU R7, [R1+0x2c4] ;  /* 0x0002c40001077983 */ /* 0x000ea80000300800 */
[----:B------:R0:W-:Y:S04]  /*21d80*/  STL [R1+0x384], R25 ;  /* 0x0003841901007387 */ /* 0x0001e80000100800 */
[----:B0-----:R-:W2:Y:S01]  /*21d90*/  LDL R25, [R1+0x13a0] ;  /* 0x0013a00001197983 */ /* 0x001ea20000100800 */
[----:B------:R-:W-:-:S05]  /*21da0*/  @!P2 IMAD.IADD R0, R0, 0x1, -R9 ;  /* 0x000000010000a824 */ /* 0x000fca00078e0a09 */
[----:B------:R-:W-:-:S13]  /*21db0*/  ISETP.GT.U32.AND P2, PT, R9, R0, PT ;  /* 0x000000000900720c */ /* 0x000fda0003f44070 */
[----:B------:R-:W-:-:S04]  /*21dc0*/  @!P2 IMAD.IADD R0, R0, 0x1, -R9 ;  /* 0x000000010000a824 */ /* 0x000fc800078e0a09 */
[----:B------:R-:W-:Y:S02]  /*21dd0*/  IMAD.MOV.U32 R24, RZ, RZ, R0 ;  /* 0x000000ffff187224 */ /* 0x000fe400078e0000 */
[----:B------:R-:W2:Y:S04]  /*21de0*/  LDL R0, [R1+0x13bc] ;  /* 0x0013bc0001007983 */ /* 0x000ea80000100800 */
[----:B---3--:R0:W-:Y:S01]  /*21df0*/  STL [R1+0x7c], R13 ;  /* 0x00007c0d01007387 */ /* 0x0081e20000100800 */
[----:B------:R-:W-:Y:S01]  /*21e00*/  @!P3 IMAD.MOV R24, RZ, RZ, -R24 ;  /* 0x000000ffff18b224 */ /* 0x000fe200078e0a18 */
[----:B----4-:R-:W-:Y:S02]  /*21e10*/  PRMT R3, RZ, 0x7610, R3 ;  /* 0x00007610ff037816 */ /* 0x010fe40000000003 */
[----:B0-----:R-:W-:-:S04]  /*21e20*/  IADD3 R13, P2, PT, R26, R8, RZ ;  /* 0x000000081a0d7210 */ /* 0x001fc80007f5e0ff */
[----:B------:R-:W-:Y:S02]  /*21e30*/  LEA.HI.X.SX32 R17, R26, R5, 0x1, P2 ;  /* 0x000000051a117211 */ /* 0x000fe400010f0eff */
[----:B------:R-:W-:Y:S01]  /*21e40*/  SEL R26, R47, R24, !P1 ;  /* 0x000000182f1a7207 */ /* 0x000fe20004800000 */
[----:B------:R-:W-:Y:S01]  /*21e50*/  @P0 IMAD.MOV.U32 R24, RZ, RZ, R13 ;  /* 0x000000ffff180224 */ /* 0x000fe200078e000d */
[----:B--2---:R-:W-:Y:S01]  /*21e60*/  ISETP.GE.AND P2, PT, R25, RZ, PT ;  /* 0x000000ff1900720c */ /* 0x004fe20003f46270 */
[----:B------:R-:W-:-:S05]  /*21e70*/  @P0 IMAD.MOV.U32 R25, RZ, RZ, R17 ;  /* 0x000000ffff190224 */ /* 0x000fca00078e0011 */
[----:B------:R0:W2:Y:S01]  /*21e80*/  @P0 LDG.E.U8 R3, desc[UR20][R24.64] ;  /* 0x0000001418030981 */ /* 0x0000a2000c1e1100 */
[--C-:B------:R-:W-:Y:S01]  /*21e90*/  @!P5 IMAD.IADD R4, R4, 0x1, -R9.reuse ;  /* 0x000000010404d824 */ /* 0x100fe200078e0a09 */
[C---:B------:R-:W-:Y:S02]  /*21ea0*/  ISETP.GT.U32.AND P5, PT, R9.reuse, R2, PT ;  /* 0x000000020900720c */ /* 0x040fe40003fa4070 */
[----:B------:R3:W-:Y:S04]  /*21eb0*/  STL [R1+0x3b8], R13 ;  /* 0x0003b80d01007387 */ /* 0x0007e80000100800 */
[----:B------:R4:W-:Y:S04]  /*21ec0*/  STL [R1+0x3b4], R17 ;  /* 0x0003b41101007387 */ /* 0x0009e80000100800 */
[----:B---3--:R-:W3:Y:S03]  /*21ed0*/  LDL R13, [R1+0x13c0] ;  /* 0x0013c000010d7983 */ /* 0x008ee60000100800 */
[----:B------:R-:W-:Y:S01]  /*21ee0*/  @!P5 IMAD.IADD R2, R2, 0x1, -R9 ;  /* 0x000000010202d824 */ /* 0x000fe200078e0a09 */
[----:B----4-:R-:W4:Y:S03]  /*21ef0*/  LDL.LU R17, [R1+0x2d4] ;  /* 0x0002d40001117983 */ /* 0x010f260000300800 */
[----:B0-----:R-:W-:Y:S01]  /*21f00*/  IMAD.MOV.U32 R25, RZ, RZ, R2 ;  /* 0x000000ffff197224 */ /* 0x001fe200078e0002 */
[----:B------:R-:W-:-:S02]  /*21f10*/  ISETP.GT.U32.AND P6, PT, R9, R4, PT ;  /* 0x000000040900720c */ /* 0x000fc40003fc4070 */
[----:B------:R-:W-:Y:S01]  /*21f20*/  ISETP.GT.U32.AND P3, PT, R9, R12, PT ;  /* 0x0000000c0900720c */ /* 0x000fe20003f64070 */
[----:B-1----:R-:W-:Y:S01]  /*21f30*/  IMAD R26, R26, UR4, RZ ;  /* 0x000000041a1a7c24 */ /* 0x002fe2000f8e02ff */
[----:B------:R-:W0:Y:S01]  /*21f40*/  LDCU UR4, c[0x0][0x3b0] ;  /* 0x00007600ff0477ac */ /* 0x000e220008000800 */
[----:B--2---:R1:W-:Y:S04]  /*21f50*/  STL [R1+0x78], R3 ;  /* 0x0000780301007387 */ /* 0x0043e80000100800 */
[----:B------:R-:W2:Y:S04]  /*21f60*/  LDL.LU R2, [R1+0x1788] ;  /* 0x0017880001027983 */ /* 0x000ea80000300800 */
[----:B------:R-:W-:-:S02]  /*21f70*/  @!P6 IMAD.IADD R4, R4, 0x1, -R9 ;  /* 0x000000010404e824 */ /* 0x000fc400078e0a09 */
[----:B------:R-:W-:Y:S01]  /*21f80*/  @!P3 IMAD.IADD R12, R12, 0x1, -R9 ;  /* 0x000000010c0cb824 */ /* 0x000fe200078e0a09 */
[C---:B-1----:R-:W-:Y:S02]  /*21f90*/  IADD3 R3, P6, PT, R26.reuse, R8, RZ ;  /* 0x000000081a037210 */ /* 0x042fe40007fde0ff */
[----:B------:R-:W-:Y:S01]  /*21fa0*/  ISETP.GE.AND P3, PT, R27, RZ, PT ;  /* 0x000000ff1b00720c */ /* 0x000fe20003f66270 */
[----:B------:R-:W-:Y:S01]  /*21fb0*/  @!P2 IMAD.MOV R25, RZ, RZ, -R25 ;  /* 0x000000ffff19a224 */ /* 0x000fe200078e0a19 */
[----:B------:R-:W-:Y:S02]  /*21fc0*/  LEA.HI.X.SX32 R24, R26, R5, 0x1, P6 ;  /* 0x000000051a187211 */ /* 0x000fe400030f0eff */
[C---:B------:R-:W-:Y:S01]  /*21fd0*/  ISETP.GT.U32.AND P6, PT, R9.reuse, R7, PT ;  /* 0x000000070900720c */ /* 0x040fe20003fc4070 */
[----:B------:R-:W-:Y:S01]  /*21fe0*/  @P0 IMAD.MOV.U32 R26, RZ, RZ, R3 ;  /* 0x000000ffff1a0224 */ /* 0x000fe200078e0003 */
[----:B------:R-:W-:Y:S01]  /*21ff0*/  PRMT R16, RZ, 0x7610, R16 ;  /* 0x00007610ff107816 */ /* 0x000fe20000000010 */
[----:B------:R-:W-:Y:S01]  /*22000*/  @P0 IMAD.MOV.U32 R27, RZ, RZ, R24 ;  /* 0x000000ffff1b0224 */ /* 0x000fe200078e0018 */
[----:B------:R-:W-:Y:S01]  /*22010*/  ISETP.GT.U32.AND P2, PT, R9, R12, PT ;  /* 0x0000000c0900720c */ /* 0x000fe20003f44070 */
[----:B------:R1:W-:Y:S01]  /*22020*/  STL [R1+0x3c0], R3 ;  /* 0x0003c00301007387 */ /* 0x0003e20000100800 */
[----:B------:R-:W-:-:S03]  /*22030*/  SEL R25, R47, R25, !P1 ;  /* 0x000000192f197207 */ /* 0x000fc60004800000 */
[----:B------:R0:W-:Y:S04]  /*22040*/  STL [R1+0x3bc], R24 ;  /* 0x0003bc1801007387 */ /* 0x0001e80000100800 */
[----:B------:R3:W4:Y:S01]  /*22050*/  @P0 LDG.E.U8 R16, desc[UR20][R26.64] ;  /* 0x000000141a100981 */ /* 0x000722000c1e1100 */
[----:B------:R-:W-:-:S03]  /*22060*/  @!P6 IMAD.IADD R7, R7, 0x1, -R9 ;  /* 0x000000010707e824 */ /* 0x000fc600078e0a09 */
[----:B-1----:R-:W4:Y:S01]  /*22070*/  LDL.LU R3, [R1+0x404] ;  /* 0x0004040001037983 */ /* 0x002f220000300800 */
[----:B0-----:R-:W-:Y:S02]  /*22080*/  IMAD.MOV.U32 R24, RZ, RZ, R4 ;  /* 0x000000ffff187224 */ /* 0x001fe400078e0004 */
[----:B---3--:R-:W-:Y:S01]  /*22090*/  IMAD R26, R25, UR5, RZ ;  /* 0x00000005191a7c24 */ /* 0x008fe2000f8e02ff */
[----:B------:R-:W-:Y:S01]  /*220a0*/  PRMT R11, RZ, 0x7610, R11 ;  /* 0x00007610ff0b7816 */ /* 0x000fe2000000000b */
[----:B------:R-:W-:Y:S01]  /*220b0*/  @!P3 IMAD.MOV R24, RZ, RZ, -R24 ;  /* 0x000000ffff18b224 */ /* 0x000fe200078e0a18 */
[----:B------:R-:W-:Y:S01]  /*220c0*/  ISETP.GE.AND P3, PT, R0, RZ, PT ;  /* 0x000000ff0000720c */ /* 0x000fe20003f66270 */
[----:B------:R-:W-:Y:S01]  /*220d0*/  @!P2 IMAD.IADD R12, R12, 0x1, -R9 ;  /* 0x000000010c0ca824 */ /* 0x000fe200078e0a09 */
[----:B------:R-:W-:Y:S01]  /*220e0*/  IADD3 R4, P6, PT, R26, R8, RZ ;  /* 0x000000081a047210 */ /* 0x000fe20007fde0ff */
[----:B------:R-:W3:Y:S01]  /*220f0*/  LDL R0, [R1+0x13d8] ;  /* 0x0013d80001007983 */ /* 0x000ee20000100800 */
[----:B------:R-:W-:Y:S01]  /*22100*/  SEL R24, R47, R24, !P1 ;  /* 0x000000182f187207 */ /* 0x000fe20004800000 */
[----:B------:R-:W0:Y:S01]  /*22110*/  LDCU UR5, c[0x0][0x3b0] ;  /* 0x00007600ff0577ac */ /* 0x000e220008000800 */
[----:B------:R-:W-:-:S02]  /*22120*/  ISETP.GE.AND P2, PT, R13, RZ, PT ;  /* 0x000000ff0d00720c */ /* 0x000fc40003f46270 */
[----:B------:R-:W-:Y:S01]  /*22130*/  LEA.HI.X.SX32 R13, R26, R5, 0x1, P6 ;  /* 0x000000051a0d7211 */ /* 0x000fe200030f0eff */
[----:B------:R-:W-:Y:S02]  /*22140*/  IMAD R24, R24, UR4, RZ ;  /* 0x0000000418187c24 */ /* 0x000fe4000f8e02ff */
[----:B------:R-:W-:Y:S01]  /*22150*/  IMAD.MOV.U32 R25, RZ, RZ, R12 ;  /* 0x000000ffff197224 */ /* 0x000fe200078e000c */
[----:B------:R1:W-:Y:S01]  /*22160*/  STL [R1+0x3c8], R4 ;  /* 0x0003c80401007387 */ /* 0x0003e20000100800 */
[----:B------:R-:W-:Y:S02]  /*22170*/  @P0 IMAD.MOV.U32 R26, RZ, RZ, R4 ;  /* 0x000000ffff1a0224 */ /* 0x000fe400078e0004 */
[----:B------:R-:W-:Y:S01]  /*22180*/  @P0 IMAD.MOV.U32 R27, RZ, RZ, R13 ;  /* 0x000000ffff1b0224 */ /* 0x000fe200078e000d */
[C---:B------:R-:W-:Y:S01]  /*22190*/  IADD3 R12, P6, PT, R24.reuse, R8, RZ ;  /* 0x00000008180c7210 */ /* 0x040fe20007fde0ff */
[----:B------:R0:W-:Y:S01]  /*221a0*/  STL [R1+0x3c4], R13 ;  /* 0x0003c40d01007387 */ /* 0x0001e20000100800 */
[----:B------:R-:W-:Y:S01]  /*221b0*/  ISETP.GT.U32.AND P5, PT, R9, R15, PT ;  /* 0x0000000f0900720c */ /* 0x000fe20003fa4070 */
[----:B------:R-:W2:Y:S02]  /*221c0*/  LDCU UR4, c[0x0][0x3b0] ;  /* 0x00007600ff0477ac */ /* 0x000ea40008000800 */
[----:B-1----:R-:W3:Y:S01]  /*221d0*/  LDL R4, [R1+0x13dc] ;  /* 0x0013dc0001047983 */ /* 0x002ee20000100800 */
[----:B0-----:R-:W-:-:S02]  /*221e0*/  LEA.HI.X.SX32 R13, R24, R5, 0x1, P6 ;  /* 0x00000005180d7211 */ /* 0x001fc400030f0eff */
[----:B--2---:R-:W-:-:S06]  /*221f0*/  PRMT R2, RZ, 0x7610, R2 ;  /* 0x00007610ff027816 */ /* 0x004fcc0000000002 */
[----:B------:R0:W2:Y:S02]  /*22200*/  @P0 LDG.E.U8 R2, desc[UR20][R26.64] ;  /* 0x000000141a020981 */ /* 0x0000a4000c1e1100 */
[----:B0-----:R-:W-:Y:S02]  /*22210*/  @P0 IMAD.MOV.U32 R26, RZ, RZ, R12 ;  /* 0x000000ffff1a0224 */ /* 0x001fe400078e000c */
[----:B------:R-:W-:-:S05]  /*22220*/  @P0 IMAD.MOV.U32 R27, RZ, RZ, R13 ;  /* 0x000000ffff1b0224 */ /* 0x000fca00078e000d */
[----:B------:R0:W2:Y:S01]  /*22230*/  @P0 LDG.E.U8 R11, desc[UR20][R26.64] ;  /* 0x000000141a0b0981 */ /* 0x0000a2000c1e1100 */
[----:B------:R-:W-:-:S05]  /*22240*/  @!P5 IMAD.IADD R15, R15, 0x1, -R9 ;  /* 0x000000010f0fd824 */ /* 0x000fca00078e0a09 */
[C---:B------:R-:W-:Y:S01]  /*22250*/  ISETP.GT.U32.AND P5, PT, R9.reuse, R15, PT ;  /* 0x0000000f0900720c */ /* 0x040fe20003fa4070 */
[----:B------:R-:W-:Y:S01]  /*22260*/  @!P3 IMAD.MOV R25, RZ, RZ, -R25 ;  /* 0x000000ffff19b224 */ /* 0x000fe200078e0a19 */
[C---:B------:R-:W-:Y:S02]  /*22270*/  ISETP.GT.U32.AND P3, PT, R9.reuse, R7, PT ;  /* 0x000000070900720c */ /* 0x040fe40003f64070 */
[----:B----4-:R-:W-:-:S09]  /*22280*/  ISETP.GT.U32.AND P6, PT, R9, R3, PT ;  /* 0x000000030900720c */ /* 0x010fd20003fc4070 */
[----:B------:R-:W-:Y:S01]  /*22290*/  @!P5 IMAD.IADD R15, R15, 0x1, -R9 ;  /* 0x000000010f0fd824 */ /* 0x000fe200078e0a09 */
[----:B------:R-:W-:-:S03]  /*222a0*/  ISETP.GT.U32.AND P5, PT, R9, R17, PT ;  /* 0x000000110900720c */ /* 0x000fc60003fa4070 */
[----:B------:R-:W-:Y:S01]  /*222b0*/  IMAD.MOV.U32 R24, RZ, RZ, R15 ;  /* 0x000000ffff187224 */ /* 0x000fe200078e000f */
[----:B0-----:R-:W-:-:S03]  /*222c0*/  SEL R26, R47, R25, !P1 ;  /* 0x000000192f1a7207 */ /* 0x001fc60004800000 */
[----:B------:R-:W-:Y:S01]  /*222d0*/  @!P2 IMAD.MOV R24, RZ, RZ, -R24 ;  /* 0x000000ffff18a224 */ /* 0x000fe200078e0a18 */
[----:B---3--:R-:W-:Y:S01]  /*222e0*/  ISETP.GE.AND P2, PT, R0, RZ, PT ;  /* 0x000000ff0000720c */ /* 0x008fe20003f46270 */
[--C-:B------:R-:W-:Y:S02]  /*222f0*/  @!P3 IMAD.IADD R7, R7, 0x1, -R9.reuse ;  /* 0x000000010707b824 */ /* 0x100fe400078e0a09 */
[----:B------:R-:W-:Y:S01]  /*22300*/  IMAD R26, R26, UR6, RZ ;  /* 0x000000061a1a7c24 */ /* 0x000fe2000f8e02ff */
[----:B------:R-:W-:Y:S01]  /*22310*/  SEL R25, R47, R24, !P1 ;  /* 0x000000182f197207 */ /* 0x000fe20004800000 */
[--C-:B------:R-:W-:Y:S01]  /*22320*/  @!P5 IMAD.IADD R17, R17, 0x1, -R9.reuse ;  /* 0x000000011111d824 */ /* 0x100fe200078e0a09 */
[----:B------:R0:W-:Y:S01]  /*22330*/  STL [R1+0x3f8], R12 ;  /* 0x0003f80c01007387 */ /* 0x0001e20000100800 */
[----:B------:R-:W-:Y:S01]  /*22340*/  @!P6 IMAD.IADD R3, R3, 0x1, -R9 ;  /* 0x000000010303e824 */ /* 0x000fe200078e0a09 */
[-C--:B------:R-:W-:Y:S01]  /*22350*/  IADD3 R15, P6, PT, R26, R8.reuse, RZ ;  /* 0x000000081a0f7210 */ /* 0x080fe20007fde0ff */
[----:B------:R-:W-:Y:S01]  /*22360*/  IMAD.MOV.U32 R24, RZ, RZ, R7 ;  /* 0x000000ffff187224 */ /* 0x000fe200078e0007 */
[----:B------:R-:W-:Y:S01]  /*22370*/  PRMT R14, RZ, 0x7610, R14 ;  /* 0x00007610ff0e7816 */ /* 0x000fe2000000000e */
[----:B------:R-:W-:Y:S01]  /*22380*/  IMAD R25, R25, UR4, RZ ;  /* 0x0000000419197c24 */ /* 0x000fe2000f8e02ff */
[----:B------:R-:W-:Y:S01]  /*22390*/  ISETP.GT.U32.AND P5, PT, R9, R17, PT ;  /* 0x000000110900720c */ /* 0x000fe20003fa4070 */
[----:B------:R-:W-:Y:S01]  /*223a0*/  @!P2 IMAD.MOV R24, RZ, RZ, -R24 ;  /* 0x000000ffff18a224 */ /* 0x000fe200078e0a18 */
[----:B------:R-:W-:Y:S01]  /*223b0*/  PRMT R27, RZ, 0x7610, R27 ;  /* 0x00007610ff1b7816 */ /* 0x000fe2000000001b */
[----:B------:R-:W-:Y:S01]  /*223c0*/  IMAD.MOV.U32 R0, RZ, RZ, R6 ;  /* 0x000000ffff007224 */ /* 0x000fe200078e0006 */
[C---:B------:R-:W-:Y:S01]  /*223d0*/  IADD3 R7, P2, PT, R25.reuse, R8, RZ ;  /* 0x0000000819077210 */ /* 0x040fe20007f5e0ff */
[----:B------:R-:W1:Y:S03]  /*223e0*/  LDCU UR4, c[0x0][0x3b0] ;  /* 0x00007600ff0477ac */ /* 0x000e660008000800 */
[-C--:B0-----:R-:W-:Y:S01]  /*223f0*/  LEA.HI.X.SX32 R12, R25, R5.reuse, 0x1, P2 ;  /* 0x00000005190c7211 */ /* 0x081fe200010f0eff */
[----:B------:R-:W0:Y:S04]  /*22400*/  LDCU UR6, c[0x0][0x3b0] ;  /* 0x00007600ff0677ac */ /* 0x000e280008000800 */
[----:B------:R-:W-:Y:S01]  /*22410*/  @!P5 IMAD.IADD R17, R17, 0x1, -R9 ;  /* 0x000000011111d824 */ /* 0x000fe200078e0a09 */
[----:B------:R-:W-:Y:S01]  /*22420*/  ISETP.GE.AND P5, PT, R4, RZ, PT ;  /* 0x000000ff0400720c */ /* 0x000fe20003fa6270 */
[----:B--2---:R2:W-:Y:S04]  /*22430*/  STL [R1+0x70], R2 ;  /* 0x0000700201007387 */ /* 0x0045e80000100800 */
[----:B--2---:R-:W2:Y:S04]  /*22440*/  LDL.LU R2, [R1+0x40c] ;  /* 0x00040c0001027983 */ /* 0x004ea80000300800 */
[----:B------:R3:W-:Y:S02]  /*22450*/  STL [R1+0x74], R16 ;  /* 0x0000741001007387 */ /* 0x0007e40000100800 */
[----:B---3--:R-:W-:-:S02]  /*22460*/  LEA.HI.X.SX32 R16, R26, R5, 0x1, P6 ;  /* 0x000000051a107211 */ /* 0x008fc400030f0eff */
[----:B------:R-:W-:Y:S01]  /*22470*/  SEL R26, R47, R24, !P1 ;  /* 0x000000182f1a7207 */ /* 0x000fe20004800000 */
[----:B------:R-:W-:Y:S02]  /*22480*/  @P0 IMAD.MOV.U32 R24, RZ, RZ, R15 ;  /* 0x000000ffff180224 */ /* 0x000fe400078e000f */
[----:B------:R-:W-:Y:S01]  /*22490*/  @P0 IMAD.MOV.U32 R25, RZ, RZ, R16 ;  /* 0x000000ffff190224 */ /* 0x000fe200078e0010 */
[----:B------:R-:W-:Y:S04]  /*224a0*/  STL [R1+0x3f4], R13 ;  /* 0x0003f40d01007387 */ /* 0x000fe80000100800 */
[----:B------:R3:W-:Y:S04]  /*224b0*/  STL [R1+0x6c], R11 ;  /* 0x00006c0b01007387 */ /* 0x0007e80000100800 */
[----:B------:R4:W2:Y:S04]  /*224c0*/  @P0 LDG.E.U8 R14, desc[UR20][R24.64] ;  /* 0x00000014180e0981 */ /* 0x0008a8000c1e1100 */
[----:B---3--:R-:W3:Y:S04]  /*224d0*/  LDL R11, [R1+0x13e0] ;  /* 0x0013e000010b7983 */ /* 0x008ee80000100800 */
[----:B------:R-:W3:Y:S01]  /*224e0*/  LDL.LU R6, [R1+0x410] ;  /* 0x0004100001067983 */ /* 0x000ee20000300800 */
[----:B----4-:R-:W-:-:S02]  /*224f0*/  @P0 IMAD.MOV.U32 R24, RZ, RZ, R7 ;  /* 0x000000ffff180224 */ /* 0x010fc400078e0007 */
[----:B------:R-:W-:Y:S01]  /*22500*/  @P0 IMAD.MOV.U32 R25, RZ, RZ, R12 ;  /* 0x000000ffff190224 */ /* 0x000fe200078e000c */
[----:B------:R-:W4:Y:S04]  /*22510*/  LDL.LU R13, [R1+0x49c] ;  /* 0x00049c00010d7983 */ /* 0x000f280000300800 */
[----:B------:R-:W-:Y:S04]  /*22520*/  STL [R1+0x420], R15 ;  /* 0x0004200f01007387 */ /* 0x000fe80000100800 */
[----:B------:R-:W-:Y:S04]  /*22530*/  STL [R1+0x428], R7 ;  /* 0x0004280701007387 */ /* 0x000fe80000100800 */
[----:B------:R-:W4:Y:S04]  /*22540*/  LDL R4, [R1+0x13f8] ;  /* 0x0013f80001047983 */ /* 0x000f280000100800 */
[----:B------:R0:W-:Y:S04]  /*22550*/  STL [R1+0x41c], R16 ;  /* 0x00041c1001007387 */ /* 0x0001e80000100800 */
[----:B------:R1:W4:Y:S04]  /*22560*/  @P0 LDG.E.U8 R27, desc[UR20][R24.64] ;  /* 0x00000014181b0981 */ /* 0x000328000c1e1100 */
[----:B0-----:R-:W4:Y:S04]  /*22570*/  LDL.LU R16, [R1+0x1784] ;  /* 0x0017840001107983 */ /* 0x001f280000300800 */
[----:B------:R-:W4:Y:S01]  /*22580*/  LDL.LU R15, [R1+0x1780] ;  /* 0x00178000010f7983 */ /* 0x000f220000300800 */
[----:B-1----:R-:W-:-:S02]  /*22590*/  IMAD.MOV.U32 R24, RZ, RZ, R17 ;  /* 0x000000ffff187224 */ /* 0x002fc400078e0011 */
[----:B------:R-:W-:Y:S01]  /*225a0*/  IMAD R26, R26, UR5, RZ ;  /* 0x000000051a1a7c24 */ /* 0x000fe2000f8e02ff */
[----:B------:R-:W-:Y:S01]  /*225b0*/  STL [R1+0x424], R12 ;  /* 0x0004240c01007387 */ /* 0x000fe20000100800 */
[----:B------:R-:W-:Y:S01]  /*225c0*/  @!P5 IMAD.MOV R24, RZ, RZ, -R24 ;  /* 0x000000ffff18d224 */ /* 0x000fe200078e0a18 */
[----:B------:R-:W-:Y:S01]  /*225d0*/  ISETP.GT.U32.AND P3, PT, R9, R3, PT ;  /* 0x000000030900720c */ /* 0x000fe20003f64070 */
[----:B------:R-:W0:Y:S01]  /*225e0*/  LDCU UR5, c[0x0][0x3b0] ;  /* 0x00007600ff0577ac */ /* 0x000e220008000800 */
[----:B------:R-:W-:Y:S01]  /*225f0*/  IADD3 R17, P5, PT, R26, R8, RZ ;  /* 0x000000081a117210 */ /* 0x000fe20007fbe0ff */
[----:B--2---:R1:W-:Y:S01]  /*22600*/  STL [R1+0x68], R14 ;  /* 0x0000680e01007387 */ /* 0x0043e20000100800 */
[----:B---3--:R-:W-:-:S03]  /*22610*/  ISETP.GE.AND P6, PT, R11, RZ, PT ;  /* 0x000000ff0b00720c */ /* 0x008fc60003fc6270 */
[----:B-1----:R-:W2:Y:S04]  /*22620*/  LDL.LU R14, [R1+0x177c] ;  /* 0x00177c00010e7983 */ /* 0x002ea80000300800 */
[----:B------:R-:W3:Y:S04]  /*22630*/  LDL.LU R12, [R1+0x1778] ;  /* 0x00177800010c7983 */ /* 0x000ee80000300800 */
[----:B------:R-:W2:Y:S04]  /*22640*/  LDL.LU R7, [R1+0x1774] ;  /* 0x0017740001077983 */ /* 0x000ea80000300800 */
[----:B------:R-:W2:Y:S04]  /*22650*/  LDL.LU R11, [R1+0x4a4] ;  /* 0x0004a400010b7983 */ /* 0x000ea80000300800 */
[----:B------:R-:W-:Y:S04]  /*22660*/  STL [R1+0x458], R17 ;  /* 0x0004581101007387 */ /* 0x000fe80000100800 */
[----:B----4-:R1:W-:Y:S02]  /*22670*/  STL [R1+0x64], R27 ;  /* 0x0000641b01007387 */ /* 0x0103e40000100800 */
[----:B-1----:R-:W-:Y:S01]  /*22680*/  LEA.HI.X.SX32 R27, R26, R5, 0x1, P5 ;  /* 0x000000051a1b7211 */ /* 0x002fe200028f0eff */
[----:B------:R-:W-:Y:S01]  /*22690*/  @P0 IMAD.MOV.U32 R26, RZ, RZ, R17 ;  /* 0x000000ffff1a0224 */ /* 0x000fe200078e0011 */
[----:B------:R-:W-:-:S06]  /*226a0*/  PRMT R15, RZ, 0x7610, R15 ;  /* 0x00007610ff0f7816 */ /* 0x000fcc000000000f */
[----:B------:R1:W4:Y:S01]  /*226b0*/  @P0 LDG.E.U8 R15, desc[UR20][R26.64] ;  /* 0x000000141a0f0981 */ /* 0x000322000c1e1100 */
[----:B------:R-:W-:Y:S01]  /*226c0*/  @!P3 IMAD.IADD R3, R3, 0x1, -R9 ;  /* 0x000000010303b824 */ /* 0x000fe200078e0a09 */
[----:B------:R-:W-:-:S03]  /*226d0*/  SEL R25, R47, R24, !P1 ;  /* 0x000000182f197207 */ /* 0x000fc60004800000 */
[----:B------:R-:W-:Y:S02]  /*226e0*/  IMAD.MOV.U32 R24, RZ, RZ, R3 ;  /* 0x000000ffff187224 */ /* 0x000fe400078e0003 */
[----:B------:R-:W-:Y:S01]  /*226f0*/  IMAD R25, R25, UR7, RZ ;  /* 0x0000000719197c24 */ /* 0x000fe2000f8e02ff */
[----:B------:R-:W2:Y:S01]  /*22700*/  LDL.LU R3, [R1+0x1770] ;  /* 0x0017700001037983 */ /* 0x000ea20000300800 */
[----:B------:R-:W-:Y:S01]  /*22710*/  @!P6 IMAD.MOV R24, RZ, RZ, -R24 ;  /* 0x000000ffff18e224 */ /* 0x000fe200078e0a18 */
[----:B------:R-:W-:Y:S01]  /*22720*/  ISETP.GT.U32.AND P3, PT, R9, R6, PT ;  /* 0x000000060900720c */ /* 0x000fe20003f64070 */
[----:B------:R-:W0:Y:S01]  /*22730*/  LDCU UR7, c[0x0][0x3b0] ;  /* 0x00007600ff0777ac */ /* 0x000e220008000800 */
[----:B------:R0:W-:Y:S02]  /*22740*/  STL [R1+0x454], R27 ;  /* 0x0004541b01007387 */ /* 0x0001e40000100800 */
[----:B------:R-:W-:Y:S02]  /*22750*/  SEL R24, R47, R24, !P1 ;  /* 0x000000182f187207 */ /* 0x000fe40004800000 */
[----:B------:R-:W2:Y:S03]  /*22760*/  LDL.LU R17, [R1+0x4d4] ;  /* 0x0004d40001117983 */ /* 0x000ea60000300800 */
[----:B-1----:R-:W-:Y:S01]  /*22770*/  IMAD R26, R24, UR4, RZ ;  /* 0x00000004181a7c24 */ /* 0x002fe2000f8e02ff */
[----:B---3--:R-:W-:-:S03]  /*22780*/  PRMT R12, RZ, 0x7610, R12 ;  /* 0x00007610ff0c7816 */ /* 0x008fc6000000000c */
[----:B------:R-:W-:Y:S01]  /*22790*/  @!P3 IMAD.IADD R6, R6, 0x1, -R9 ;  /* 0x000000010606b824 */ /* 0x000fe200078e0a09 */
[----:B------:R-:W-:Y:S01]  /*227a0*/  ISETP.GE.AND P3, PT, R4, RZ, PT ;  /* 0x000000ff0400720c */ /* 0x000fe20003f66270 */
[----:B------:R-:W1:Y:S01]  /*227b0*/  LDCU UR4, c[0x0][0x3b0] ;  /* 0x00007600ff0477ac */ /* 0x000e620008000800 */
[----:B----4-:R3:W-:Y:S04]  /*227c0*/  STL [R1+0x60], R15 ;  /* 0x0000600f01007387 */ /* 0x0107e80000100800 */
[----:B0-----:R-:W4:Y:S01]  /*227d0*/  LDL R27, [R1+0x13fc] ;  /* 0x0013fc00011b7983 */ /* 0x001f220000100800 */
[----:B---3--:R-:W-:-:S04]  /*227e0*/  IADD3 R15, P6, PT, R25, R8, RZ ;  /* 0x00000008190f7210 */ /* 0x008fc80007fde0ff */
[----:B------:R-:W-:Y:S01]  /*227f0*/  LEA.HI.X.SX32 R25, R25, R5, 0x1, P6 ;  /* 0x0000000519197211 */ /* 0x000fe200030f0eff */
[----:B------:R-:W-:-:S05]  /*22800*/  @P0 IMAD.MOV.U32 R24, RZ, RZ, R15 ;  /* 0x000000ffff180224 */ /* 0x000fca00078e000f */
[----:B------:R0:W3:Y:S04]  /*22810*/  @P0 LDG.E.U8 R12, desc[UR20][R24.64] ;  /* 0x00000014180c0981 */ /* 0x0000e8000c1e1100 */
[----:B------:R-:W-:Y:S04]  /*22820*/  STL [R1+0x460], R15 ;  /* 0x0004600f01007387 */ /* 0x000fe80000100800 */
[----:B------:R-:W4:Y:S04]  /*22830*/  LDL.LU R4, [R1+0x4d8] ;  /* 0x0004d80001047983 */ /* 0x000f280000300800 */
[----:B------:R0:W-:Y:S04]  /*22840*/  STL [R1+0x45c], R25 ;  /* 0x00045c1901007387 */ /* 0x0001e80000100800 */
[----:B0-----:R-:W4:Y:S01]  /*22850*/  LDL R25, [R1+0x1400] ;  /* 0x0014000001197983 */ /* 0x001f220000100800 */
[----:B------:R-:W-:-:S13]  /*22860*/  ISETP.GT.U32.AND P2, PT, R9, R2, PT ;  /* 0x000000020900720c */ /* 0x000fda0003f44070 */
[----:B------:R-:W-:-:S05]  /*22870*/  @!P2 IMAD.IADD R2, R2, 0x1, -R9 ;  /* 0x000000010202a824 */ /* 0x000fca00078e0a09 */
[----:B------:R-:W-:-:S13]  /*22880*/  ISETP.GT.U32.AND P2, PT, R9, R2, PT ;  /* 0x000000020900720c */ /* 0x000fda0003f44070 */
[----:B------:R-:W-:-:S04]  /*22890*/  @!P2 IMAD.IADD R2, R2, 0x1, -R9 ;  /* 0x000000010202a824 */ /* 0x000fc800078e0a09 */
[----:B------:R-:W-:Y:S02]  /*228a0*/  IMAD.MOV.U32 R24, RZ, RZ, R2 ;  /* 0x000000ffff187224 */ /* 0x000fe400078e0002 */
[----:B------:R-:W4:Y:S02]  /*228b0*/  LDL R2, [R1+0x1418] ;  /* 0x0014180001027983 */ /* 0x000f240000100800 */
[----:B------:R-:W-:Y:S01]  /*228c0*/  @!P3 IMAD.MOV R24, RZ, RZ, -R24 ;  /* 0x000000ffff18b224 */ /* 0x000fe200078e0a18 */
[----:B--2---:R-:W-:Y:S01]  /*228d0*/  PRMT R3, RZ, 0x7610, R3 ;  /* 0x00007610ff037816 */ /* 0x004fe20000000003 */
[----:B---3--:R0:W-:Y:S02]  /*228e0*/  STL [R1+0x5c], R12 ;  /* 0x00005c0c01007387 */ /* 0x0081e40000100800 */
[----:B0-----:R-:W-:-:S04]  /*228f0*/  IADD3 R12, P2, PT, R26, R8, RZ ;  /* 0x000000081a0c7210 */ /* 0x001fc80007f5e0ff */
[----:B------:R-:W-:Y:S02]  /*22900*/  LEA.HI.X.SX32 R15, R26, R5, 0x1, P2 ;  /* 0x000000051a0f7211 */ /* 0x000fe400010f0eff */
[----:B------:R-:W-:Y:S01]  /*22910*/  SEL R26, R47, R24, !P1 ;  /* 0x000000182f1a7207 */ /* 0x000fe20004800000 */
[----:B------:R-:W-:Y:S01]  /*22920*/  @P0 IMAD.MOV.U32 R24, RZ, RZ, R12 ;  /* 0x000000ffff180224 */ /* 0x000fe200078e000c */
[----:B----4-:R-:W-:Y:S01]  /*22930*/  ISETP.GE.AND P2, PT, R25, RZ, PT ;  /* 0x000000ff1900720c */ /* 0x010fe20003f46270 */
[----:B------:R-:W-:-:S05]  /*22940*/  @P0 IMAD.MOV.U32 R25, RZ, RZ, R15 ;  /* 0x000000ffff190224 */ /* 0x000fca00078e000f */
[----:B------:R0:W2:Y:S01]  /*22950*/  @P0 LDG.E.U8 R3, desc[UR20][R24.64] ;  /* 0x0000001418030981 */ /* 0x0000a2000c1e1100 */
[----:B------:R-:W-:-:S13]  /*22960*/  ISETP.GT.U32.AND P5, PT, R9, R13, PT ;  /* 0x0000000d0900720c */ /* 0x000fda0003fa4070 */
[--C-:B------:R-:W-:Y:S01]  /*22970*/  @!P5 IMAD.IADD R13, R13, 0x1, -R9.reuse ;  /* 0x000000010d0dd824 */ /* 0x100fe200078e0a09 */
[C---:B------:R-:W-:Y:S01]  /*22980*/  ISETP.GT.U32.AND P5, PT, R9.reuse, R6, PT ;  /* 0x000000060900720c */ /* 0x040fe20003fa4070 */
[----:B------:R-:W-:Y:S04]  /*22990*/  STL [R1+0x468], R12 ;  /* 0x0004680c01007387 */ /* 0x000fe80000100800 */
[----:B------:R3:W-:Y:S08]  /*229a0*/  STL [R1+0x464], R15 ;  /* 0x0004640f01007387 */ /* 0x0007f00000100800 */
[----:B------:R-:W-:Y:S01]  /*229b0*/  @!P5 IMAD.IADD R6, R6, 0x1, -R9 ;  /* 0x000000010606d824 */ /* 0x000fe200078e0a09 */
[----:B---3--:R-:W3:Y:S03]  /*229c0*/  LDL R15, [R1+0x1420] ;  /* 0x00142000010f7983 */ /* 0x008ee60000100800 */
[----:B0-----:R-:W-:Y:S01]  /*229d0*/  IMAD.MOV.U32 R25, RZ, RZ, R6 ;  /* 0x000000ffff197224 */ /* 0x001fe200078e0006 */
[----:B------:R-:W4:Y:S01]  /*229e0*/  LDL.LU R12, [R1+0x4e4] ;  /* 0x0004e400010c7983 */ /* 0x000f220000300800 */
[----:B------:R-:W-:-:S03]  /*229f0*/  ISETP.GT.U32.AND P6, PT, R9, R13, PT ;  /* 0x0000000d0900720c */ /* 0x000fc60003fc4070 */
[----:B--2---:R0:W-:Y:S04]  /*22a00*/  STL [R1+0x58], R3 ;  /* 0x0000580301007387 */ /* 0x0041e80000100800 */
[----:B------:R-:W2:Y:S01]  /*22a10*/  LDL.LU R6, [R1+0x176c] ;  /* 0x00176c0001067983 */ /* 0x000ea20000300800 */
[----:B------:R-:W-:Y:S01]  /*22a20*/  ISETP.GT.U32.AND P3, PT, R9, R11, PT ;  /* 0x0000000b0900720c */ /* 0x000fe20003f64070 */
[----:B------:R-:W-:Y:S01]  /*22a30*/  IMAD R26, R26, UR5, RZ ;  /* 0x000000051a1a7c24 */ /* 0x000fe2000f8e02ff */
[----:B------:R-:W-:-:S03]  /*22a40*/  PRMT R18, RZ, 0x7610, R18 ;  /* 0x00007610ff127816 */ /* 0x000fc60000000012 */
[----:B------:R-:W-:Y:S01]  /*22a50*/  @!P6 IMAD.IADD R13, R13, 0x1, -R9 ;  /* 0x000000010d0de824 */ /* 0x000fe200078e0a09 */
[----:B------:R-:W-:Y:S01]  /*22a60*/  ISETP.GT.U32.AND P5, PT, R9, R17, PT ;  /* 0x000000110900720c */ /* 0x000fe20003fa4070 */
[----:B------:R-:W-:Y:S01]  /*22a70*/  @!P2 IMAD.MOV R25, RZ, RZ, -R25 ;  /* 0x000000ffff19a224 */ /* 0x000fe200078e0a19 */
[C---:B0-----:R-:W-:Y:S01]  /*22a80*/  IADD3 R3, P6, PT, R26.reuse, R8, RZ ;  /* 0x000000081a037210 */ /* 0x041fe20007fde0ff */
[----:B------:R-:W0:Y:S03]  /*22a90*/  LDCU UR5, c[0x0][0x3b0] ;  /* 0x00007600ff0577ac */ /* 0x000e260008000800 */
[----:B------:R-:W-:Y:S01]  /*22aa0*/  LEA.HI.X.SX32 R24, R26, R5, 0x1, P6 ;  /* 0x000000051a187211 */ /* 0x000fe200030f0eff */
[----:B------:R-:W-:Y:S01]  /*22ab0*/  @!P3 IMAD.IADD R11, R11, 0x1, -R9 ;  /* 0x000000010b0bb824 */ /* 0x000fe200078e0a09 */
[----:B------:R-:W-:Y:S01]  /*22ac0*/  ISETP.GT.U32.AND P6, PT, R9, R4, PT ;  /* 0x000000040900720c */ /* 0x000fe20003fc4070 */
[----:B------:R-:W-:Y:S01]  /*22ad0*/  @P0 IMAD.MOV.U32 R26, RZ, RZ, R3 ;  /* 0x000000ffff1a0224 */ /* 0x000fe200078e0003 */
[----:B------:R-:W-:Y:S01]  /*22ae0*/  ISETP.GE.AND P3, PT, R27, RZ, PT ;  /* 0x000000ff1b00720c */ /* 0x000fe20003f66270 */
[----:B------:R-:W-:Y:S01]  /*22af0*/  @P0 IMAD.MOV.U32 R27, RZ, RZ, R24 ;  /* 0x000000ffff1b0224 */ /* 0x000fe200078e0018 */
[----:B------:R-:W-:-:S02]  /*22b00*/  ISETP.GT.U32.AND P2, PT, R9, R11, PT ;  /* 0x0000000b0900720c */ /* 0x000fc40003f44070 */
[----:B------:R-:W-:Y:S02]  /*22b10*/  SEL R25, R47, R25, !P1 ;  /* 0x000000192f197207 */ /* 0x000fe40004800000 */
[----:B------:R1:W4:Y:S04]  /*22b20*/  @P0 LDG.E.U8 R18, desc[UR20][R26.64] ;  /* 0x000000141a120981 */ /* 0x000328000c1e1100 */
[----:B------:R-:W-:Y:S01]  /*22b30*/  STL [R1+0x498], R3 ;  /* 0x0004980301007387 */ /* 0x000fe20000100800 */
[--C-:B------:R-:W-:Y:S02]  /*22b40*/  @!P6 IMAD.IADD R4, R4, 0x1, -R9.reuse ;  /* 0x000000010404e824 */ /* 0x100fe400078e0a09 */
[----:B-1----:R-:W-:Y:S01]  /*22b50*/  IMAD R26, R25, UR4, RZ ;  /* 0x00000004191a7c24 */ /* 0x002fe2000f8e02ff */
[----:B------:R1:W-:Y:S01]  /*22b60*/  STL [R1+0x494], R24 ;  /* 0x0004941801007387 */ /* 0x0003e20000100800 */
[----:B------:R-:W-:Y:S01]  /*22b70*/  @!P2 IMAD.IADD R11, R11, 0x1, -R9 ;  /* 0x000000010b0ba824 */ /* 0x000fe200078e0a09 */
[----:B---3--:R-:W-:-:S02]  /*22b80*/  ISETP.GE.AND P2, PT, R15, RZ, PT ;  /* 0x000000ff0f00720c */ /* 0x008fc40003f46270 */
[----:B--2---:R-:W-:Y:S01]  /*22b90*/  PRMT R6, RZ, 0x7610, R6 ;  /* 0x00007610ff067816 */ /* 0x004fe20000000006 */
[----:B-1----:R-:W-:Y:S01]  /*22ba0*/  IMAD.MOV.U32 R24, RZ, RZ, R13 ;  /* 0x000000ffff187224 */ /* 0x002fe200078e000d */
[C---:B------:R-:W-:Y:S01]  /*22bb0*/  IADD3 R13, P6, PT, R26.reuse, R8, RZ ;  /* 0x000000081a0d7210 */ /* 0x040fe20007fde0ff */
[----:B------:R-:W2:Y:S01]  /*22bc0*/  LDL.LU R3, [R1+0x514] ;  /* 0x0005140001037983 */ /* 0x000ea20000300800 */
[----:B------:R-:W-:Y:S01]  /*22bd0*/  @!P5 IMAD.IADD R17, R17, 0x1, -R9 ;  /* 0x000000011111d824 */ /* 0x000fe200078e0a09 */
[----:B------:R-:W1:Y:S01]  /*22be0*/  LDCU UR4, c[0x0][0x3b0] ;  /* 0x00007600ff0477ac */ /* 0x000e620008000800 */
[----:B------:R-:W-:Y:S01]  /*22bf0*/  LEA.HI.X.SX32 R15, R26, R5, 0x1, P6 ;  /* 0x000000051a0f7211 */ /* 0x000fe200030f0eff */
[----:B------:R-:W-:Y:S01]  /*22c00*/  @!P3 IMAD.MOV R24, RZ, RZ, -R24 ;  /* 0x000000ffff18b224 */ /* 0x000fe200078e0a18 */
[----:B------:R-:W-:Y:S01]  /*22c10*/  ISETP.GE.AND P3, PT, R2, RZ, PT ;  /* 0x000000ff0200720c */ /* 0x000fe20003f66270 */
[----:B------:R-:W-:Y:S01]  /*22c20*/  @P0 IMAD.MOV.U32 R26, RZ, RZ, R13 ;  /* 0x000000ffff1a0224 */ /* 0x000fe200078e000d */
[----:B------:R-:W3:Y:S01]  /*22c30*/  LDL R2, [R1+0x1428] ;  /* 0x0014280001027983 */ /* 0x000ee20000100800 */
[----:B------:R-:W-:-:S05]  /*22c40*/  @P0 IMAD.MOV.U32 R27, RZ, RZ, R15 ;  /* 0x000000ffff1b0224 */ /* 0x000fca00078e000f */
[----:B------:R1:W2:Y:S01]  /*22c50*/  @P0 LDG.E.U8 R6, desc[UR20][R26.64] ;  /* 0x000000141a060981 */ /* 0x0002a2000c1e1100 */
[----:B------:R-:W-:Y:S02]  /*22c60*/  SEL R24, R47, R24, !P1 ;  /* 0x000000182f187207 */ /* 0x000fe40004800000 */
[----:B------:R-:W-:-:S03]  /*22c70*/  ISETP.GT.U32.AND P5, PT, R9, R17, PT ;  /* 0x000000110900720c */ /* 0x000fc60003fa4070 */
[----:B0-----:R-:W-:Y:S02]  /*22c80*/  IMAD R24, R24, UR5, RZ ;  /* 0x0000000518187c24 */ /* 0x001fe4000f8e02ff */
[----:B------:R-:W-:Y:S01]  /*22c90*/  IMAD.MOV.U32 R25, RZ, RZ, R11 ;  /* 0x000000ffff197224 */ /* 0x000fe200078e000b */
[----:B------:R-:W-:Y:S01]  /*22ca0*/  STL [R1+0x4a0], R13 ;  /* 0x0004a00d01007387 */ /* 0x000fe20000100800 */
[----:B------:R-:W-:Y:S01]  /*22cb0*/  PRMT R7, RZ, 0x7610, R7 ;  /* 0x00007610ff077816 */ /* 0x000fe20000000007 */
[----:B------:R-:W0:Y:S01]  /*22cc0*/  LDCU UR5, c[0x0][0x3b0] ;  /* 0x00007600ff0577ac */ /* 0x000e220008000800 */
[----:B------:R-:W-:Y:S01]  /*22cd0*/  IADD3 R11, P6, PT, R24, R8, RZ ;  /* 0x00000008180b7210 */ /* 0x000fe20007fde0ff */
[----:B------:R4:W-:Y:S01]  /*22ce0*/  STL [R1+0x49c], R15 ;  /* 0x00049c0f01007387 */ /* 0x0009e20000100800 */
[----:B------:R-:W-:Y:S01]  /*22cf0*/  @!P3 IMAD.MOV R25, RZ, RZ, -R25 ;  /* 0x000000ffff19b224 */ /* 0x000fe200078e0a19 */
[----:B------:R-:W-:Y:S01]  /*22d00*/  ISETP.GT.U32.AND P3, PT, R9, R4, PT ;  /* 0x000000040900720c */ /* 0x000fe20003f64070 */
[----:B------:R-:W-:-:S02]  /*22d10*/  @!P5 IMAD.IADD R17, R17, 0x1, -R9 ;  /* 0x000000011111d824 */ /* 0x000fc400078e0a09 */
[----:B-1----:R-:W-:Y:S01]  /*22d20*/  @P0 IMAD.MOV.U32 R26, RZ, RZ, R11 ;  /* 0x000000ffff1a0224 */ /* 0x002fe200078e000b */
[----:B----4-:R-:W-:Y:S01]  /*22d30*/  LEA.HI.X.SX32 R15, R24, R5, 0x1, P6 ;  /* 0x00000005180f7211 */ /* 0x010fe200030f0eff */
[----:B------:R-:W-:-:S04]  /*22d40*/  IMAD.MOV.U32 R24, RZ, RZ, R17 ;  /* 0x000000ffff187224 */ /* 0x000fc800078e0011 */
[----:B------:R-:W-:Y:S02]  /*22d50*/  @P0 IMAD.MOV.U32 R27, RZ, RZ, R15 ;  /* 0x000000ffff1b0224 */ /* 0x000fe400078e000f */
[----:B------:R-:W-:-:S03]  /*22d60*/  @!P2 IMAD.MOV R24, RZ, RZ, -R24 ;  /* 0x000000ffff18a224 */ /* 0x000fc600078e0a18 */
[----:B------:R1:W4:Y:S01]  /*22d70*/  @P0 LDG.E.U8 R7, desc[UR20][R26.64] ;  /* 0x000000141a070981 */ /* 0x000322000c1e1100 */
[----:B------:R-:W-:Y:S01]  /*22d80*/  @!P3 IMAD.IADD R4, R4, 0x1, -R9 ;  /* 0x000000010404b824 */ /* 0x000fe200078e0a09 */
[C---:B-1----:R-:W-:Y:S02]  /*22d90*/  SEL R26, R47.reuse, R25, !P1 ;  /* 0x000000192f1a7207 */ /* 0x042fe40004800000 */
[----:B------:R-:W-:-:S03]  /*22da0*/  SEL R25, R47, R24, !P1 ;  /* 0x000000182f197207 */ /* 0x000fc60004800000 */
[----:B------:R-:W-:Y:S01]  /*22db0*/  IMAD R26, R26, UR6, RZ ;  /* 0x000000061a1a7c24 */ /* 0x000fe2000f8e02ff */
[----:B------:R-:W-:Y:S01]  /*22dc0*/  PRMT R14, RZ, 0x7610, R14 ;  /* 0x00007610ff0e7816 */ /* 0x000fe2000000000e */
[----:B------:R-:W-:Y:S01]  /*22dd0*/  IMAD.MOV.U32 R24, RZ, RZ, R4 ;  /* 0x000000ffff187224 */ /* 0x000fe200078e0004 */
[----:B--2---:R1:W-:Y:S01]  /*22de0*/  STL [R1+0x50], R6 ;  /* 0x0000500601007387 */ /* 0x0043e20000100800 */
[----:B------:R-:W-:Y:S02]  /*22df0*/  ISETP.GT.U32.AND P6, PT, R9, R3, PT ;  /* 0x000000030900720c */ /* 0x000fe40003fc4070 */
[----:B---3--:R-:W-:Y:S01]  /*22e00*/  ISETP.GE.AND P2, PT, R2, RZ, PT ;  /* 0x000000ff0200720c */ /* 0x008fe20003f46270 */
[----:B------:R-:W-:Y:S01]  /*22e10*/  IMAD R25, R25, UR4, RZ ;  /* 0x0000000419197c24 */ /* 0x000fe2000f8e02ff */
[----:B------:R-:W-:Y:S01]  /*22e20*/  ISETP.GT.U32.AND P5, PT, R9, R12, PT ;  /* 0x0000000c0900720c */ /* 0x000fe20003fa4070 */
[----:B------:R-:W2:Y:S01]  /*22e30*/  LDCU UR6, c[0x0][0x3b0] ;  /* 0x00007600ff0677ac */ /* 0x000ea20008000800 */
[----:B-1----:R-:W3:Y:S07]  /*22e40*/  LDL R6, [R1+0x1430] ;  /* 0x0014300001067983 */ /* 0x002eee0000100800 */
[----:B------:R-:W-:Y:S01]  /*22e50*/  @!P6 IMAD.IADD R3, R3, 0x1, -R9 ;  /* 0x000000010303e824 */ /* 0x000fe200078e0a09 */
[----:B------:R-:W-:Y:S01]  /*22e60*/  STL [R1+0x4a8], R11 ;  /* 0x0004a80b01007387 */ /* 0x000fe20000100800 */
[----:B------:R-:W-:Y:S01]  /*22e70*/  @!P2 IMAD.MOV R24, RZ, RZ, -R24 ;  /* 0x000000ffff18a224 */ /* 0x000fe200078e0a18 */
[----:B------:R-:W-:Y:S01]  /*22e80*/  PRMT R16, RZ, 0x7610, R16 ;  /* 0x00007610ff107816 */ /* 0x000fe20000000010 */
[----:B------:R-:W-:Y:S01]  /*22e90*/  IMAD.MOV.U32 R2, RZ, RZ, R0 ;  /* 0x000000ffff027224 */ /* 0x000fe200078e0000 */
[----:B------:R-:W2:Y:S01]  /*22ea0*/  LDL.LU R13, [R1+0x51c] ;  /* 0x00051c00010d7983 */ /* 0x000ea20000300800 */
[----:B------:R-:W1:Y:S03]  /*22eb0*/  LDCU UR4, c[0x0][0x3b0] ;  /* 0x00007600ff0477ac */ /* 0x000e660008000800 */
[----:B------:R-:W-:Y:S04]  /*22ec0*/  STL [R1+0x54], R18 ;  /* 0x0000541201007387 */ /* 0x000fe80000100800 */
[----:B------:R0:W-:Y:S01]  /*22ed0*/  STL [R1+0x4a4], R15 ;  /* 0x0004a40f01007387 */ /* 0x0001e20000100800 */
[----:B------:R-:W-:-:S02]  /*22ee0*/  IADD3 R27, P2, PT, R25, R8, RZ ;  /* 0x00000008191b7210 */ /* 0x000fc40007f5e0ff */
[----:B0-----:R-:W-:-:S04]  /*22ef0*/  IADD3 R15, P6, PT, R26, R8, RZ ;  /* 0x000000081a0f7210 */ /* 0x001fc80007fde0ff */
[-C--:B------:R-:W-:Y:S02]  /*22f00*/  LEA.HI.X.SX32 R18, R26, R5.reuse, 0x1, P6 ;  /* 0x000000051a127211 */ /* 0x080fe400030f0eff */
[----:B------:R-:W-:Y:S02]  /*22f10*/  LEA.HI.X.SX32 R4, R25, R5, 0x1, P2 ;  /* 0x0000000519047211 */ /* 0x000fe400010f0eff */
[----:B------:R-:W-:Y:S01]  /*22f20*/  SEL R26, R47, R24, !P1 ;  /* 0x000000182f1a7207 */ /* 0x000fe20004800000 */
[----:B------:R-:W-:Y:S02]  /*22f30*/  @P0 IMAD.MOV.U32 R24, RZ, RZ, R15 ;  /* 0x000000ffff180224 */ /* 0x000fe400078e000f */
[----:B------:R-:W-:-:S05]  /*22f40*/  @P0 IMAD.MOV.U32 R25, RZ, RZ, R18 ;  /* 0x000000ffff190224 */ /* 0x000fca00078e0012 */
[----:B------:R0:W2:Y:S01]  /*22f50*/  @P0 LDG.E.U8 R14, desc[UR20][R24.64] ;  /* 0x00000014180e0981 */ /* 0x0000a2000c1e1100 */
[----:B------:R-:W-:-:S05]  /*22f60*/  @!P5 IMAD.IADD R12, R12, 0x1, -R9 ;  /* 0x000000010c0cd824 */ /* 0x000fca00078e0a09 */
[----:B------:R-:W-:Y:S01]  /*22f70*/  ISETP.GT.U32.AND P5, PT, R9, R12, PT ;  /* 0x0000000c0900720c */ /* 0x000fe20003fa4070 */
[----:B----4-:R-:W-:Y:S04]  /*22f80*/  STL [R1+0x16f4], R7 ;  /* 0x0016f40701007387 */ /* 0x010fe80000100800 */
[----:B------:R-:W4:Y:S01]  /*22f90*/  LDL R11, [R1+0x1438] ;  /* 0x00143800010b7983 */ /* 0x000f220000100800 */
[----:B0-----:R-:W-:Y:S02]  /*22fa0*/  @P0 IMAD.MOV.U32 R24, RZ, RZ, R27 ;  /* 0x000000ffff180224 */ /* 0x001fe400078e001b */
[----:B------:R-:W-:Y:S01]  /*22fb0*/  @P0 IMAD.MOV.U32 R25, RZ, RZ, R4 ;  /* 0x000000ffff190224 */ /* 0x000fe200078e0004 */
[----:B------:R-:W4:Y:S04]  /*22fc0*/  LDL.LU R0, [R1+0x524] ;  /* 0x0005240001007983 */ /* 0x000f280000300800 */
[----:B------:R-:W4:Y:S01]  /*22fd0*/  LDL.LU R17, [R1+0x554] ;  /* 0x0005540001117983 */ /* 0x000f220000300800 */
[----:B------:R-:W-:-:S03]  /*22fe0*/  @!P5 IMAD.IADD R12, R12, 0x1, -R9 ;  /* 0x000000010c0cd824 */ /* 0x000fc600078e0a09 */
[----:B------:R-:W-:Y:S04]  /*22ff0*/  STL [R1+0x4d8], R15 ;  /* 0x0004d80f01007387 */ /* 0x000fe80000100800 */
[----:B------:R-:W-:Y:S04]  /*23000*/  STL [R1+0x4e0], R27 ;  /* 0x0004e01b01007387 */ /* 0x000fe80000100800 */
[----:B------:R0:W4:Y:S01]  /*23010*/  @P0 LDG.E.U8 R16, desc[UR20][R24.64] ;  /* 0x0000001418100981 */ /* 0x000122000c1e1100 */
[----:B---3--:R-:W-:-:S03]  /*23020*/  ISETP.GE.AND P5, PT, R6, RZ, PT ;  /* 0x000000ff0600720c */ /* 0x008fc60003fa6270 */
[----:B------:R-:W3:Y:S04]  /*23030*/  LDL R6, [R1+0x1440] ;  /* 0x0014400001067983 */ /* 0x000ee80000100800 */
[----:B------:R0:W-:Y:S04]  /*23040*/  STL [R1+0x4d4], R18 ;  /* 0x0004d41201007387 */ /* 0x0001e80000100800 */
[----:B0-----:R-:W3:Y:S04]  /*23050*/  LDL.LU R18, [R1+0x1768] ;  /* 0x0017680001127983 */ /* 0x001ee80000300800 */
[----:B------:R-:W3:Y:S04]  /*23060*/  LDL.LU R15, [R1+0x1764] ;  /* 0x00176400010f7983 */ /* 0x000ee80000300800 */
[----:B------:R-:W-:Y:S04]  /*23070*/  STL [R1+0x4dc], R4 ;  /* 0x0004dc0401007387 */ /* 0x000fe80000100800 */
[----:B--2---:R0:W-:Y:S04]  /*23080*/  STL [R1+0x48], R14 ;  /* 0x0000480e01007387 */ /* 0x0041e80000100800 */
[----:B0-----:R-:W2:Y:S04]  /*23090*/  LDL.LU R14, [R1+0x1760] ;  /* 0x00176000010e7983 */ /* 0x001ea80000300800 */
[----:B------:R-:W2:Y:S01]  /*230a0*/  LDL.LU R4, [R1+0x175c] ;  /* 0x00175c0001047983 */ /* 0x000ea20000300800 */
[----:B------:R-:W-:-:S02]  /*230b0*/  IMAD.MOV.U32 R24, RZ, RZ, R12 ;  /* 0x000000ffff187224 */ /* 0x000fc400078e000c */
[----:B------:R-:W-:Y:S01]  /*230c0*/  IMAD R26, R26, UR5, RZ ;  /* 0x000000051a1a7c24 */ /* 0x000fe2000f8e02ff */
[----:B----4-:R-:W-:Y:S01]  /*230d0*/  ISETP.GE.AND P6, PT, R11, RZ, PT ;  /* 0x000000ff0b00720c */ /* 0x010fe20003fc6270 */
[----:B------:R-:W-:Y:S01]  /*230e0*/  IMAD.MOV.U32 R11, RZ, RZ, R2 ;  /* 0x000000ffff0b7224 */ /* 0x000fe200078e0002 */
[----:B------:R-:W4:Y:S01]  /*230f0*/  LDL.LU R12, [R1+0x55c] ;  /* 0x00055c00010c7983 */ /* 0x000f220000300800 */
[----:B------:R-:W-:Y:S01]  /*23100*/  @!P5 IMAD.MOV R24, RZ, RZ, -R24 ;  /* 0x000000ffff18d224 */ /* 0x000fe200078e0a18 */
[C---:B------:R-:W-:Y:S01]  /*23110*/  IADD3 R2, P5, PT, R26.reuse, R8, RZ ;  /* 0x000000081a027210 */ /* 0x040fe20007fbe0ff */
[----:B------:R-:W0:Y:S04]  /*23120*/  LDCU UR5, c[0x0][0x3b0] ;  /* 0x00007600ff0577ac */ /* 0x000e280008000800 */
[----:B------:R-:W-:Y:S04]  /*23130*/  STL [R1+0x4e8], R2 ;  /* 0x0004e80201007387 */ /* 0x000fe80000100800 */
[----:B------:R0:W-:Y:S02]  /*23140*/  STL [R1+0x44], R16 ;  /* 0x0000441001007387 */ /* 0x0001e40000100800 */
[----:B0-----:R-:W-:Y:S01]  /*23150*/  LEA.HI.X.SX32 R16, R26, R5, 0x1, P5 ;  /* 0x000000051a107211 */ /* 0x001fe200028f0eff */
[----:B------:R-:W-:-:S04]  /*23160*/  @P0 IMAD.MOV.U32 R26, RZ, RZ, R2 ;  /* 0x000000ffff1a0224 */ /* 0x000fc800078e0002 */
[----:B------:R-:W-:Y:S01]  /*23170*/  @P0 IMAD.MOV.U32 R27, RZ, RZ, R16 ;  /* 0x000000ffff1b0224 */ /* 0x000fe200078e0010 */
[----:B--2---:R-:W-:-:S06]  /*23180*/  PRMT R4, RZ, 0x7610, R4 ;  /* 0x00007610ff047816 */ /* 0x004fcc0000000004 */
[----:B------:R0:W2:Y:S01]  /*23190*/  @P0 LDG.E.U8 R4, desc[UR20][R26.64] ;  /* 0x000000141a040981 */ /* 0x0000a2000c1e1100 */
[----:B------:R-:W-:Y:S02]  /*231a0*/  ISETP.GT.U32.AND P3, PT, R9, R3, PT ;  /* 0x000000030900720c */ /* 0x000fe40003f64070 */
[----:B------:R-:W-:-:S11]  /*231b0*/  SEL R25, R47, R24, !P1 ;  /* 0x000000182f197207 */ /* 0x000fd60004800000 */
[----:B------:R-:W-:Y:S01]  /*231c0*/  @!P3 IMAD.IADD R3, R3, 0x1, -R9 ;  /* 0x000000010303b824 */ /* 0x000fe200078e0a09 */
[----:B------:R-:W-:Y:S01]  /*231d0*/  ISETP.GT.U32.AND P3, PT, R9, R0, PT ;  /* 0x000000000900720c */ /* 0x000fe20003f64070 */
[----:B------:R-:W-:Y:S01]  /*231e0*/  IMAD R25, R25, UR7, RZ ;  /* 0x0000000719197c24 */ /* 0x000fe2000f8e02ff */
[----:B------:R-:W-:Y:S01]  /*231f0*/  PRMT R14, RZ, 0x7610, R14 ;  /* 0x00007610ff0e7816 */ /* 0x000fe2000000000e */
[----:B------:R-:W-:Y:S01]  /*23200*/  IMAD.MOV.U32 R24, RZ, RZ, R3 ;  /* 0x000000ffff187224 */ /* 0x000fe200078e0003 */
[C---:B------:R-:W-:Y:S01]  /*23210*/  ISETP.GT.U32.AND P2, PT, R9.reuse, R13, PT ;  /* 0x0000000d0900720c */ /* 0x040fe20003f44070 */
[----:B------:R-:W4:Y:S01]  /*23220*/  LDL.LU R3, [R1+0x1758] ;  /* 0x0017580001037983 */ /* 0x000f220000300800 */
[----:B------:R-:W-:Y:S01]  /*23230*/  ISETP.GT.U32.AND P5, PT, R9, R17, PT ;  /* 0x000000110900720c */ /* 0x000fe20003fa4070 */
[----:B------:R-:W-:Y:S01]  /*23240*/  @!P6 IMAD.MOV R24, RZ, RZ, -R24 ;  /* 0x000000ffff18e224 */ /* 0x000fe200078e0a18 */
[----:B0-----:R-:W-:Y:S01]  /*23250*/  IADD3 R26, P6, PT, R25, R8, RZ ;  /* 0x00000008191a7210 */ /* 0x001fe20007fde0ff */
[----:B------:R0:W-:Y:S01]  /*23260*/  STL [R1+0x4e4], R16 ;  /* 0x0004e41001007387 */ /* 0x0001e20000100800 */
[----:B---3--:R-:W-:Y:S01]  /*23270*/  PRMT R15, RZ, 0x7610, R15 ;  /* 0x00007610ff0f7816 */ /* 0x008fe2000000000f */
[----:B------:R-:W3:Y:S01]  /*23280*/  LDCU UR7, c[0x0][0x3b0] ;  /* 0x00007600ff0777ac */ /* 0x000ee20008000800 */
[----:B------:R-:W-:Y:S01]  /*23290*/  SEL R24, R47, R24, !P1 ;  /* 0x000000182f187207 */ /* 0x000fe20004800000 */
[----:B------:R-:W-:Y:S01]  /*232a0*/  @!P3 IMAD.IADD R0, R0, 0x1, -R9 ;  /* 0x000000010000b824 */ /* 0x000fe200078e0a09 */
[----:B------:R-:W-:Y:S01]  /*232b0*/  ISETP.GE.AND P3, PT, R6, RZ, PT ;  /* 0x000000ff0600720c */ /* 0x000fe20003f66270 */
[----:B------:R-:W3:Y:S01]  /*232c0*/  LDL.LU R2, [R1+0x564] ;  /* 0x0005640001027983 */ /* 0x000ee20000300800 */
[----:B------:R-:W-:Y:S01]  /*232d0*/  LEA.HI.X.SX32 R6, R25, R5, 0x1, P6 ;  /* 0x0000000519067211 */ /* 0x000fe200030f0eff */
[----:B------:R-:W-:-:S02]  /*232e0*/  IMAD.MOV.U32 R25, RZ, RZ, R26 ;  /* 0x000000ffff197224 */ /* 0x000fc400078e001a */
[----:B--2---:R-:W-:Y:S04]  /*232f0*/  STL [R1+0x16f8], R4 ;  /* 0x0016f80401007387 */ /* 0x004fe80000100800 */
[----:B------:R-:W2:Y:S04]  /*23300*/  LDL R27, [R1+0x1464] ;  /* 0x00146400011b7983 */ /* 0x000ea80000100800 */
[----:B------:R1:W-:Y:S01]  /*23310*/  STL [R1+0x518], R26 ;  /* 0x0005181a01007387 */ /* 0x0003e20000100800 */
[----:B------:R-:W-:-:S03]  /*23320*/  @!P2 IMAD.IADD R13, R13, 0x1, -R9 ;  /* 0x000000010d0da824 */ /* 0x000fc600078e0a09 */
[----:B0-----:R-:W2:Y:S01]  /*23330*/  LDL.LU R16, [R1+0x568] ;  /* 0x0005680001107983 */ /* 0x001ea20000300800 */
[----:B-1----:R-:W-:Y:S01]  /*23340*/  IMAD R26, R24, UR4, RZ ;  /* 0x00000004181a7c24 */ /* 0x002fe2000f8e02ff */
[----:B------:R-:W-:Y:S01]  /*23350*/  ISETP.GT.U32.AND P2, PT, R9, R13, PT ;  /* 0x0000000d0900720c */ /* 0x000fe20003f44070 */
[----:B------:R-:W-:Y:S01]  /*23360*/  IMAD.MOV.U32 R24, RZ, RZ, R6 ;  /* 0x000000ffff187224 */ /* 0x000fe200078e0006 */
[----:B------:R0:W-:Y:S01]  /*23370*/  STL [R1+0x514], R6 ;  /* 0x0005140601007387 */ /* 0x0001e20000100800 */
[----:B------:R-:W-:Y:S01]  /*23380*/  @!P5 IMAD.IADD R17, R17, 0x1, -R9 ;  /* 0x000000011111d824 */ /* 0x000fe200078e0a09 */
[----:B----4-:R-:W-:Y:S01]  /*23390*/  PRMT R3, RZ, 0x7610, R3 ;  /* 0x00007610ff037816 */ /* 0x010fe20000000003 */
[----:B------:R-:W1:Y:S01]  /*233a0*/  LDCU UR4, c[0x0][0x3b0] ;  /* 0x00007600ff0477ac */ /* 0x000e620008000800 */
[----:B------:R-:W-:-:S04]  /*233b0*/  @P0 LOP3.LUT R25, R25, R24, RZ, 0x3c, !PT ;  /* 0x0000001819190212 */ /* 0x000fc800078e3cff */
[C---:B------:R-:W-:Y:S01]  /*233c0*/  @P0 LOP3.LUT R24, R25.reuse, R24, RZ, 0x3c, !PT ;  /* 0x0000001819180212 */ /* 0x040fe200078e3cff */
[----:B0-----:R-:W4:Y:S03]  /*233d0*/  LDL.LU R6, [R1+0x1754] ;  /* 0x0017540001067983 */ /* 0x001f260000300800 */
[----:B------:R-:W-:-:S05]  /*233e0*/  @P0 LOP3.LUT R25, R25, R24, RZ, 0x3c, !PT ;  /* 0x0000001819190212 */ /* 0x000fca00078e3cff */
[----:B------:R0:W2:Y:S01]  /*233f0*/  @P0 LDG.E.U8 R14, desc[UR20][R24.64] ;  /* 0x00000014180e0981 */ /* 0x0000a2000c1e1100 */
[----:B------:R-:W-:-:S04]  /*23400*/  @!P2 IMAD.IADD R13, R13, 0x1, -R9 ;  /* 0x000000010d0da824 */ /* 0x000fc800078e0a09 */
[----:B0-----:R-:W-:Y:S02]  /*23410*/  IMAD.MOV.U32 R24, RZ, RZ, R13 ;  /* 0x000000ffff187224 */ /* 0x001fe400078e000d */
[----:B------:R-:W3:Y:S02]  /*23420*/  LDL R13, [R1+0x1458] ;  /* 0x00145800010d7983 */ /* 0x000ee40000100800 */
[----:B------:R-:W-:Y:S02]  /*23430*/  @!P3 IMAD.MOV R24, RZ, RZ, -R24 ;  /* 0x000000ffff18b224 */ /* 0x000fe400078e0a18 */
[----:B--2---:R0:W-:Y:S02]  /*23440*/  STL [R1+0x3c], R14 ;  /* 0x00003c0e01007387 */ /* 0x0041e40000100800 */
[----:B0-----:R-:W-:-:S04]  /*23450*/  IADD3 R14, P2, PT, R26, R8, RZ ;  /* 0x000000081a0e7210 */ /* 0x001fc80007f5e0ff */
[----:B------:R-:W-:Y:S01]  /*23460*/  LEA.HI.X.SX32 R25, R26, R5, 0x1, P2 ;  /* 0x000000051a197211 */ /* 0x000fe200010f0eff */
[----:B------:R0:W-:Y:S01]  /*23470*/  STL [R1+0x520], R14 ;  /* 0x0005200e01007387 */ /* 0x0001e20000100800 */
[----:B------:R-:W-:-:S03]  /*23480*/  SEL R26, R47, R24, !P1 ;  /* 0x000000182f1a7207 */ /* 0x000fc60004800000 */
[----:B------:R-:W2:Y:S01]  /*23490*/  LDL R24, [R1+0x145c] ;  /* 0x00145c0001187983 */ /* 0x000ea20000100800 */
[----:B----4-:R-:W-:Y:S02]  /*234a0*/  PRMT R6, RZ, 0x7610, R6 ;  /* 0x00007610ff067816 */ /* 0x010fe40000000006 */
[----:B------:R-:W-:Y:S02]  /*234b0*/  ISETP.GT.U32.AND P6, PT, R9, R17, PT ;  /* 0x000000110900720c */ /* 0x000fe40003fc4070 */
[----:B--2---:R-:W-:Y:S01]  /*234c0*/  ISETP.GE.AND P2, PT, R24, RZ, PT ;  /* 0x000000ff1800720c */ /* 0x004fe20003f46270 */
[----:B------:R-:W-:-:S05]  /*234d0*/  @P0 IMAD.MOV.U32 R24, RZ, RZ, R14 ;  /* 0x000000ffff180224 */ /* 0x000fca00078e000e */
[----:B------:R2:W4:Y:S01]  /*234e0*/  @P0 LDG.E.U8 R6, desc[UR20][R24.64] ;  /* 0x0000001418060981 */ /* 0x000522000c1e1100 */
[C---:B------:R-:W-:Y:S01]  /*234f0*/  ISETP.GT.U32.AND P5, PT, R9.reuse, R0, PT ;  /* 0x000000000900720c */ /* 0x040fe20003fa4070 */
[----:B------:R-:W-:Y:S01]  /*23500*/  IMAD R26, R26, UR5, RZ ;  /* 0x000000051a1a7c24 */ /* 0x000fe2000f8e02ff */
[----:B------:R-:W-:Y:S01]  /*23510*/  ISETP.GT.U32.AND P3, PT, R9, R12, PT ;  /* 0x0000000c0900720c */ /* 0x000fe20003f64070 */
[----:B------:R2:W-:Y:S01]  /*23520*/  STL [R1+0x51c], R25 ;  /* 0x00051c1901007387 */ /* 0x0005e20000100800 */
[--C-:B------:R-:W-:Y:S01]  /*23530*/  @!P6 IMAD.IADD R17, R17, 0x1, -R9.reuse ;  /* 0x000000011111e824 */ /* 0x100fe200078e0a09 */
[----:B------:R-:W1:Y:S02]  /*23540*/  LDCU UR5, c[0x0][0x3b0] ;  /* 0x00007600ff0577ac */ /* 0x000e640008000800 */
[----:B0-----:R-:W3:Y:S06]  /*23550*/  LDL.LU R14, [R1+0x59c] ;  /* 0x00059c00010e7983 */ /* 0x001eec0000300800 */
[----:B------:R-:W-:-:S02]  /*23560*/  @!P5 IMAD.IADD R0, R0, 0x1, -R9 ;  /* 0x000000010000d824 */ /* 0x000fc400078e0a09 */
[----:B------:R-:W-:Y:S01]  /*23570*/  @!P3 IMAD.IADD R12, R12, 0x1, -R9 ;  /* 0x000000010c0cb824 */ /* 0x000fe200078e0a09 */
[----:B------:R-:W-:Y:S01]  /*23580*/  ISETP.GE.AND P3, PT, R27, RZ, PT ;  /* 0x000000ff1b00720c */ /* 0x000fe20003f66270 */
[----:B--2---:R-:W-:Y:S01]  /*23590*/  IMAD.MOV.U32 R25, RZ, RZ, R0 ;  /* 0x000000ffff197224 */ /* 0x004fe200078e0000 */
[----:B----4-:R0:W-:Y:S04]  /*235a0*/  STL [R1+0x38], R6 ;  /* 0x0000380601007387 */ /* 0x0101e80000100800 */
[----:B------:R-:W2:Y:S01]  /*235b0*/  LDL.LU R0, [R1+0x1750] ;  /* 0x0017500001007983 */ /* 0x000ea20000300800 */
[----:B0-----:R-:W-:-:S04]  /*235c0*/  IADD3 R6, P6, PT, R26, R8, RZ ;  /* 0x000000081a067210 */ /* 0x001fc80007fde0ff */
[----:B------:R-:W-:Y:S01]  /*235d0*/  LEA.HI.X.SX32 R24, R26, R5, 0x1, P6 ;  /* 0x000000051a187211 */ /* 0x000fe200030f0eff */
[----:B------:R-:W-:-:S04]  /*235e0*/  @P0 IMAD.MOV.U32 R26, RZ, RZ, R6 ;  /* 0x000000ffff1a0224 */ /* 0x000fc800078e0006 */
[----:B------:R-:W-:Y:S01]  /*235f0*/  @P0 IMAD.MOV.U32 R27, RZ, RZ, R24 ;  /* 0x000000ffff1b0224 */ /* 0x000fe200078e0018 */
[----:B------:R0:W-:Y:S04]  /*23600*/  STL [R1+0x528], R6 ;  /* 0x0005280601007387 */ /* 0x0001e80000100800 */
[----:B------:R4:W-:Y:S04]  /*23610*/  STL [R1+0x524], R24 ;  /* 0x0005241801007387 */ /* 0x0009e80000100800 */
[----:B------:R1:W2:Y:S04]  /*23620*/  @P0 LDG.E.U8 R3, desc[UR20][R26.64] ;  /* 0x000000141a030981 */ /* 0x0002a8000c1e1100 */
[----:B0-----:R-:W2:Y:S04]  /*23630*/  LDL.LU R6, [R1+0x5a4] ;  /* 0x0005a40001067983 */ /* 0x001ea80000300800 */
[----:B------:R-:W2:Y:S01]  /*23640*/  LDL R27, [R1+0x1474] ;  /* 0x00147400011b7983 */ /* 0x000ea20000100800 */
[----:B------:R-:W-:Y:S01]  /*23650*/  @!P2 IMAD.MOV R25, RZ, RZ, -R25 ;  /* 0x000000ffff19a224 */ /* 0x000fe200078e0a19 */
[----:B------:R-:W-:Y:S01]  /*23660*/  ISETP.GT.U32.AND P6, PT, R9, R16, PT ;  /* 0x000000100900720c */ /* 0x000fe20003fc4070 */
[----:B----4-:R-:W-:-:S03]  /*23670*/  IMAD.MOV.U32 R24, RZ, RZ, R17 ;  /* 0x000000ffff187224 */ /* 0x010fc600078e0011 */
[----:B------:R-:W-:Y:S02]  /*23680*/  SEL R25, R47, R25, !P1 ;  /* 0x000000192f197207 */ /* 0x000fe40004800000 */
[----:B------:R-:W-:Y:S01]  /*23690*/  ISETP.GT.U32.AND P2, PT, R9, R12, PT ;  /* 0x0000000c0900720c */ /* 0x000fe20003f44070 */
[----:B------:R-:W-:Y:S02]  /*236a0*/  @!P3 IMAD.MOV R24, RZ, RZ, -R24 ;  /* 0x000000ffff18b224 */ /* 0x000fe400078e0a18 */
[----:B-1----:R-:W-:Y:S01]  /*236b0*/  IMAD R26, R25, UR4, RZ ;  /* 0x00000004191a7c24 */ /* 0x002fe2000f8e02ff */
[----:B---3--:R-:W-:Y:S01]  /*236c0*/  ISETP.GE.AND P3, PT, R13, RZ, PT ;  /* 0x000000ff0d00720c */ /* 0x008fe20003f66270 */
[----:B------:R-:W-:Y:S02]  /*236d0*/  IMAD.MOV.U32 R13, RZ, RZ, R11 ;  /* 0x000000ffff0d7224 */ /* 0x000fe400078e000b */
[--C-:B------:R-:W-:Y:S01]  /*236e0*/  @!P6 IMAD.IADD R16, R16, 0x1, -R9.reuse ;  /* 0x000000011010e824 */ /* 0x100fe200078e0a09 */
[C---:B------:R-:W-:Y:S01]  /*236f0*/  IADD3 R11, P6, PT, R26.reuse, R8, RZ ;  /* 0x000000081a0b7210 */ /* 0x040fe20007fde0ff */
[----:B------:R-:W0:Y:S03]  /*23700*/  LDCU UR4, c[0x0][0x3b0] ;  /* 0x00007600ff0477ac */ /* 0x000e260008000800 */
[----:B------:R-:W-:Y:S01]  /*23710*/  LEA.HI.X.SX32 R26, R26, R5, 0x1, P6 ;  /* 0x000000051a1a7211 */ /* 0x000fe200030f0eff */
[----:B------:R-:W-:Y:S01]  /*23720*/  @!P2 IMAD.IADD R12, R12, 0x1, -R9 ;  /* 0x000000010c0ca824 */ /* 0x000fe200078e0a09 */
[----:B--2---:R-:W-:Y:S01]  /*23730*/  PRMT R0, RZ, 0x7610, R0 ;  /* 0x00007610ff007816 */ /* 0x004fe20000000000 */
[----:B------:R-:W-:Y:S04]  /*23740*/  STL [R1+0x16fc], R3 ;  /* 0x0016fc0301007387 */ /* 0x000fe80000100800 */
[----:B------:R-:W2:Y:S04]  /*23750*/  LDL R17, [R1+0x147c] ;  /* 0x00147c0001117983 */ /* 0x000ea80000100800 */
[----:B------:R-:W-:Y:S01]  /*23760*/  STL [R1+0x558], R11 ;  /* 0x0005580b01007387 */ /* 0x000fe20000100800 */
[----:B------:R-:W-:Y:S01]  /*23770*/  ISETP.GE.AND P2, PT, R27, RZ, PT ;  /* 0x000000ff1b00720c */ /* 0x000fe20003f46270 */
[----:B------:R-:W-:-:S02]  /*23780*/  @P0 IMAD.MOV.U32 R27, RZ, RZ, R26 ;  /* 0x000000ffff1b0224 */ /* 0x000fc400078e001a */
[----:B------:R1:W-:Y:S02]  /*23790*/  STL [R1+0x554], R26 ;  /* 0x0005541a01007387 */ /* 0x0003e40000100800 */
[----:B-1----:R-:W-:-:S05]  /*237a0*/  @P0 IMAD.MOV.U32 R26, RZ, RZ, R11 ;  /* 0x000000ffff1a0224 */ /* 0x002fca00078e000b */
[----:B------:R1:W3:Y:S01]  /*237b0*/  @P0 LDG.E.U8 R0, desc[UR20][R26.64] ;  /* 0x000000141a000981 */ /* 0x0002e2000c1e1100 */
[----:B------:R-:W-:Y:S02]  /*237c0*/  ISETP.GT.U32.AND P5, PT, R9, R2, PT ;  /* 0x000000020900720c */ /* 0x000fe40003fa4070 */
[----:B------:R-:W-:-:S11]  /*237d0*/  SEL R24, R47, R24, !P1 ;  /* 0x000000182f187207 */ /* 0x000fd60004800000 */
[----:B------:R-:W-:-:S05]  /*237e0*/  @!P5 IMAD.IADD R2, R2, 0x1, -R9 ;  /* 0x000000010202d824 */ /* 0x000fca00078e0a09 */
[----:B------:R-:W-:Y:S01]  /*237f0*/  ISETP.GT.U32.AND P5, PT, R9, R2, PT ;  /* 0x000000020900720c */ /* 0x000fe20003fa4070 */
[----:B------:R-:W-:Y:S02]  /*23800*/  IMAD R24, R24, UR5, RZ ;  /* 0x0000000518187c24 */ /* 0x000fe4000f8e02ff */
[----:B------:R-:W-:Y:S01]  /*23810*/  IMAD.MOV.U32 R25, RZ, RZ, R12 ;  /* 0x000000ffff197224 */ /* 0x000fe200078e000c */
[----:B------:R-:W-:Y:S01]  /*23820*/  PRMT R3, RZ, 0x7610, R3 ;  /* 0x00007610ff037816 */ /* 0x000fe20000000003 */
[----:B------:R-:W4:Y:S01]  /*23830*/  LDCU UR5, c[0x0][0x3b0] ;  /* 0x00007600ff0577ac */ /* 0x000f220008000800 */
[----:B------:R-:W-:-:S04]  /*23840*/  IADD3 R12, P6, PT, R24, R8, RZ ;  /* 0x00000008180c7210 */ /* 0x000fc80007fde0ff */
[----:B-1----:R-:W-:-:S03]  /*23850*/  LEA.HI.X.SX32 R27, R24, R5, 0x1, P6 ;  /* 0x00000005181b7211 */ /* 0x002fc600030f0eff */
[----:B------:R-:W-:-:S04]  /*23860*/  @!P5 IMAD.IADD R2, R2, 0x1, -R9 ;  /* 0x000000010202d824 */ /* 0x000fc800078e0a09 */
[----:B------:R-:W-:Y:S01]  /*23870*/  IMAD.MOV.U32 R24, RZ, RZ, R2 ;  /* 0x000000ffff187224 */ /* 0x000fe200078e0002 */
[----:B---3--:R1:W-:Y:S04]  /*23880*/  STL [R1+0x30], R0 ;  /* 0x0000300001007387 */ /* 0x0083e80000100800 */
[----:B-1----:R-:W3:Y:S04]  /*23890*/  LDL R0, [R1+0x1484] ;  /* 0x0014840001007983 */ /* 0x002ee80000100800 */
[----:B------:R1:W-:Y:S04]  /*238a0*/  STL [R1+0x560], R12 ;  /* 0x0005600c01007387 */ /* 0x0003e80000100800 */
[----:B------:R-:W4:Y:S04]  /*238b0*/  LDL.LU R11, [R1+0x5d4] ;  /* 0x0005d400010b7983 */ /* 0x000f280000300800 */
[----:B------:R0:W-:Y:S04]  /*238c0*/  STL [R1+0x55c], R27 ;  /* 0x00055c1b01007387 */ /* 0x0001e80000100800 */
[----:B------:R-:W4:Y:S01]  /*238d0*/  LDL.LU R2, [R1+0x174c] ;  /* 0x00174c0001027983 */ /* 0x000f220000300800 */
[C---:B------:R-:W-:Y:S01]  /*238e0*/  ISETP.GT.U32.AND P5, PT, R9.reuse, R14, PT ;  /* 0x0000000e0900720c */ /* 0x040fe20003fa4070 */
[----:B------:R-:W-:Y:S01]  /*238f0*/  @!P3 IMAD.MOV R25, RZ, RZ, -R25 ;  /* 0x000000ffff19b224 */ /* 0x000fe200078e0a19 */
[C---:B------:R-:W-:Y:S01]  /*23900*/  ISETP.GT.U32.AND P3, PT, R9.reuse, R16, PT ;  /* 0x000000100900720c */ /* 0x040fe20003f64070 */
[----:B------:R-:W-:Y:S01]  /*23910*/  @P0 IMAD.MOV.U32 R26, RZ, RZ, R12 ;  /* 0x000000ffff1a0224 */ /* 0x000fe200078e000c */
[----:B------:R-:W-:Y:S01]  /*23920*/  ISETP.GT.U32.AND P6, PT, R9, R6, PT ;  /* 0x000000060900720c */ /* 0x000fe20003fc4070 */
[----:B------:R-:W-:Y:S01]  /*23930*/  @!P2 IMAD.MOV R24, RZ, RZ, -R24 ;  /* 0x000000ffff18a224 */ /* 0x000fe200078e0a18 */
[----:B--2---:R-:W-:Y:S01]  /*23940*/  ISETP.GE.AND P2, PT, R17, RZ, PT ;  /* 0x000000ff1100720c */ /* 0x004fe20003f46270 */
[----:B-1----:R-:W2:Y:S04]  /*23950*/  LDL R12, [R1+0x14a0] ;  /* 0x0014a000010c7983 */ /* 0x002ea80000100800 */
[----:B------:R1:W2:Y:S02]  /*23960*/  @P0 LDG.E.U8 R3, desc[UR20][R26.64] ;  /* 0x000000141a030981 */ /* 0x0002a4000c1e1100 */
[----:B------:R-:W-:-:S02]  /*23970*/  @!P5 IMAD.IADD R14, R14, 0x1, -R9 ;  /* 0x000000010e0ed824 */ /* 0x000fc400078e0a09 */
[----:B------:R-:W-:-:S03]  /*23980*/  @!P3 IMAD.IADD R16, R16, 0x1, -R9 ;  /* 0x000000011010b824 */ /* 0x000fc600078e0a09 */
[----:B------:R-:W-:Y:S02]  /*23990*/  ISETP.GT.U32.AND P5, PT, R9, R14, PT ;  /* 0x0000000e0900720c */ /* 0x000fe40003fa4070 */
[C---:B-1----:R-:W-:Y:S02]  /*239a0*/  SEL R26, R47.reuse, R25, !P1 ;  /* 0x000000192f1a7207 */ /* 0x042fe40004800000 */
[----:B------:R-:W-:-:S03]  /*239b0*/  SEL R25, R47, R24, !P1 ;  /* 0x000000182f197207 */ /* 0x000fc60004800000 */
[----:B------:R-:W-:Y:S01]  /*239c0*/  IMAD R26, R26, UR6, RZ ;  /* 0x000000061a1a7c24 */ /* 0x000fe2000f8e02ff */
[----:B------:R-:W-:Y:S01]  /*239d0*/  PRMT R4, RZ, 0x7610, R4 ;  /* 0x00007610ff047816 */ /* 0x000fe20000000004 */
[----:B------:R-:W-:Y:S01]  /*239e0*/  @!P6 IMAD.IADD R6, R6, 0x1, -R9 ;  /* 0x000000010606e824 */ /* 0x000fe200078e0a09 */
[----:B------:R-:W-:Y:S01]  /*239f0*/  PRMT R7, RZ, 0x7610, R7 ;  /* 0x00007610ff077816 */ /* 0x000fe20000000007 */
[----:B------:R-:W-:Y:S01]  /*23a00*/  IMAD.MOV.U32 R24, RZ, RZ, R16 ;  /* 0x000000ffff187224 */ /* 0x000fe200078e0010 */
[-C--:B------:R-:W-:Y:S01]  /*23a10*/  IADD3 R16, P6, PT, R26, R8.reuse, RZ ;  /* 0x000000081a107210 */ /* 0x080fe20007fde0ff */
[----:B0-----:R-:W-:Y:S02]  /*23a20*/  IMAD R25, R25, UR4, RZ ;  /* 0x0000000419197c24 */ /* 0x001fe4000f8e02ff */
[----:B------:R-:W-:Y:S01]  /*23a30*/  @!P5 IMAD.IADD R14, R14, 0x1, -R9 ;  /* 0x000000010e0ed824 */ /* 0x000fe200078e0a09 */
[----:B------:R-:W-:Y:S01]  /*23a40*/  LEA.HI.X.SX32 R17, R26, R5, 0x1, P6 ;  /* 0x000000051a117211 */ /* 0x000fe200030f0eff */
[----:B------:R-:W-:Y:S01]  /*23a50*/  @!P2 IMAD.MOV R24, RZ, RZ, -R24 ;  /* 0x000000ffff18a224 */ /* 0x000fe200078e0a18 */
[----:B------:R-:W-:Y:S01]  /*23a60*/  IADD3 R27, P2, PT, R25, R8, RZ ;  /* 0x00000008191b7210 */ /* 0x000fe20007f5e0ff */
[----:B------:R-:W0:Y:S03]  /*23a70*/  LDCU UR4, c[0x0][0x3b0] ;  /* 0x00007600ff0477ac */ /* 0x000e260008000800 */
[----:B------:R-:W-:Y:S01]  /*23a80*/  SEL R26, R47, R24, !P1 ;  /* 0x000000182f1a7207 */ /* 0x000fe20004800000 */
[----:B------:R-:W-:Y:S01]  /*23a90*/  @P0 IMAD.MOV.U32 R24, RZ, RZ, R16 ;  /* 0x000000ffff180224 */ /* 0x000fe200078e0010 */
[----:B------:R-:W1:Y:S01]  /*23aa0*/  LDCU UR6, c[0x0][0x3b0] ;  /* 0x00007600ff0677ac */ /* 0x000e620008000800 */
[----:B---3--:R-:W-:-:S02]  /*23ab0*/  ISETP.GE.AND P5, PT, R0, RZ, PT ;  /* 0x000000ff0000720c */ /* 0x008fc40003fa6270 */
[----:B------:R-:W-:Y:S01]  /*23ac0*/  LEA.HI.X.SX32 R0, R25, R5, 0x1, P2 ;  /* 0x0000000519007211 */ /* 0x000fe200010f0eff */
[----:B------:R-:W-:Y:S01]  /*23ad0*/  @P0 IMAD.MOV.U32 R25, RZ, RZ, R17 ;  /* 0x000000ffff190224 */ /* 0x000fe200078e0011 */
[----:B----4-:R-:W-:-:S06]  /*23ae0*/  PRMT R2, RZ, 0x7610, R2 ;  /* 0x00007610ff027816 */ /* 0x010fcc0000000002 */
[----:B------:R3:W4:Y:S02]  /*23af0*/  @P0 LDG.E.U8 R2, desc[UR20][R24.64] ;  /* 0x0000001418020981 */ /* 0x000724000c1e1100 */
[----:B---3--:R-:W-:Y:S02]  /*23b00*/  @P0 IMAD.MOV.U32 R24, RZ, RZ, R27 ;  /* 0x000000ffff180224 */ /* 0x008fe400078e001b */
[----:B------:R-:W-:-:S05]  /*23b10*/  @P0 IMAD.MOV.U32 R25, RZ, RZ, R0 ;  /* 0x000000ffff190224 */ /* 0x000fca00078e0000 */
[----:B------:R3:W4:Y:S01]  /*23b20*/  @P0 LDG.E.U8 R15, desc[UR20][R24.64] ;  /* 0x00000014180f0981 */ /* 0x000722000c1e1100 */
[----:B------:R-:W-:Y:S01]  /*23b30*/  IMAD R26, R26, UR5, RZ ;  /* 0x000000051a1a7c24 */ /* 0x000fe2000f8e02ff */
[----:B------:R-:W-:Y:S01]  /*23b40*/  ISETP.GT.U32.AND P3, PT, R9, R6, PT ;  /* 0x000000060900720c */ /* 0x000fe20003f64070 */
[----:B------:R-:W0:Y:S01]  /*23b50*/  LDCU UR5, c[0x0][0x3b0] ;  /* 0x00007600ff0577ac */ /* 0x000e220008000800 */
[----:B--2---:R-:W-:Y:S04]  /*23b60*/  STL [R1+0x1700], R3 ;  /* 0x0017000301007387 */ /* 0x004fe80000100800 */
[----:B------:R-:W-:Y:S01]  /*23b70*/  STL [R1+0x568], R16 ;  /* 0x0005681001007387 */ /* 0x000fe20000100800 */
[----:B---3--:R-:W-:-:S03]  /*23b80*/  IMAD.MOV.U32 R24, RZ, RZ, R14 ;  /* 0x000000ffff187224 */ /* 0x008fc600078e000e */
[----:B------:R-:W-:Y:S01]  /*23b90*/  STL [R1+0x598], R27 ;  /* 0x0005981b01007387 */ /* 0x000fe20000100800 */
[----:B------:R-:W-:-:S03]  /*23ba0*/  @!P5 IMAD.MOV R24, RZ, RZ, -R24 ;  /* 0x000000ffff18d224 */ /* 0x000fc600078e0a18 */
[----:B------:R2:W-:Y:S01]  /*23bb0*/  STL [R1+0x564], R17 ;  /* 0x0005641101007387 */ /* 0x0005e20000100800 */
[----:B------:R-:W-:Y:S02]  /*23bc0*/  IADD3 R14, P5, PT, R26, R8, RZ ;  /* 0x000000081a0e7210 */ /* 0x000fe40007fbe0ff */
[----:B------:R-:W-:Y:S01]  /*23bd0*/  ISETP.GE.AND P6, PT, R12, RZ, PT ;  /* 0x000000ff0c00720c */ /* 0x000fe20003fc6270 */
[----:B--2---:R-:W2:Y:S04]  /*23be0*/  LDL.LU R17, [R1+0x1748] ;  /* 0x0017480001117983 */ /* 0x004ea80000300800 */
[----:B------:R-:W3:Y:S04]  /*23bf0*/  LDL.LU R16, [R1+0x1744] ;  /* 0x0017440001107983 */ /* 0x000ee80000300800 */
[----:B------:R0:W-:Y:S01]  /*23c00*/  STL [R1+0x594], R0 ;  /* 0x0005940001007387 */ /* 0x0001e20000100800 */
[----:B------:R-:W-:Y:S01]  /*23c10*/  @!P3 IMAD.IADD R6, R6, 0x1, -R9 ;  /* 0x000000010606b824 */ /* 0x000fe200078e0a09 */
[----:B------:R-:W-:-:S03]  /*23c20*/  SEL R25, R47, R24, !P1 ;  /* 0x000000182f197207 */ /* 0x000fc60004800000 */
[----:B------:R-:W-:Y:S01]  /*23c30*/  IMAD.MOV.U32 R24, RZ, RZ, R6 ;  /* 0x000000ffff187224 */ /* 0x000fe200078e0006 */
[----:B----4-:R-:W-:Y:S04]  /*23c40*/  STL [R1+0x1704], R2 ;  /* 0x0017040201007387 */ /* 0x010fe80000100800 */
[----:B0-----:R-:W4:Y:S04]  /*23c50*/  LDL.LU R0, [R1+0x1740] ;  /* 0x0017400001007983 */ /* 0x001f280000300800 */
[----:B------:R-:W2:Y:S04]  /*23c60*/  LDL.LU R12, [R1+0x5e4] ;  /* 0x0005e400010c7983 */ /* 0x000ea80000300800 */
[----:B------:R-:W-:Y:S04]  /*23c70*/  STL [R1+0x5a0], R14 ;  /* 0x0005a00e01007387 */ /* 0x000fe80000100800 */
[----:B------:R0:W-:Y:S04]  /*23c80*/  STL [R1+0x24], R15 ;  /* 0x0000240f01007387 */ /* 0x0001e80000100800 */
[----:B------:R-:W2:Y:S01]  /*23c90*/  LDL.LU R6, [R1+0x173c] ;  /* 0x00173c0001067983 */ /* 0x000ea20000300800 */
[----:B0-----:R-:W-:Y:S01]  /*23ca0*/  LEA.HI.X.SX32 R15, R26, R5, 0x1, P5 ;  /* 0x000000051a0f7211 */ /* 0x001fe200028f0eff */
[----:B------:R-:W-:-:S04]  /*23cb0*/  @P0 IMAD.MOV.U32 R26, RZ, RZ, R14 ;  /* 0x000000ffff1a0224 */ /* 0x000fc800078e000e */
[----:B------:R-:W-:Y:S01]  /*23cc0*/  @P0 IMAD.MOV.U32 R27, RZ, RZ, R15 ;  /* 0x000000ffff1b0224 */ /* 0x000fe200078e000f */
[----:B------:R0:W-:Y:S04]  /*23cd0*/  STL [R1+0x59c], R15 ;  /* 0x00059c0f01007387 */ /* 0x0001e80000100800 */
[----:B------:R1:W2:Y:S04]  /*23ce0*/  @P0 LDG.E.U8 R4, desc[UR20][R26.64] ;  /* 0x000000141a040981 */ /* 0x0002a8000c1e1100 */
[----:B0-----:R-:W3:Y:S04]  /*23cf0*/  LDL.LU R15, [R1+0x620] ;  /* 0x00062000010f7983 */ /* 0x001ee80000300800 */
[----:B------:R-:W3:Y:S01]  /*23d00*/  LDL R27, [R1+0x1494] ;  /* 0x00149400011b7983 */ /* 0x000ee20000100800 */
[----:B------:R-:W-:-:S02]  /*23d10*/  @!P6 IMAD.MOV R24, RZ, RZ, -R24 ;  /* 0x000000ffff18e224 */ /* 0x000fc400078e0a18 */
[----:B------:R-:W-:Y:S01]  /*23d20*/  IMAD R25, R25, UR7, RZ ;  /* 0x0000000719197c24 */ /* 0x000fe2000f8e02ff */
[----:B------:R-:W-:Y:S01]  /*23d30*/  ISETP.GT.U32.AND P3, PT, R9, R13, PT ;  /* 0x0000000d0900720c */ /* 0x000fe20003f64070 */
[----:B------:R-:W0:Y:S01]  /*23d40*/  LDCU UR7, c[0x0][0x3b0] ;  /* 0x00007600ff0777ac */ /* 0x000e220008000800 */
[----:B------:R-:W-:Y:S02]  /*23d50*/  SEL R24, R47, R24, !P1 ;  /* 0x000000182f187207 */ /* 0x000fe40004800000 */
[----:B------:R-:W-:-:S03]  /*23d60*/  IADD3 R14, P6, PT, R25, R8, RZ ;  /* 0x00000008190e7210 */ /* 0x000fc60007fde0ff */
[----:B-1----:R-:W-:Y:S01]  /*23d70*/  IMAD R26, R24, UR4, RZ ;  /* 0x00000004181a7c24 */ /* 0x002fe2000f8e02ff */
[----:B------:R-:W-:Y:S01]  /*23d80*/  LEA.HI.X.SX32 R25, R25, R5, 0x1, P6 ;  /* 0x0000000519197211 */ /* 0x000fe200030f0eff */
[----:B------:R-:W-:Y:S01]  /*23d90*/  @P0 IMAD.MOV.U32 R24, RZ, RZ, R14 ;  /* 0x000000ffff180224 */ /* 0x000fe200078e000e */
[----:B------:R-:W-:Y:S01]  /*23da0*/  ISETP.GT.U32.AND P2, PT, R9, R11, PT ;  /* 0x0000000b0900720c */ /* 0x000fe20003f44070 */
[----:B------:R-:W1:Y:S02]  /*23db0*/  LDCU UR4, c[0x0][0x3b0] ;  /* 0x00007600ff0477ac */ /* 0x000e640008000800 */
[----:B------:R-:W-:Y:S01]  /*23dc0*/  @!P3 IMAD.IADD R13, R13, 0x1, -R9 ;  /* 0x000000010d0db824 */ /* 0x000fe200078e0a09 */
[----:B----4-:R-:W-:-:S06]  /*23dd0*/  PRMT R0, RZ, 0x7610, R0 ;  /* 0x00007610ff007816 */ /* 0x010fcc0000000000 */
[----:B------:R4:W4:Y:S04]  /*23de0*/  @P0 LDG.E.U8 R0, desc[UR20][R24.64] ;  /* 0x0000001418000981 */ /* 0x000928000c1e1100 */
[----:B--2---:R2:W-:Y:S04]  /*23df0*/  STL [R1+0x1708], R4 ;  /* 0x0017080401007387 */ /* 0x0045e80000100800 */
[----:B--2---:R-:W2:Y:S01]  /*23e00*/  LDL.LU R4, [R1+0x5e8] ;  /* 0x0005e80001047983 */ /* 0x004ea20000300800 */
[----:B---3--:R-:W-:-:S03]  /*23e10*/  ISETP.GE.AND P3, PT, R27, RZ, PT ;  /* 0x000000ff1b00720c */ /* 0x008fc60003f66270 */
[----:B------:R-:W3:Y:S04]  /*23e20*/  LDL R27, [R1+0x14b8] ;  /* 0x0014b800011b7983 */ /* 0x000ee80000100800 */
[----:B------:R-:W-:Y:S04]  /*23e30*/  STL [R1+0x5a8], R14 ;  /* 0x0005a80e01007387 */ /* 0x000fe80000100800 */
[----:B------:R0:W-:Y:S04]  /*23e40*/  STL [R1+0x5a4], R25 ;  /* 0x0005a41901007387 */ /* 0x0001e80000100800 */
[----:B0-----:R-:W2:Y:S01]  /*23e50*/  LDL R25, [R1+0x149c] ;  /* 0x00149c0001197983 */ /* 0x001ea20000100800 */
[----:B------:R-:W-:-:S05]  /*23e60*/  @!P2 IMAD.IADD R11, R11, 0x1, -R9 ;  /* 0x000000010b0ba824 */ /* 0x000fca00078e0a09 */
[----:B------:R-:W-:-:S13]  /*23e70*/  ISETP.GT.U32.AND P2, PT, R9, R11, PT ;  /* 0x0000000b0900720c */ /* 0x000fda0003f44070 */
[----:B------:R-:W-:-:S04]  /*23e80*/  @!P2 IMAD.IADD R11, R11, 0x1, -R9 ;  /* 0x000000010b0ba824 */ /* 0x000fc800078e0a09 */
[----:B----4-:R-:W-:-:S04]  /*23e90*/  IMAD.MOV.U32 R24, RZ, RZ, R11 ;  /* 0x000000ffff187224 */ /* 0x010fc800078e000b */
[----:B------:R-:W-:Y:S01]  /*23ea0*/  @!P3 IMAD.MOV R24, RZ, RZ, -R24 ;  /* 0x000000ffff18b224 */ /* 0x000fe200078e0a18 */
[----:B------:R-:W-:Y:S01]  /*23eb0*/  PRMT R2, RZ, 0x7610, R2 ;  /* 0x00007610ff027816 */ /* 0x000fe20000000002 */
[----:B------:R0:W-:Y:S04]  /*23ec0*/  STL [R1+0x170c], R0 ;  /* 0x00170c0001007387 */ /* 0x0001e80000100800 */
[----:B------:R-:W4:Y:S01]  /*23ed0*/  LDL R11, [R1+0x14c0] ;  /* 0x0014c000010b7983 */ /* 0x000f220000100800 */
[----:B0-----:R-:W-:-:S04]  /*23ee0*/  IADD3 R0, P2, PT, R26, R8, RZ ;  /* 0x000000081a007210 */ /* 0x001fc80007f5e0ff */
[----:B------:R-:W-:Y:S02]  /*23ef0*/  LEA.HI.X.SX32 R14, R26, R5, 0x1, P2 ;  /* 0x000000051a0e7211 */ /* 0x000fe400010f0eff */
[----:B------:R-:W-:Y:S01]  /*23f00*/  SEL R26, R47, R24, !P1 ;  /* 0x000000182f1a7207 */ /* 0x000fe20004800000 */
[----:B------:R-:W-:Y:S01]  /*23f10*/  @P0 IMAD.MOV.U32 R24, RZ, RZ, R0 ;  /* 0x000000ffff180224 */ /* 0x000fe200078e0000 */
[----:B--2---:R-:W-:Y:S01]  /*23f20*/  ISETP.GE.AND P2, PT, R25, RZ, PT ;  /* 0x000000ff1900720c */ /* 0x004fe20003f46270 */
[----:B------:R-:W-:-:S05]  /*23f30*/  @P0 IMAD.MOV.U32 R25, RZ, RZ, R14 ;  /* 0x000000ffff190224 */ /* 0x000fca00078e000e */
[----:B------:R-:W2:Y:S04]  /*23f40*/  @P0 LDG.E.U8 R2, desc[UR20][R24.64] ;  /* 0x0000001418020981 */ /* 0x000ea8000c1e1100 */
[----:B------:R-:W-:Y:S04]  /*23f50*/  STL [R1+0x5d8], R0 ;  /* 0x0005d80001007387 */ /* 0x000fe80000100800 */
[----:B------:R0:W-:Y:S04]  /*23f60*/  STL [R1+0x5d4], R14 ;  /* 0x0005d40e01007387 */ /* 0x0001e80000100800 */
[----:B0-----:R-:W3:Y:S04]  /*23f70*/  LDL R14, [R1+0x14c8] ;  /* 0x0014c800010e7983 */ /* 0x001ee80000100800 */
[----:B------:R-:W3:Y:S01]  /*23f80*/  LDL.LU R0, [R1+0x654] ;  /* 0x0006540001007983 */ /* 0x000ee20000300800 */
[----:B------:R-:W-:-:S03]  /*23f90*/  ISETP.GT.U32.AND P5, PT, R9, R4, PT ;  /* 0x000000040900720c */ /* 0x000fc60003fa4070 */
[----:B--2---:R0:W-:Y:S04]  /*23fa0*/  STL [R1+0x1710], R2 ;  /* 0x0017100201007387 */ /* 0x0041e80000100800 */
[----:B0-----:R-:W2:Y:S06]  /*23fb0*/  LDL.LU R2, [R1+0x61c] ;  /* 0x00061c0001027983 */ /* 0x001eac0000300800 */
[----:B------:R-:W-:Y:S01]  /*23fc0*/  @!P5 IMAD.IADD R4, R4, 0x1, -R9 ;  /* 0x000000010404d824 */ /* 0x000fe200078e0a09 */
[----:B------:R-:W-:-:S02]  /*23fd0*/  ISETP.GT.U32.AND P5, PT, R9, R13, PT ;  /* 0x0000000d0900720c */ /* 0x000fc40003fa4070 */
[C---:B------:R-:W-:Y:S02]  /*23fe0*/  ISETP.GT.U32.AND P3, PT, R9.reuse, R12, PT ;  /* 0x0000000c0900720c */ /* 0x040fe40003f64070 */
[----:B------:R-:W-:Y:S01]  /*23ff0*/  ISETP.GT.U32.AND P6, PT, R9, R4, PT ;  /* 0x000000040900720c */ /* 0x000fe20003fc4070 */
[----:B------:R-:W-:Y:S01]  /*24000*/  IMAD R26, R26, UR5, RZ ;  /* 0x000000051a1a7c24 */ /* 0x000fe2000f8e02ff */
[----:B------:R-:W0:Y:S01]  /*24010*/  LDCU UR5, c[0x0][0x3b0] ;  /* 0x00007600ff0577ac */ /* 0x000e220008000800 */
[----:B------:R-:W-:-:S06]  /*24020*/  IMAD.MOV.U32 R25, RZ, RZ, R13 ;  /* 0x000000ffff197224 */ /* 0x000fcc00078e000d */
[--C-:B------:R-:W-:Y:S02]  /*24030*/  @!P5 IMAD.IADD R25, R25, 0x1, -R9.reuse ;  /* 0x000000011919d824 */ /* 0x100fe400078e0a09 */
[--C-:B------:R-:W-:Y:S02]  /*24040*/  @!P3 IMAD.IADD R12, R12, 0x1, -R9.reuse ;  /* 0x000000010c0cb824 */ /* 0x100fe400078e0a09 */
[----:B------:R-:W-:Y:S01]  /*24050*/  @!P6 IMAD.IADD R4, R4, 0x1, -R9 ;  /* 0x000000010404e824 */ /* 0x000fe200078e0a09 */
[C---:B------:R-:W-:Y:S02]  /*24060*/  IADD3 R13, P6, PT, R26.reuse, R8, RZ ;  /* 0x000000081a0d7210 */ /* 0x040fe40007fde0ff */
[----:B---3--:R-:W-:Y:S01]  /*24070*/  ISETP.GE.AND P3, PT, R27, RZ, PT ;  /* 0x000000ff1b00720c */ /* 0x008fe20003f66270 */
[----:B------:R-:W-:Y:S01]  /*24080*/  @!P2 IMAD.MOV R25, RZ, RZ, -R25 ;  /* 0x000000ffff19a224 */ /* 0x000fe200078e0a19 */
[----:B------:R-:W-:Y:S02]  /*24090*/  LEA.HI.X.SX32 R24, R26, R5, 0x1, P6 ;  /* 0x000000051a187211 */ /* 0x000fe400030f0eff */
[----:B------:R-:W-:Y:S01]  /*240a0*/  ISETP.GT.U32.AND P2, PT, R9, R12, PT ;  /* 0x0000000c0900720c */ /* 0x000fe20003f44070 */
[----:B------:R3:W-:Y:S01]  /*240b0*/  STL [R1+0x5e0], R13 ;  /* 0x0005e00d01007387 */ /* 0x0007e20000100800 */
[----:B------:R-:W-:Y:S01]  /*240c0*/  @P0 IMAD.MOV.U32 R26, RZ, RZ, R13 ;  /* 0x000000ffff1a0224 */ /* 0x000fe200078e000d */
[----:B------:R-:W-:Y:S01]  /*240d0*/  SEL R25, R47, R25, !P1 ;  /* 0x000000192f197207 */ /* 0x000fe20004800000 */
[----:B------:R-:W-:Y:S01]  /*240e0*/  @P0 IMAD.MOV.U32 R27, RZ, RZ, R24 ;  /* 0x000000ffff1b0224 */ /* 0x000fe200078e0018 */
[----:B------:R0:W-:Y:S04]  /*240f0*/  STL [R1+0x5dc], R24 ;  /* 0x0005dc1801007387 */ /* 0x0001e80000100800 */
[----:B------:R1:W2:Y:S04]  /*24100*/  @P0 LDG.E.U8 R7, desc[UR20][R26.64] ;  /* 0x000000141a070981 */ /* 0x0002a8000c1e1100 */
[----:B------:R-:W-:Y:S01]  /*24110*/  @!P2 IMAD.IADD R12, R12, 0x1, -R9 ;  /* 0x000000010c0ca824 */ /* 0x000fe200078e0a09 */
[----:B---3--:R-:W3:Y:S01]  /*24120*/  LDL.LU R13, [R1+0x65c] ;  /* 0x00065c00010d7983 */ /* 0x008ee20000300800 */
[----:B0-----:R-:W-:-:S04]  /*24130*/  IMAD.MOV.U32 R24, RZ, RZ, R4 ;  /* 0x000000ffff187224 */ /* 0x001fc800078e0004 */
[----:B------:R-:W-:Y:S02]  /*24140*/  @!P3 IMAD.MOV R24, RZ, RZ, -R24 ;  /* 0x000000ffff18b224 */ /* 0x000fe400078e0a18 */
[----:B-1----:R-:W-:Y:S01]  /*24150*/  IMAD R26, R25, UR4, RZ ;  /* 0x00000004191a7c24 */ /* 0x002fe2000f8e02ff */
[----:B----4-:R-:W-:Y:S02]  /*24160*/  ISETP.GE.AND P3, PT, R11, RZ, PT ;  /* 0x000000ff0b00720c */ /* 0x010fe40003f66270 */
[----:B------:R-:W-:Y:S01]  /*24170*/  SEL R24, R47, R24, !P1 ;  /* 0x000000182f187207 */ /* 0x000fe20004800000 */
[----:B------:R-:W-:Y:S01]  /*24180*/  IMAD.MOV.U32 R25, RZ, RZ, R12 ;  /* 0x000000ffff197224 */ /* 0x000fe200078e000c */
[----:B------:R-:W4:Y:S01]  /*24190*/  LDL R11, [R1+0x14d0] ;  /* 0x0014d000010b7983 */ /* 0x000f220000100800 */
[----:B------:R-:W-:Y:S01]  /*241a0*/  PRMT R6, RZ, 0x7610, R6 ;  /* 0x00007610ff067816 */ /* 0x000fe20000000006 */
[----:B------:R-:W0:Y:S01]  /*241b0*/  LDCU UR4, c[0x0][0x3b0] ;  /* 0x00007600ff0477ac */ /* 0x000e220008000800 */
[----:B------:R-:W-:Y:S01]  /*241c0*/  IMAD R24, R24, UR5, RZ ;  /* 0x0000000518187c24 */ /* 0x000fe2000f8e02ff */
[----:B------:R-:W-:-:S02]  /*241d0*/  ISETP.GE.AND P2, PT, R14, RZ, PT ;  /* 0x000000ff0e00720c */ /* 0x000fc40003f46270 */
[----:B------:R-:W-:Y:S01]  /*241e0*/  PRMT R3, RZ, 0x7610, R3 ;  /* 0x00007610ff037816 */ /* 0x000fe20000000003 */
[----:B------:R-:W1:Y:S01]  /*241f0*/  LDCU UR5, c[0x0][0x3b0] ;  /* 0x00007600ff0577ac */ /* 0x000e620008000800 */
[----:B--2---:R-:W-:-:S13]  /*24200*/  ISETP.GT.U32.AND P6, PT, R9, R2, PT ;  /* 0x000000020900720c */ /* 0x004fda0003fc4070 */
[----:B------:R-:W-:Y:S01]  /*24210*/  @!P6 IMAD.IADD R2, R2, 0x1, -R9 ;  /* 0x000000010202e824 */ /* 0x000fe200078e0a09 */
[----:B------:R-:W-:-:S04]  /*24220*/  IADD3 R4, P6, PT, R26, R8, RZ ;  /* 0x000000081a047210 */ /* 0x000fc80007fde0ff */
[----:B------:R-:W-:Y:S01]  /*24230*/  LEA.HI.X.SX32 R12, R26, R5, 0x1, P6 ;  /* 0x000000051a0c7211 */ /* 0x000fe200030f0eff */
[----:B------:R-:W-:Y:S01]  /*24240*/  @P0 IMAD.MOV.U32 R26, RZ, RZ, R4 ;  /* 0x000000ffff1a0224 */ /* 0x000fe200078e0004 */
[----:B------:R-:W-:-:S03]  /*24250*/  IADD3 R14, P6, PT, R24, R8, RZ ;  /* 0x00000008180e7210 */ /* 0x000fc60007fde0ff */
[----:B------:R-:W-:-:S05]  /*24260*/  @P0 IMAD.MOV.U32 R27, RZ, RZ, R12 ;  /* 0x000000ffff1b0224 */ /* 0x000fca00078e000c */
[----:B------:R2:W4:Y:S02]  /*24270*/  @P0 LDG.E.U8 R6, desc[UR20][R26.64] ;  /* 0x000000141a060981 */ /* 0x000524000c1e1100 */
[----:B--2---:R-:W-:Y:S01]  /*24280*/  LEA.HI.X.SX32 R27, R24, R5, 0x1, P6 ;  /* 0x00000005181b7211 */ /* 0x004fe200030f0eff */
[----:B------:R-:W-:-:S05]  /*24290*/  @P0 IMAD.MOV.U32 R26, RZ, RZ, R14 ;  /* 0x000000ffff1a0224 */ /* 0x000fca00078e000e */
[----:B------:R2:W4:Y:S01]  /*242a0*/  @P0 LDG.E.U8 R3, desc[UR20][R26.64] ;  /* 0x000000141a030981 */ /* 0x000522000c1e1100 */
[----:B------:R-:W-:-:S13]  /*242b0*/  ISETP.GT.U32.AND P5, PT, R9, R15, PT ;  /* 0x0000000f0900720c */ /* 0x000fda0003fa4070 */
[----:B------:R-:W-:-:S05]  /*242c0*/  @!P5 IMAD.IADD R15, R15, 0x1, -R9 ;  /* 0x000000010f0fd824 */ /* 0x000fca00078e0a09 */
[C---:B------:R-:W-:Y:S01]  /*242d0*/  ISETP.GT.U32.AND P5, PT, R9.reuse, R15, PT ;  /* 0x0000000f0900720c */ /* 0x040fe20003fa4070 */
[----:B------:R-:W-:Y:S01]  /*242e0*/  @!P3 IMAD.MOV R25, RZ, RZ, -R25 ;  /* 0x000000ffff19b224 */ /* 0x000fe200078e0a19 */
[C---:B------:R-:W-:Y:S02]  /*242f0*/  ISETP.GT.U32.AND P3, PT, R9.reuse, R2, PT ;  /* 0x000000020900720c */ /* 0x040fe40003f64070 */
[----:B---3--:R-:W-:-:S09]  /*24300*/  ISETP.GT.U32.AND P6, PT, R9, R13, PT ;  /* 0x0000000d0900720c */ /* 0x008fd20003fc4070 */
[----:B------:R-:W-:-:S04]  /*24310*/  @!P5 IMAD.IADD R15, R15, 0x1, -R9 ;  /* 0x000000010f0fd824 */ /* 0x000fc800078e0a09 */
[----:B------:R-:W-:Y:S01]  /*24320*/  IMAD.MOV.U32 R24, RZ, RZ, R15 ;  /* 0x000000ffff187224 */ /* 0x000fe200078e000f */
[----:B--2---:R-:W-:-:S03]  /*24330*/  SEL R26, R47, R25, !P1 ;  /* 0x000000192f1a7207 */ /* 0x004fc60004800000 */
[----:B------:R-:W-:Y:S01]  /*24340*/  @!P2 IMAD.MOV R24, RZ, RZ, -R24 ;  /* 0x000000ffff18a224 */ /* 0x000fe200078e0a18 */
[----:B----4-:R-:W-:Y:S01]  /*24350*/  ISETP.GE.AND P2, PT, R11, RZ, PT ;  /* 0x000000ff0b00720c */ /* 0x010fe20003f46270 */
[----:B------:R2:W-:Y:S01]  /*24360*/  STL [R1+0x5e8], R4 ;  /* 0x0005e80401007387 */ /* 0x0005e20000100800 */
[--C-:B------:R-:W-:Y:S02]  /*24370*/  @!P3 IMAD.IADD R2, R2, 0x1, -R9.reuse ;  /* 0x000000010202b824 */ /* 0x100fe400078e0a09 */
[----:B------:R-:W-:Y:S01]  /*24380*/  SEL R25, R47, R24, !P1 ;  /* 0x000000182f197207 */ /* 0x000fe20004800000 */
[----:B------:R3:W-:Y:S01]  /*24390*/  STL [R1+0x5e4], R12 ;  /* 0x0005e40c01007387 */ /* 0x0007e20000100800 */
[----:B------:R-:W-:Y:S02]  /*243a0*/  IMAD R26, R26, UR6, RZ ;  /* 0x000000061a1a7c24 */ /* 0x000fe4000f8e02ff */
[----:B------:R-:W-:Y:S01]  /*243b0*/  @!P6 IMAD.IADD R13, R13, 0x1, -R9 ;  /* 0x000000010d0de824 */ /* 0x000fe200078e0a09 */
[----:B------:R-:W-:Y:S01]  /*243c0*/  PRMT R93, RZ, 0x7610, R93 ;  /* 0x00007610ff5d7816 */ /* 0x000fe2000000005d */
[----:B------:R-:W-:Y:S01]  /*243d0*/  IMAD.MOV.U32 R24, RZ, RZ, R2 ;  /* 0x000000ffff187224 */ /* 0x000fe200078e0002 */
[----:B--2---:R-:W2:Y:S01]  /*243e0*/  LDL R4, [R1+0x14d8] ;  /* 0x0014d80001047983 */ /* 0x004ea20000100800 */
[----:B0-----:R-:W-:Y:S01]  /*243f0*/  IMAD R25, R25, UR4, RZ ;  /* 0x0000000419197c24 */ /* 0x001fe2000f8e02ff */
[----:B------:R-:W-:Y:S01]  /*24400*/  ISETP.GT.U32.AND P5, PT, R9, R0, PT ;  /* 0x000000000900720c */ /* 0x000fe20003fa4070 */
[----:B------:R-:W-:Y:S01]  /*24410*/  @!P2 IMAD.MOV R24, RZ, RZ, -R24 ;  /* 0x000000ffff18a224 */ /* 0x000fe200078e0a18 */
[----:B---3--:R-:W3:Y:S01]  /*24420*/  LDL.LU R12, [R1+0x664] ;  /* 0x00066400010c7983 */ /* 0x008ee20000300800 */
[----:B------:R-:W-:Y:S01]  /*24430*/  PRMT R92, RZ, 0x7610, R92 ;  /* 0x00007610ff5c7816 */ /* 0x000fe2000000005c */
[----:B------:R-:W0:Y:S02]  /*24440*/  LDCU UR4, c[0x0][0x3b0] ;  /* 0x00007600ff0477ac */ /* 0x000e240008000800 */
[----:B------:R-:W-:Y:S01]  /*24450*/  STL [R1+0x618], R14 ;  /* 0x0006180e01007387 */ /* 0x000fe20000100800 */
[----:B------:R-:W-:Y:S01]  /*24460*/  PRMT R91, RZ, 0x7610, R91 ;  /* 0x00007610ff5b7816 */ /* 0x000fe2000000005b */
[----:B------:R-:W4:Y:S02]  /*24470*/  LDCU UR6, c[0x0][0x3b0] ;  /* 0x00007600ff0677ac */ /* 0x000f240008000800 */
[----:B------:R0:W-:Y:S04]  /*24480*/  STL.64 [R1+0x1718], R6 ;  /* 0x0017180601007387 */ /* 0x0001e80000100a00 */
[----:B------:R1:W-:Y:S04]  /*24490*/  STL [R1+0x614], R27 ;  /* 0x0006141b01007387 */ /* 0x0003e80000100800 */
[----:B------:R-:W3:Y:S01]  /*244a0*/  LDL.LU R15, [R1+0x1738] ;  /* 0x00173800010f7983 */ /* 0x000ee20000300800 */
[----:B0-----:R-:W-:-:S03]  /*244b0*/  IADD3 R7, P6, PT, R26, R8, RZ ;  /* 0x000000081a077210 */ /* 0x001fc60007fde0ff */
[----:B------:R-:W3:Y:S01]  /*244c0*/  LDL.LU R14, [R1+0x1734] ;  /* 0x00173400010e7983 */ /* 0x000ee20000300800 */
[----:B-1----:R-:W-:-:S03]  /*244d0*/  LEA.HI.X.SX32 R27, R26, R5, 0x1, P6 ;  /* 0x000000051a1b7211 */ /* 0x002fc600030f0eff */
[----:B------:R0:W-:Y:S01]  /*244e0*/  STL [R1+0x1720], R3 ;  /* 0x0017200301007387 */ /* 0x0001e20000100800 */
[----:B------:R-:W-:Y:S01]  /*244f0*/  SEL R26, R47, R24, !P1 ;  /* 0x000000182f1a7207 */ /* 0x000fe20004800000 */
[----:B------:R-:W-:Y:S02]  /*24500*/  @P0 IMAD.MOV.U32 R24, RZ, RZ, R7 ;  /* 0x000000ffff180224 */ /* 0x000fe400078e0007 */
[----:B------:R-:W-:Y:S01]  /*24510*/  @!P5 IMAD.IADD R0, R0, 0x1, -R9 ;  /* 0x000000010000d824 */ /* 0x000fe200078e0a09 */
[----:B------:R-:W3:Y:S01]  /*24520*/  LDL R11, [R1+0x14e0] ;  /* 0x0014e000010b7983 */ /* 0x000ee20000100800 */
[----:B0-----:R-:W-:-:S03]  /*24530*/  IADD3 R3, P2, PT, R25, R8, RZ ;  /* 0x0000000819037210 */ /* 0x001fc60007f5e0ff */
[----:B------:R-:W3:Y:S01]  /*24540*/  LDL.LU R2, [R1+0x6a0] ;  /* 0x0006a00001027983 */ /* 0x000ee20000300800 */
[----:B------:R-:W-:Y:S01]  /*24550*/  LEA.HI.X.SX32 R6, R25, R5, 0x1, P2 ;  /* 0x0000000519067211 */ /* 0x000fe200010f0eff */
[----:B------:R-:W-:-:S05]  /*24560*/  @P0 IMAD.MOV.U32 R25, RZ, RZ, R27 ;  /* 0x000000ffff190224 */ /* 0x000fca00078e001b */
[----:B------:R-:W3:Y:S01]  /*24570*/  @P0 LDG.E.U8 R93, desc[UR20][R24.64] ;  /* 0x00000014185d0981 */ /* 0x000ee2000c1e1100 */
[----:B------:R-:W-:-:S03]  /*24580*/  ISETP.GT.U32.AND P5, PT, R9, R0, PT ;  /* 0x000000000900720c */ /* 0x000fc60003fa4070 */
[----:B------:R-:W-:Y:S04]  /*24590*/  STL [R1+0x620], R7 ;  /* 0x0006200701007387 */ /* 0x000fe80000100800 */
[----:B------:R-:W-:Y:S06]  /*245a0*/  STL [R1+0x628], R3 ;  /* 0x0006280301007387 */ /* 0x000fec0000100800 */
[----:B------:R-:W-:Y:S01]  /*245b0*/  @!P5 IMAD.IADD R0, R0, 0x1, -R9 ;  /* 0x000000010000d824 */ /* 0x000fe200078e0a09 */
[----:B--2---:R-:W-:-:S02]  /*245c0*/  ISETP.GE.AND P5, PT, R4, RZ, PT ;  /* 0x000000ff0400720c */ /* 0x004fc40003fa6270 */
[----:B------:R-:W2:Y:S04]  /*245d0*/  LDL R4, [R1+0x14fc] ;  /* 0x0014fc0001047983 */ /* 0x000ea80000100800 */
[----:B------:R-:W-:Y:S04]  /*245e0*/  STL [R1+0x61c], R27 ;  /* 0x00061c1b01007387 */ /* 0x000fe80000100800 */
[----:B------:R-:W-:Y:S04]  /*245f0*/  STL [R1+0x624], R6 ;  /* 0x0006240601007387 */ /* 0x000fe80000100800 */
[----:B---3--:R0:W-:Y:S04]  /*24600*/  STL [R1+0x1724], R93 ;  /* 0x0017245d01007387 */ /* 0x0081e80000100800 */
[----:B0-----:R-:W3:Y:S01]  /*24610*/  LDL.LU R93, [R1+0x694] ;  /* 0x00069400015d7983 */ /* 0x001ee20000300800 */
[----:B------:R-:W-:-:S02]  /*24620*/  @P0 IMAD.MOV.U32 R24, RZ, RZ, R3 ;  /* 0x000000ffff180224 */ /* 0x000fc400078e0003 */
[----:B------:R-:W-:Y:S01]  /*24630*/  @P0 IMAD.MOV.U32 R25, RZ, RZ, R6 ;  /* 0x000000ffff190224 */ /* 0x000fe200078e0006 */
[C---:B------:R-:W-:Y:S01]  /*24640*/  ISETP.GT.U32.AND P3, PT, R9.reuse, R13, PT ;  /* 0x0000000d0900720c */ /* 0x040fe20003f64070 */
[----:B------:R-:W-:Y:S01]  /*24650*/  IMAD R26, R26, UR5, RZ ;  /* 0x000000051a1a7c24 */ /* 0x000fe2000f8e02ff */
[----:B------:R-:W-:Y:S01]  /*24660*/  ISETP.GT.U32.AND P2, PT, R9, R12, PT ;  /* 0x0000000c0900720c */ /* 0x000fe20003f44070 */
[----:B------:R-:W0:Y:S01]  /*24670*/  LDCU UR5, c[0x0][0x3b0] ;  /* 0x00007600ff0577ac */ /* 0x000e220008000800 */
[----:B------:R1:W2:Y:S01]  /*24680*/  @P0 LDG.E.U8 R92, desc[UR20][R24.64] ;  /* 0x00000014185c0981 */ /* 0x0002a2000c1e1100 */
[----:B------:R-:W-:-:S03]  /*24690*/  ISETP.GE.AND P6, PT, R11, RZ, PT ;  /* 0x000000ff0b00720c */ /* 0x000fc60003fc6270 */
[----:B------:R-:W2:Y:S01]  /*246a0*/  LDL.LU R11, [R1+0x69c] ;  /* 0x00069c00010b7983 */ /* 0x000ea20000300800 */
[----:B-1----:R-:W-:-:S04]  /*246b0*/  IMAD.MOV.U32 R24, RZ, RZ, R0 ;  /* 0x000000ffff187224 */ /* 0x002fc800078e0000 */
[----:B------:R-:W-:Y:S01]  /*246c0*/  @!P5 IMAD.MOV R24, RZ, RZ, -R24 ;  /* 0x000000ffff18d224 */ /* 0x000fe200078e0a18 */
[----:B------:R-:W-:Y:S01]  /*246d0*/  IADD3 R0, P5, PT, R26, R8, RZ ;  /* 0x000000081a007210 */ /* 0x000fe20007fbe0ff */
[----:B------:R-:W-:-:S03]  /*246e0*/  @!P3 IMAD.IADD R13, R13, 0x1, -R9 ;  /* 0x000000010d0db824 */ /* 0x000fc600078e0a09 */
[----:B------:R-:W-:Y:S01]  /*246f0*/  LEA.HI.X.SX32 R3, R26, R5, 0x1, P5 ;  /* 0x000000051a037211 */ /* 0x000fe200028f0eff */
[----:B------:R1:W-:Y:S01]  /*24700*/  STL [R1+0x658], R0 ;  /* 0x0006580001007387 */ /* 0x0003e20000100800 */
[----:B------:R-:W-:Y:S01]  /*24710*/  SEL R25, R47, R24, !P1 ;  /* 0x000000182f197207 */ /* 0x000fe20004800000 */
[----:B------:R-:W-:Y:S02]  /*24720*/  IMAD.MOV.U32 R24, RZ, RZ, R13 ;  /* 0x000000ffff187224 */ /* 0x000fe400078e000d */
[----:B------:R0:W-:Y:S01]  /*24730*/  STL [R1+0x654], R3 ;  /* 0x0006540301007387 */ /* 0x0001e20000100800 */
[----:B------:R-:W-:-:S03]  /*24740*/  @!P2 IMAD.IADD R12, R12, 0x1, -R9 ;  /* 0x000000010c0ca824 */ /* 0x000fc600078e0a09 */
[----:B------:R-:W4:Y:S01]  /*24750*/  LDL R13, [R1+0x1504] ;  /* 0x00150400010d7983 */ /* 0x000f220000100800 */
[----:B------:R-:W-:Y:S01]  /*24760*/  IMAD R25, R25, UR7, RZ ;  /* 0x0000000719197c24 */ /* 0x000fe2000f8e02ff */
[----:B------:R-:W-:Y:S01]  /*24770*/  ISETP.GT.U32.AND P2, PT, R9, R12, PT ;  /* 0x0000000c0900720c */ /* 0x000fe20003f44070 */
[----:B------:R-:W-:Y:S01]  /*24780*/  @!P6 IMAD.MOV R24, RZ, RZ, -R24 ;  /* 0x000000ffff18e224 */ /* 0x000fe200078e0a18 */
[----:B------:R-:W4:Y:S01]  /*24790*/  LDL.LU R6, [R1+0x6d8] ;  /* 0x0006d80001067983 */ /* 0x000f220000300800 */
[----:B------:R-:W-:Y:S01]  /*247a0*/  @P0 IMAD.MOV.U32 R26, RZ, RZ, R0 ;  /* 0x000000ffff1a0224 */ /* 0x000fe200078e0000 */
[----:B-1----:R-:W-:Y:S01]  /*247b0*/  IADD3 R0, P6, PT, R25, R8, RZ ;  /* 0x0000000819007210 */ /* 0x002fe20007fde0ff */
[----:B------:R-:W-:Y:S01]  /*247c0*/  @P0 IMAD.MOV.U32 R27, RZ, RZ, R3 ;  /* 0x000000ffff1b0224 */ /* 0x000fe200078e0003 */
[----:B------:R-:W4:Y:S01]  /*247d0*/  LDL R7, [R1+0x14f8] ;  /* 0x0014f80001077983 */ /* 0x000f220000100800 */
[----:B------:R-:W-:Y:S01]  /*247e0*/  SEL R24, R47, R24, !P1 ;  /* 0x000000182f187207 */ /* 0x000fe20004800000 */
[----:B------:R-:W1:Y:S01]  /*247f0*/  LDCU UR7, c[0x0][0x3b0] ;  /* 0x00007600ff0777ac */ /* 0x000e620008000800 */
[----:B0-----:R-:W-:Y:S01]  /*24800*/  LEA.HI.X.SX32 R3, R25, R5, 0x1, P6 ;  /* 0x0000000519037211 */ /* 0x001fe200030f0eff */
[----:B------:R0:W4:Y:S01]  /*24810*/  @P0 LDG.E.U8 R91, desc[UR20][R26.64] ;  /* 0x000000141a5b0981 */ /* 0x000122000c1e1100 */
[----:B------:R-:W-:-:S02]  /*24820*/  PRMT R90, RZ, 0x7610, R90 ;  /* 0x00007610ff5a7816 */ /* 0x000fc4000000005a */
[----:B------:R-:W-:Y:S02]  /*24830*/  @!P2 IMAD.IADD R12, R12, 0x1, -R9 ;  /* 0x000000010c0ca824 */ /* 0x000fe400078e0a09 */
[----:B------:R-:W-:Y:S02]  /*24840*/  @P0 IMAD.MOV.U32 R25, RZ, RZ, R3 ;  /* 0x000000ffff190224 */ /* 0x000fe400078e0003 */
[----:B0-----:R-:W-:Y:S01]  /*24850*/  IMAD R26, R24, UR4, RZ ;  /* 0x00000004181a7c24 */ /* 0x001fe2000f8e02ff */
[----:B------:R0:W-:Y:S01]  /*24860*/  STL [R1+0x660], R0 ;  /* 0x0006600001007387 */ /* 0x0001e20000100800 */
[----:B------:R-:W-:Y:S01]  /*24870*/  @P0 IMAD.MOV.U32 R24, RZ, RZ, R0 ;  /* 0x000000ffff180224 */ /* 0x000fe200078e0000 */
[----:B---3--:R-:W-:-:S04]  /*24880*/  ISETP.GT.U32.AND P3, PT, R9, R93, PT ;  /* 0x0000005d0900720c */ /* 0x008fc80003f64070 */
[----:B------:R3:W4:Y:S01]  /*24890*/  @P0 LDG.E.U8 R90, desc[UR20][R24.64] ;  /* 0x00000014185a0981 */ /* 0x000722000c1e1100 */
[----:B------:R-:W-:Y:S01]  /*248a0*/  ISETP.GT.U32.AND P5, PT, R9, R2, PT ;  /* 0x000000020900720c */ /* 0x000fe20003fa4070 */
[----:B------:R-:W0:Y:S07]  /*248b0*/  LDCU UR4, c[0x0][0x3b0] ;  /* 0x00007600ff0477ac */ /* 0x000e2e0008000800 */
[--C-:B------:R-:W-:Y:S01]  /*248c0*/  @!P3 IMAD.IADD R93, R93, 0x1, -R9.reuse ;  /* 0x000000015d5db824 */ /* 0x100fe200078e0a09 */
[----:B--2---:R-:W-:Y:S01]  /*248d0*/  ISETP.GE.AND P3, PT, R4, RZ, PT ;  /* 0x000000ff0400720c */ /* 0x004fe20003f66270 */
[----:B---3--:R-:W-:Y:S01]  /*248e0*/  IMAD.MOV.U32 R24, RZ, RZ, R12 ;  /* 0x000000ffff187224 */ /* 0x008fe200078e000c */
[----:B------:R-:W2:Y:S04]  /*248f0*/  LDL.LU R4, [R1+0x6d4] ;  /* 0x0006d40001047983 */ /* 0x000ea80000300800 */
[----:B------:R3:W-:Y:S04]  /*24900*/  STL [R1+0x65c], R3 ;  /* 0x00065c0301007387 */ /* 0x0007e80000100800 */
[----:B------:R-:W2:Y:S01]  /*24910*/  LDL R12, [R1+0x1518] ;  /* 0x00151800010c7983 */ /* 0x000ea20000100800 */
[----:B0-----:R-:W-:Y:S01]  /*24920*/  IADD3 R0, P2, PT, R26, R8, RZ ;  /* 0x000000081a007210 */ /* 0x001fe20007f5e0ff */
[----:B------:R-:W-:-:S02]  /*24930*/  @!P5 IMAD.IADD R2, R2, 0x1, -R9 ;  /* 0x000000010202d824 */ /* 0x000fc400078e0a09 */
[----:B------:R-:W-:Y:S01]  /*24940*/  @!P3 IMAD.MOV R24, RZ, RZ, -R24 ;  /* 0x000000ffff18b224 */ /* 0x000fe200078e0a18 */
[C---:B------:R-:W-:Y:S02]  /*24950*/  ISETP.GT.U32.AND P3, PT, R9.reuse, R11, PT ;  /* 0x0000000b0900720c */ /* 0x040fe40003f64070 */
[----:B---3--:R-:W-:Y:S01]  /*24960*/  LEA.HI.X.SX32 R3, R26, R5, 0x1, P2 ;  /* 0x000000051a037211 */ /* 0x008fe200010f0eff */
[----:B------:R0:W-:Y:S01]  /*24970*/  STL [R1+0x668], R0 ;  /* 0x0006680001007387 */ /* 0x0001e20000100800 */
[----:B------:R-:W-:-:S03]  /*24980*/  ISETP.GT.U32.AND P6, PT, R9, R2, PT ;  /* 0x000000020900720c */ /* 0x000fc60003fc4070 */
[----:B------:R3:W-:Y:S01]  /*24990*/  STL [R1+0x664], R3 ;  /* 0x0006640301007387 */ /* 0x0007e20000100800 */
[----:B----4-:R-:W-:-:S03]  /*249a0*/  ISETP.GE.AND P2, PT, R13, RZ, PT ;  /* 0x000000ff0d00720c */ /* 0x010fc60003f46270 */
[----:B------:R-:W4:Y:S01]  /*249b0*/  LDL R13, [R1+0x1520] ;  /* 0x00152000010d7983 */ /* 0x000f220000100800 */
[----:B------:R-:W-:Y:S01]  /*249c0*/  SEL R26, R47, R24, !P1 ;  /* 0x000000182f1a7207 */ /* 0x000fe20004800000 */
[----:B------:R-:W-:Y:S01]  /*249d0*/  @!P3 IMAD.IADD R11, R11, 0x1, -R9 ;  /* 0x000000010b0bb824 */ /* 0x000fe200078e0a09 */
[----:B------:R-:W-:-:S03]  /*249e0*/  ISETP.GE.AND P3, PT, R7, RZ, PT ;  /* 0x000000ff0700720c */ /* 0x000fc60003f66270 */
[----:B------:R-:W-:Y:S01]  /*249f0*/  IMAD R26, R26, UR5, RZ ;  /* 0x000000051a1a7c24 */ /* 0x000fe2000f8e02ff */
[----:B------:R-:W-:Y:S01]  /*24a00*/  PRMT R89, RZ, 0x7610, R89 ;  /* 0x00007610ff597816 */ /* 0x000fe20000000059 */
[----:B------:R-:W-:Y:S01]  /*24a10*/  @P0 IMAD.MOV.U32 R24, RZ, RZ, R0 ;  /* 0x000000ffff180224 */ /* 0x000fe200078e0000 */
[----:B------:R-:W-:Y:S01]  /*24a20*/  ISETP.GT.U32.AND P5, PT, R9, R93, PT ;  /* 0x0000005d0900720c */ /* 0x000fe20003fa4070 */
[----:B------:R-:W-:Y:S01]  /*24a30*/  @P0 IMAD.MOV.U32 R25, RZ, RZ, R3 ;  /* 0x000000ffff190224 */ /* 0x000fe200078e0003 */
[----:B0-----:R-:W4:Y:S01]  /*24a40*/  LDL.LU R0, [R1+0x6e4] ;  /* 0x0006e40001007983 */ /* 0x001f220000300800 */
[----:B------:R-:W-:Y:S01]  /*24a50*/  @!P6 IMAD.IADD R2, R2, 0x1, -R9 ;  /* 0x000000010202e824 */ /* 0x000fe200078e0a09 */
[C---:B---3--:R-:W-:Y:S01]  /*24a60*/  IADD3 R3, P6, PT, R26.reuse, R8, RZ ;  /* 0x000000081a037210 */ /* 0x048fe20007fde0ff */
[----:B------:R-:W0:Y:S01]  /*24a70*/  LDCU UR5, c[0x0][0x3b0] ;  /* 0x00007600ff0577ac */ /* 0x000e220008000800 */
[----:B------:R3:W4:Y:S02]  /*24a80*/  @P0 LDG.E.U8 R89, desc[UR20][R24.64] ;  /* 0x0000001418590981 */ /* 0x000724000c1e1100 */
[----:B------:R-:W-:-:S02]  /*24a90*/  LEA.HI.X.SX32 R7, R26, R5, 0x1, P6 ;  /* 0x000000051a077211 */ /* 0x000fc400030f0eff */
[----:B------:R-:W-:Y:S01]  /*24aa0*/  STL [R1+0x698], R3 ;  /* 0x0006980301007387 */ /* 0x000fe20000100800 */
[----:B---3--:R-:W-:-:S03]  /*24ab0*/  IMAD.MOV.U32 R24, RZ, RZ, R2 ;  /* 0x000000ffff187224 */ /* 0x008fc600078e0002 */
[----:B------:R3:W-:Y:S01]  /*24ac0*/  STL [R1+0x694], R7 ;  /* 0x0006940701007387 */ /* 0x0007e20000100800 */
[----:B------:R-:W-:Y:S02]  /*24ad0*/  @P0 IMAD.MOV.U32 R27, RZ, RZ, R7 ;  /* 0x000000ffff1b0224 */ /* 0x000fe400078e0007 */
[----:B------:R-:W-:Y:S01]  /*24ae0*/  @!P3 IMAD.MOV R24, RZ, RZ, -R24 ;  /* 0x000000ffff18b224 */ /* 0x000fe200078e0a18 */
[----:B---3--:R-:W3:Y:S01]  /*24af0*/  LDL.LU R7, [R1+0x71c] ;  /* 0x00071c0001077983 */ /* 0x008ee20000300800 */
[----:B------:R-:W-:Y:S01]  /*24b00*/  @!P5 IMAD.IADD R93, R93, 0x1, -R9 ;  /* 0x000000015d5dd824 */ /* 0x000fe200078e0a09 */
[----:B--2---:R-:W-:Y:S02]  /*24b10*/  ISETP.GE.AND P3, PT, R12, RZ, PT ;  /* 0x000000ff0c00720c */ /* 0x004fe40003f66270 */
[----:B------:R-:W2:Y:S01]  /*24b20*/  LDL R12, [R1+0x1528] ;  /* 0x00152800010c7983 */ /* 0x000ea20000100800 */
[----:B------:R-:W-:Y:S01]  /*24b30*/  IMAD.MOV.U32 R25, RZ, RZ, R93 ;  /* 0x000000ffff197224 */ /* 0x000fe200078e005d */
[----:B------:R-:W-:-:S03]  /*24b40*/  ISETP.GT.U32.AND P6, PT, R9, R4, PT ;  /* 0x000000040900720c */ /* 0x000fc60003fc4070 */
[----:B------:R-:W-:Y:S01]  /*24b50*/  @!P2 IMAD.MOV R25, RZ, RZ, -R25 ;  /* 0x000000ffff19a224 */ /* 0x000fe200078e0a19 */
[----:B------:R-:W-:Y:S01]  /*24b60*/  ISETP.GT.U32.AND P2, PT, R9, R11, PT ;  /* 0x0000000b0900720c */ /* 0x000fe20003f44070 */
[----:B------:R-:W-:Y:S01]  /*24b70*/  @P0 IMAD.MOV.U32 R26, RZ, RZ, R3 ;  /* 0x000000ffff1a0224 */ /* 0x000fe200078e0003 */
[----:B------:R-:W-:Y:S02]  /*24b80*/  PRMT R88, RZ, 0x7610, R88 ;  /* 0x00007610ff587816 */ /* 0x000fe40000000058 */
[----:B------:R-:W-:Y:S02]  /*24b90*/  SEL R25, R47, R25, !P1 ;  /* 0x000000192f197207 */ /* 0x000fe40004800000 */
[----:B------:R-:W-:Y:S02]  /*24ba0*/  ISETP.GT.U32.AND P5, PT, R9, R6, PT ;  /* 0x000000060900720c */ /* 0x000fe40003fa4070 */
[----:B------:R0:W3:Y:S01]  /*24bb0*/  @P0 LDG.E.U8 R88, desc[UR20][R26.64] ;  /* 0x000000141a580981 */ /* 0x0000e2000c1e1100 */
[----:B------:R-:W-:-:S04]  /*24bc0*/  @!P6 IMAD.IADD R4, R4, 0x1, -R9 ;  /* 0x000000010404e824 */ /* 0x000fc800078e0a09 */
[----:B------:R-:W-:Y:S02]  /*24bd0*/  @!P2 IMAD.IADD R11, R11, 0x1, -R9 ;  /* 0x000000010b0ba824 */ /* 0x000fe400078e0a09 */
[----:B0-----:R-:W-:-:S04]  /*24be0*/  IMAD R26, R25, UR4, RZ ;  /* 0x00000004191a7c24 */ /* 0x001fc8000f8e02ff */
[----:B------:R-:W-:Y:S01]  /*24bf0*/  @!P5 IMAD.IADD R6, R6, 0x1, -R9 ;  /* 0x000000010606d824 */ /* 0x000fe200078e0a09 */
[----:B----4-:R-:W-:Y:S01]  /*24c00*/  ISETP.GE.AND P2, PT, R13, RZ, PT ;  /* 0x000000ff0d00720c */ /* 0x010fe20003f46270 */
[----:B------:R-:W-:Y:S01]  /*24c10*/  IMAD.MOV.U32 R25, RZ, RZ, R11 ;  /* 0x000000ffff197224 */ /* 0x000fe200078e000b */
[C---:B------:R-:W-:Y:S01]  /*24c20*/  IADD3 R3, P6, PT, R26.reuse, R8, RZ ;  /* 0x000000081a037210 */ /* 0x040fe20007fde0ff */
[----:B------:R-:W0:Y:S03]  /*24c30*/  LDCU UR4, c[0x0][0x3b0] ;  /* 0x00007600ff0477ac */ /* 0x000e260008000800 */
[----:B------:R-:W-:Y:S01]  /*24c40*/  LEA.HI.X.SX32 R11, R26, R5, 0x1, P6 ;  /* 0x000000051a0b7211 */ /* 0x000fe200030f0eff */
[----:B------:R-:W-:Y:S01]  /*24c50*/  STL [R1+0x6a0], R3 ;  /* 0x0006a00301007387 */ /* 0x000fe20000100800 */
[----:B------:R-:W-:-:S03]  /*24c60*/  ISETP.GT.U32.AND P5, PT, R9, R6, PT ;  /* 0x000000060900720c */ /* 0x000fc60003fa4070 */
[----:B------:R4:W-:Y:S01]  /*24c70*/  STL [R1+0x69c], R11 ;  /* 0x00069c0b01007387 */ /* 0x0009e20000100800 */
[----:B------:R-:W-:-:S03]  /*24c80*/  SEL R24, R47, R24, !P1 ;  /* 0x000000182f187207 */ /* 0x000fc60004800000 */
[----:B------:R-:W3:Y:S02]  /*24c90*/  LDL R13, [R1+0x1544] ;  /* 0x00154400010d7983 */ /* 0x000ee40000100800 */
[----:B------:R-:W-:Y:S01]  /*24ca0*/  IMAD R24, R24, UR5, RZ ;  /* 0x0000000518187c24 */ /* 0x000fe2000f8e02ff */
[----:B------:R-:W-:Y:S01]  /*24cb0*/  PRMT R87, RZ, 0x7610, R87 ;  /* 0x00007610ff577816 */ /* 0x000fe20000000057 */
[----:B------:R-:W-:Y:S01]  /*24cc0*/  @P0 IMAD.MOV.U32 R26, RZ, RZ, R3 ;  /* 0x000000ffff1a0224 */ /* 0x000fe200078e0003 */
[----:B------:R-:W-:Y:S01]  /*24cd0*/  PRMT R86, RZ, 0x7610, R86 ;  /* 0x00007610ff567816 */ /* 0x000fe20000000056 */
[----:B------:R-:W-:Y:S01]  /*24ce0*/  @!P5 IMAD.IADD R6, R6, 0x1, -R9 ;  /* 0x000000010606d824 */ /* 0x000fe200078e0a09 */
[C---:B------:R-:W-:Y:S01]  /*24cf0*/  IADD3 R2, P6, PT, R24.reuse, R8, RZ ;  /* 0x0000000818027210 */ /* 0x040fe20007fde0ff */
[----:B------:R-:W-:Y:S01]  /*24d00*/  @P0 IMAD.MOV.U32 R27, RZ, RZ, R11 ;  /* 0x000000ffff1b0224 */ /* 0x000fe200078e000b */
[----:B------:R-:W0:Y:S01]  /*24d10*/  LDCU UR5, c[0x0][0x3b0] ;  /* 0x00007600ff0577ac */ /* 0x000e220008000800 */
[----:B----4-:R-:W4:Y:S01]  /*24d20*/  LDL.LU R11, [R1+0x724] ;  /* 0x00072400010b7983 */ /* 0x010f220000300800 */
[----:B------:R-:W-:Y:S01]  /*24d30*/  LEA.HI.X.SX32 R3, R24, R5, 0x1, P6 ;  /* 0x0000000518037211 */ /* 0x000fe200030f0eff */
[----:B------:R-:W-:-:S02]  /*24d40*/  IMAD.MOV.U32 R24, RZ, RZ, R6 ;  /* 0x000000ffff187224 */ /* 0x000fc400078e0006 */
[----:B------:R0:W-:Y:S02]  /*24d50*/  STL [R1+0x6a8], R2 ;  /* 0x0006a80201007387 */ /* 0x0001e40000100800 */
[----:B------:R-:W-:Y:S02]  /*24d60*/  @!P2 IMAD.MOV R24, RZ, RZ, -R24 ;  /* 0x000000ffff18a224 */ /* 0x000fe400078e0a18 */
[----:B------:R0:W-:Y:S01]  /*24d70*/  STL [R1+0x6a4], R3 ;  /* 0x0006a40301007387 */ /* 0x0001e20000100800 */
[----:B------:R-:W-:-:S03]  /*24d80*/  @!P3 IMAD.MOV R25, RZ, RZ, -R25 ;  /* 0x000000ffff19b224 */ /* 0x000fc600078e0a19 */
[----:B------:R0:W4:Y:S01]  /*24d90*/  @P0 LDG.E.U8 R87, desc[UR20][R26.64] ;  /* 0x000000141a570981 */ /* 0x000122000c1e1100 */
[----:B--2---:R-:W-:-:S03]  /*24da0*/  ISETP.GE.AND P2, PT, R12, RZ, PT ;  /* 0x000000ff0c00720c */ /* 0x004fc60003f46270 */
[----:B------:R-:W2:Y:S01]  /*24db0*/  LDL R12, [R1+0x1538] ;  /* 0x00153800010c7983 */ /* 0x000ea20000100800 */
[C---:B------:R-:W-:Y:S01]  /*24dc0*/  ISETP.GT.U32.AND P3, PT, R9.reuse, R4, PT ;  /* 0x000000040900720c */ /* 0x040fe20003f64070 */
[----:B0-----:R-:W-:Y:S02]  /*24dd0*/  @P0 IMAD.MOV.U32 R26, RZ, RZ, R2 ;  /* 0x000000ffff1a0224 */ /* 0x001fe400078e0002 */
[----:B------:R-:W-:Y:S01]  /*24de0*/  @P0 IMAD.MOV.U32 R27, RZ, RZ, R3 ;  /* 0x000000ffff1b0224 */ /* 0x000fe200078e0003 */
[C---:B---3--:R-:W-:Y:S01]  /*24df0*/  ISETP.GT.U32.AND P6, PT, R9.reuse, R7, PT ;  /* 0x000000070900720c */ /* 0x048fe20003fc4070 */
[----:B------:R-:W3:Y:S01]  /*24e00*/  LDL.LU R93, [R1+0x72c] ;  /* 0x00072c00015d7983 */ /* 0x000ee20000300800 */
[----:B------:R-:W-:-:S03]  /*24e10*/  ISETP.GT.U32.AND P5, PT, R9, R0, PT ;  /* 0x000000000900720c */ /* 0x000fc60003fa4070 */
[----:B------:R0:W3:Y:S04]  /*24e20*/  @P0 LDG.E.U8 R86, desc[UR20][R26.64] ;  /* 0x000000141a560981 */ /* 0x0000e8000c1e1100 */
[----:B------:R-:W-:Y:S01]  /*24e30*/  @!P3 IMAD.IADD R4, R4, 0x1, -R9 ;  /* 0x000000010404b824 */ /* 0x000fe200078e0a09 */
[C---:B0-----:R-:W-:Y:S02]  /*24e40*/  SEL R26, R47.reuse, R25, !P1 ;  /* 0x000000192f1a7207 */ /* 0x041fe40004800000 */
[----:B------:R-:W-:Y:S01]  /*24e50*/  SEL R25, R47, R24, !P1 ;  /* 0x000000182f197207 */ /* 0x000fe20004800000 */
[----:B------:R-:W-:Y:S02]  /*24e60*/  IMAD.MOV.U32 R24, RZ, RZ, R4 ;  /* 0x000000ffff187224 */ /* 0x000fe400078e0004 */
[----:B------:R-:W-:Y:S01]  /*24e70*/  IMAD R26, R26, UR6, RZ ;  /* 0x000000061a1a7c24 */ /* 0x000fe2000f8e02ff */
[----:B------:R-:W3:Y:S01]  /*24e80*/  LDL.LU R4, [R1+0x418] ;  /* 0x0004180001047983 */ /* 0x000ee20000300800 */
[----:B------:R-:W-:Y:S01]  /*24e90*/  IMAD R25, R25, UR4, RZ ;  /* 0x0000000419197c24 */ /* 0x000fe2000f8e02ff */
[----:B------:R-:W-:Y:S01]  /*24ea0*/  PRMT R85, RZ, 0x7610, R85 ;  /* 0x00007610ff557816 */ /* 0x000fe20000000055 */
[--C-:B------:R-:W-:Y:S01]  /*24eb0*/  @!P6 IMAD.IADD R7, R7, 0x1, -R9.reuse ;  /* 0x000000010707e824 */ /* 0x100fe200078e0a09 */
[-C--:B------:R-:W-:Y:S01]  /*24ec0*/  IADD3 R6, P6, PT, R26, R8.reuse, RZ ;  /* 0x000000081a067210 */ /* 0x080fe20007fde0ff */
[----:B------:R-:W-:Y:S01]  /*24ed0*/  @!P2 IMAD.MOV R24, RZ, RZ, -R24 ;  /* 0x000000ffff18a224 */ /* 0x000fe200078e0a18 */
[----:B------:R-:W-:Y:S01]  /*24ee0*/  IADD3 R2, P2, PT, R25, R8, RZ ;  /* 0x0000000819027210 */ /* 0x000fe20007f5e0ff */
[----:B------:R-:W-:Y:S01]  /*24ef0*/  @!P5 IMAD.IADD R0, R0, 0x1, -R9 ;  /* 0x000000010000d824 */ /* 0x000fe200078e0a09 */
[----:B------:R-:W-:Y:S01]  /*24f00*/  LEA.HI.X.SX32 R27, R26, R5, 0x1, P6 ;  /* 0x000000051a1b7211 */ /* 0x000fe200030f0eff */
[----:B------:R-:W-:Y:S01]  /*24f10*/  STL [R1+0x6d8], R6 ;  /* 0x0006d80601007387 */ /* 0x000fe20000100800 */
[----:B------:R-:W-:Y:S01]  /*24f20*/  PRMT R84, RZ, 0x7610, R84 ;  /* 0x00007610ff547816 */ /* 0x000fe20000000054 */
[----:B------:R-:W0:Y:S01]  /*24f30*/  LDCU UR4, c[0x0][0x3b0] ;  /* 0x00007600ff0477ac */ /* 0x000e220008000800 */
[----:B------:R-:W-:Y:S01]  /*24f40*/  ISETP.GT.U32.AND P5, PT, R9, R0, PT ;  /* 0x000000000900720c */ /* 0x000fe20003fa4070 */
[----:B------:R0:W-:Y:S01]  /*24f50*/  STL [R1+0x6e0], R2 ;  /* 0x0006e00201007387 */ /* 0x0001e20000100800 */
[----:B------:R-:W-:Y:S01]  /*24f60*/  ISETP.GE.AND P6, PT, R13, RZ, PT ;  /* 0x000000ff0d00720c */ /* 0x000fe20003fc6270 */
[----:B------:R-:W0:Y:S02]  /*24f70*/  LDCU UR6, c[0x0][0x3b0] ;  /* 0x00007600ff0677ac */ /* 0x000e240008000800 */
[----:B------:R-:W3:Y:S01]  /*24f80*/  LDL R13, [R1+0x1540] ;  /* 0x00154000010d7983 */ /* 0x000ee20000100800 */
[----:B------:R-:W-:-:S02]  /*24f90*/  ISETP.GT.U32.AND P3, PT, R9, R7, PT ;  /* 0x000000070900720c */ /* 0x000fc40003f64070 */
[----:B------:R-:W-:Y:S01]  /*24fa0*/  LEA.HI.X.SX32 R3, R25, R5, 0x1, P2 ;  /* 0x0000000519037211 */ /* 0x000fe200010f0eff */
[----:B------:R-:W-:Y:S01]  /*24fb0*/  @P0 IMAD.MOV.U32 R25, RZ, RZ, R27 ;  /* 0x000000ffff190224 */ /* 0x000fe200078e001b */
[----:B------:R-:W-:Y:S01]  /*24fc0*/  SEL R26, R47, R24, !P1 ;  /* 0x000000182f1a7207 */ /* 0x000fe20004800000 */
[----:B------:R-:W-:Y:S02]  /*24fd0*/  @P0 IMAD.MOV.U32 R24, RZ, RZ, R6 ;  /* 0x000000ffff180224 */ /* 0x000fe400078e0006 */
[----:B------:R-:W-:-:S03]  /*24fe0*/  @!P5 IMAD.IADD R0, R0, 0x1, -R9 ;  /* 0x000000010000d824 */ /* 0x000fc600078e0a09 */
[----:B------:R0:W3:Y:S01]  /*24ff0*/  @P0 LDG.E.U8 R85, desc[UR20][R24.64] ;  /* 0x0000001418550981 */ /* 0x0000e2000c1e1100 */
[----:B------:R-:W-:Y:S02]  /*25000*/  IMAD R26, R26, UR5, RZ ;  /* 0x000000051a1a7c24 */ /* 0x000fe4000f8e02ff */
[----:B------:R-:W-:Y:S01]  /*25010*/  @!P3 IMAD.IADD R7, R7, 0x1, -R9 ;  /* 0x000000010707b824 */ /* 0x000fe200078e0a09 */
[----:B------:R-:W-:Y:S01]  /*25020*/  STL [R1+0x6d4], R27 ;  /* 0x0006d41b01007387 */ /* 0x000fe20000100800 */
[----:B----4-:R-:W-:Y:S01]  /*25030*/  ISETP.GT.U32.AND P2, PT, R9, R11, PT ;  /* 0x0000000b0900720c */ /* 0x010fe20003f44070 */
[----:B------:R-:W4:Y:S01]  /*25040*/  LDCU UR5, c[0x0][0x3b0] ;  /* 0x00007600ff0577ac */ /* 0x000f220008000800 */
[----:B0-----:R-:W-:Y:S02]  /*25050*/  @P0 IMAD.MOV.U32 R24, RZ, RZ, R2 ;  /* 0x000000ffff180224 */ /* 0x001fe400078e0002 */
[----:B------:R-:W-:-:S05]  /*25060*/  @P0 IMAD.MOV.U32 R25, RZ, RZ, R3 ;  /* 0x000000ffff190224 */ /* 0x000fca00078e0003 */
[----:B------:R0:W4:Y:S02]  /*25070*/  @P0 LDG.E.U8 R84, desc[UR20][R24.64] ;  /* 0x0000001418540981 */ /* 0x000124000c1e1100 */
[----:B0-----:R-:W-:Y:S01]  /*25080*/  IMAD.MOV.U32 R24, RZ, RZ, R0 ;  /* 0x000000ffff187224 */ /* 0x001fe200078e0000 */
[C---:B------:R-:W-:Y:S01]  /*25090*/  IADD3 R0, P3, PT, R26.reuse, R8, RZ ;  /* 0x000000081a007210 */ /* 0x040fe20007f7e0ff */
[----:B------:R-:W-:Y:S03]  /*250a0*/  STL [R1+0x6dc], R3 ;  /* 0x0006dc0301007387 */ /* 0x000fe60000100800 */
[----:B------:R-:W-:Y:S02]  /*250b0*/  LEA.HI.X.SX32 R2, R26, R5, 0x1, P3 ;  /* 0x000000051a027211 */ /* 0x000fe400018f0eff */
[----:B--2---:R-:W-:Y:S02]  /*250c0*/  ISETP.GE.AND P5, PT, R12, RZ, PT ;  /* 0x000000ff0c00720c */ /* 0x004fe40003fa6270 */
[----:B------:R-:W2:Y:S04]  /*250d0*/  LDL.LU R12, [R1+0x414] ;  /* 0x00041400010c7983 */ /* 0x000ea80000300800 */
[----:B------:R0:W-:Y:S04]  /*250e0*/  STL [R1+0x6e8], R0 ;  /* 0x0006e80001007387 */ /* 0x0001e80000100800 */
[----:B------:R0:W-:Y:S04]  /*250f0*/  STL [R1+0x6e4], R2 ;  /* 0x0006e40201007387 */ /* 0x0001e80000100800 */
[----:B------:R-:W2:Y:S01]  /*25100*/  LDL R6, [R1+0x155c] ;  /* 0x00155c0001067983 */ /* 0x000ea20000100800 */
[----:B------:R-:W-:Y:S01]  /*25110*/  @!P6 IMAD.MOV R24, RZ, RZ, -R24 ;  /* 0x000000ffff18e224 */ /* 0x000fe200078e0a18 */
[----:B---3--:R-:W-:Y:S01]  /*25120*/  ISETP.GT.U32.AND P6, PT, R9, R93, PT ;  /* 0x0000005d0900720c */ /* 0x008fe20003fc4070 */
[----:B------:R-:W-:-:S03]  /*25130*/  @!P2 IMAD.IADD R11, R11, 0x1, -R9 ;  /* 0x000000010b0ba824 */ /* 0x000fc600078e0a09 */
[----:B------:R-:W-:Y:S01]  /*25140*/  SEL R25, R47, R24, !P1 ;  /* 0x000000182f197207 */ /* 0x000fe20004800000 */
[----:B------:R-:W-:Y:S01]  /*25150*/  IMAD.MOV.U32 R24, RZ, RZ, R7 ;  /* 0x000000ffff187224 */ /* 0x000fe200078e0007 */
[----:B------:R-:W-:Y:S01]  /*25160*/  ISETP.GT.U32.AND P2, PT, R9, R11, PT ;  /* 0x0000000b0900720c */ /* 0x000fe20003f44070 */
[----:B------:R-:W-:Y:S01]  /*25170*/  @P0 IMAD.MOV.U32 R26, RZ, RZ, R0 ;  /* 0x000000ffff1a0224 */ /* 0x000fe200078e0000 */
[----:B------:R-:W-:Y:S01]  /*25180*/  PRMT R83, RZ, 0x7610, R83 ;  /* 0x00007610ff537816 */ /* 0x000fe20000000053 */
[----:B-1----:R-:W-:Y:S01]  /*25190*/  IMAD R25, R25, UR7, RZ ;  /* 0x0000000719197c24 */ /* 0x002fe2000f8e02ff */
[----:B------:R-:W3:Y:S01]  /*251a0*/  LDL.LU R7, [R1+0x408] ;  /* 0x0004080001077983 */ /* 0x000ee20000300800 */
[----:B------:R-:W-:Y:S01]  /*251b0*/  @!P5 IMAD.MOV R24, RZ, RZ, -R24 ;  /* 0x000000ffff18d224 */ /* 0x000fe200078e0a18 */
[----:B------:R-:W-:Y:S01]  /*251c0*/  PRMT R82, RZ, 0x7610, R82 ;  /* 0x00007610ff527816 */ /* 0x000fe20000000052 */
[----:B------:R-:W-:Y:S01]  /*251d0*/  @!P6 IMAD.IADD R93, R93, 0x1, -R9 ;  /* 0x000000015d5de824 */ /* 0x000fe200078e0a09 */
[----:B0-----:R-:W-:Y:S01]  /*251e0*/  IADD3 R0, P5, PT, R25, R8, RZ ;  /* 0x0000000819007210 */ /* 0x001fe20007fbe0ff */
[----:B------:R-:W-:Y:S01]  /*251f0*/  @P0 IMAD.MOV.U32 R27, RZ, RZ, R2 ;  /* 0x000000ffff1b0224 */ /* 0x000fe200078e0002 */
[----:B------:R-:W-:Y:S01]  /*25200*/  SEL R24, R47, R24, !P1 ;  /* 0x000000182f187207 */ /* 0x000fe20004800000 */
[----:B------:R-:W0:Y:S01]  /*25210*/  LDCU UR7, c[0x0][0x3b0] ;  /* 0x00007600ff0777ac */ /* 0x000e220008000800 */
[----:B------:R-:W-:-:S02]  /*25220*/  LEA.HI.X.SX32 R3, R25, R5, 0x1, P5 ;  /* 0x0000000519037211 */ /* 0x000fc400028f0eff */
[----:B------:R1:W3:Y:S01]  /*25230*/  @P0 LDG.E.U8 R83, desc[UR20][R26.64] ;  /* 0x000000141a530981 */ /* 0x0002e2000c1e1100 */
[----:B------:R-:W-:-:S03]  /*25240*/  ISETP.GE.AND P6, PT, R13, RZ, PT ;  /* 0x000000ff0d00720c */ /* 0x000fc60003fc6270 */
[----:B------:R-:W3:Y:S01]  /*25250*/  LDL R13, [R1+0x1564] ;  /* 0x00156400010d7983 */ /* 0x000ee20000100800 */
[----:B-1----:R-:W-:Y:S01]  /*25260*/  IMAD R26, R24, UR4, RZ ;  /* 0x00000004181a7c24 */ /* 0x002fe2000f8e02ff */
[----:B------:R-:W-:Y:S01]  /*25270*/  ISETP.GT.U32.AND P3, PT, R9, R4, PT ;  /* 0x000000040900720c */ /* 0x000fe20003f64070 */
[----:B------:R-:W-:Y:S02]  /*25280*/  @P0 IMAD.MOV.U32 R24, RZ, RZ, R0 ;  /* 0x000000ffff180224 */ /* 0x000fe400078e0000 */
[----:B------:R-:W-:Y:S01]  /*25290*/  @P0 IMAD.MOV.U32 R25, RZ, RZ, R3 ;  /* 0x000000ffff190224 */ /* 0x000fe200078e0003 */
[----:B------:R1:W-:Y:S01]  /*252a0*/  STL [R1+0x720], R0 ;  /* 0x0007200001007387 */ /* 0x0003e20000100800 */
[----:B------:R-:W-:Y:S01]  /*252b0*/  @!P2 IMAD.IADD R11, R11, 0x1, -R9 ;  /* 0x000000010b0ba824 */ /* 0x000fe200078e0a09 */
[----:B------:R-:W-:Y:S01]  /*252c0*/  PRMT R81, RZ, 0x7610, R81 ;  /* 0x00007610ff517816 */ /* 0x000fe20000000051 */
[----:B------:R-:W0:Y:S01]  /*252d0*/  LDCU UR4, c[0x0][0x3b0] ;  /* 0x00007600ff0477ac */ /* 0x000e220008000800 */
[----:B------:R-:W3:Y:S04]  /*252e0*/  LDL.LU R2, [R1+0x2d8] ;  /* 0x0002d80001027983 */ /* 0x000ee80000300800 */
[----:B------:R4:W3:Y:S04]  /*252f0*/  @P0 LDG.E.U8 R82, desc[UR20][R24.64] ;  /* 0x0000001418520981 */ /* 0x0008e8000c1e1100 */
[----:B------:R0:W-:Y:S01]  /*25300*/  STL [R1+0x71c], R3 ;  /* 0x00071c0301007387 */ /* 0x0001e20000100800 */
[----:B-1----:R-:W-:Y:S01]  /*25310*/  IADD3 R0, P5, PT, R26, R8, RZ ;  /* 0x000000081a007210 */ /* 0x002fe20007fbe0ff */
[----:B----4-:R-:W-:-:S02]  /*25320*/  IMAD.MOV.U32 R24, RZ, RZ, R11 ;  /* 0x000000ffff187224 */ /* 0x010fc400078e000b */
[----:B------:R-:W4:Y:S01]  /*25330*/  LDL R11, [R1+0x1568] ;  /* 0x00156800010b7983 */ /* 0x000f220000100800 */
[----:B0-----:R-:W-:-:S03]  /*25340*/  LEA.HI.X.SX32 R3, R26, R5, 0x1, P5 ;  /* 0x000000051a037211 */ /* 0x001fc600028f0eff */
[----:B------:R0:W-:Y:S04]  /*25350*/  STL [R1+0x728], R0 ;  /* 0x0007280001007387 */ /* 0x0001e80000100800 */
[----:B------:R1:W-:Y:S01]  /*25360*/  STL [R1+0x724], R3 ;  /* 0x0007240301007387 */ /* 0x0003e20000100800 */
[----:B--2---:R-:W-:-:S03]  /*25370*/  ISETP.GE.AND P5, PT, R6, RZ, PT ;  /* 0x000000ff0600720c */ /* 0x004fc60003fa6270 */
[----:B------:R-:W2:Y:S01]  /*25380*/  LDL R6, [R1+0x157c] ;  /* 0x00157c0001067983 */ /* 0x000ea20000100800 */
[----:B------:R-:W-:Y:S02]  /*25390*/  @!P3 IMAD.IADD R4, R4, 0x1, -R9 ;  /* 0x000000010404b824 */ /* 0x000fe400078e0a09 */
[----:B------:R-:W-:Y:S01]  /*253a0*/  @!P6 IMAD.MOV R24, RZ, RZ, -R24 ;  /* 0x000000ffff18e224 */ /* 0x000fe200078e0a18 */
[C---:B------:R-:W-:Y:S02]  /*253b0*/  ISETP.GT.U32.AND P6, PT, R9.reuse, R12, PT ;  /* 0x0000000c0900720c */ /* 0x040fe40003fc4070 */
[C---:B------:R-:W-:Y:S02]  /*253c0*/  ISETP.GT.U32.AND P3, PT, R9.reuse, R93, PT ;  /* 0x0000005d0900720c */ /* 0x040fe40003f64070 */
[----:B------:R-:W-:Y:S02]  /*253d0*/  ISETP.GT.U32.AND P2, PT, R9, R4, PT ;  /* 0x000000040900720c */ /* 0x000fe40003f44070 */
[----:B------:R-:W-:Y:S01]  /*253e0*/  SEL R26, R47, R24, !P1 ;  /* 0x000000182f1a7207 */ /* 0x000fe20004800000 */
[----:B------:R-:W-:-:S02]  /*253f0*/  @P0 IMAD.MOV.U32 R24, RZ, RZ, R0 ;  /* 0x000000ffff180224 */ /* 0x000fc400078e0000 */
[----:B------:R-:W-:Y:S01]  /*25400*/  @P0 IMAD.MOV.U32 R25, RZ, RZ, R3 ;  /* 0x000000ffff190224 */ /* 0x000fe200078e0003 */
[----:B0-----:R-:W2:Y:S01]  /*25410*/  LDL.LU R0, [R1+0x3fc] ;  /* 0x0003fc0001007983 */ /* 0x001ea20000300800 */
[----:B------:R-:W-:Y:S01]  /*25420*/  IMAD R26, R26, UR5, RZ ;  /* 0x000000051a1a7c24 */ /* 0x000fe2000f8e02ff */
[----:B------:R-:W-:Y:S01]  /*25430*/  PRMT R80, RZ, 0x7610, R80 ;  /* 0x00007610ff507816 */ /* 0x000fe20000000050 */
[--C-:B------:R-:W-:Y:S01]  /*25440*/  @!P6 IMAD.IADD R12, R12, 0x1, -R9.reuse ;  /* 0x000000010c0ce824 */ /* 0x100fe200078e0a09 */
[----:B------:R0:W2:Y:S01]  /*25450*/  @P0 LDG.E.U8 R81, desc[UR20][R24.64] ;  /* 0x0000001418510981 */ /* 0x0000a2000c1e1100 */
[--C-:B------:R-:W-:Y:S01]  /*25460*/  @!P3 IMAD.IADD R93, R93, 0x1, -R9.reuse ;  /* 0x000000015d5db824 */ /* 0x100fe200078e0a09 */
[----:B------:R-:W2:Y:S01]  /*25470*/  LDCU UR5, c[0x0][0x3b0] ;  /* 0x00007600ff0577ac */ /* 0x000ea20008000800 */
[----:B------:R-:W-:Y:S01]  /*25480*/  @!P2 IMAD.IADD R4, R4, 0x1, -R9 ;  /* 0x000000010404a824 */ /* 0x000fe200078e0a09 */
[C---:B-1----:R-:W-:Y:S02]  /*25490*/  IADD3 R3, P2, PT, R26.reuse, R8, RZ ;  /* 0x000000081a037210 */ /* 0x042fe40007f5e0ff */
[----:B---3--:R-:W-:Y:S01]  /*254a0*/  ISETP.GE.AND P6, PT, R13, RZ, PT ;  /* 0x000000ff0d00720c */ /* 0x008fe20003fc6270 */
[----:B0-----:R-:W-:Y:S01]  /*254b0*/  IMAD.MOV.U32 R25, RZ, RZ, R93 ;  /* 0x000000ffff197224 */ /* 0x001fe200078e005d */
[----:B------:R-:W-:Y:S01]  /*254c0*/  LEA.HI.X.SX32 R13, R26, R5, 0x1, P2 ;  /* 0x000000051a0d7211 */ /* 0x000fe200010f0eff */
[----:B------:R-:W-:-:S02]  /*254d0*/  IMAD.MOV.U32 R24, RZ, RZ, R4 ;  /* 0x000000ffff187224 */ /* 0x000fc400078e0004 */
[----:B------:R-:W-:Y:S01]  /*254e0*/  @!P5 IMAD.MOV R25, RZ, RZ, -R25 ;  /* 0x000000ffff19d224 */ /* 0x000fe200078e0a19 */
[----:B------:R-:W-:Y:S01]  /*254f0*/  STL [R1+0x730], R3 ;  /* 0x0007300301007387 */ /* 0x000fe20000100800 */
[C---:B------:R-:W-:Y:S02]  /*25500*/  ISETP.GT.U32.AND P2, PT, R9.reuse, R12, PT ;  /* 0x0000000c0900720c */ /* 0x040fe40003f44070 */
[----:B------:R-:W-:Y:S01]  /*25510*/  ISETP.GT.U32.AND P5, PT, R9, R2, PT ;  /* 0x000000020900720c */ /* 0x000fe20003fa4070 */
[----:B------:R0:W-:Y:S01]  /*25520*/  STL [R1+0x72c], R13 ;  /* 0x00072c0d01007387 */ /* 0x0001e20000100800 */
[----:B------:R-:W-:Y:S01]  /*25530*/  @P0 IMAD.MOV.U32 R26, RZ, RZ, R3 ;  /* 0x000000ffff1a0224 */ /* 0x000fe200078e0003 */
[----:B------:R-:W-:Y:S01]  /*25540*/  SEL R25, R47, R25, !P1 ;  /* 0x000000192f197207 */ /* 0x000fe20004800000 */
[----:B------:R-:W-:Y:S02]  /*25550*/  @P0 IMAD.MOV.U32 R27, RZ, RZ, R13 ;  /* 0x000000ffff1b0224 */ /* 0x000fe400078e000d */
[----:B------:R-:W-:-:S03]  /*25560*/  @!P6 IMAD.MOV R24, RZ, RZ, -R24 ;  /* 0x000000ffff18e224 */ /* 0x000fc600078e0a18 */
[----:B------:R1:W3:Y:S04]  /*25570*/  @P0 LDG.E.U8 R80, desc[UR20][R26.64] ;  /* 0x000000141a500981 */ /* 0x0002e8000c1e1100 */
[----:B0-----:R-:W3:Y:S01]  /*25580*/  LDL.LU R13, [R1+0x400] ;  /* 0x00040000010d7983 */ /* 0x001ee20000300800 */
[----:B----4-:R-:W-:-:S03]  /*25590*/  ISETP.GE.AND P6, PT, R11, RZ, PT ;  /* 0x000000ff0b00720c */ /* 0x010fc60003fc6270 */
[----:B------:R-:W4:Y:S01]  /*255a0*/  LDL R11, [R1+0x156c] ;  /* 0x00156c00010b7983 */ /* 0x000f220000100800 */
[----:B-1----:R-:W-:Y:S02]  /*255b0*/  IMAD R26, R25, UR4, RZ ;  /* 0x00000004191a7c24 */ /* 0x002fe4000f8e02ff */
[--C-:B------:R-:W-:Y:S02]  /*255c0*/  @!P5 IMAD.IADD R2, R2, 0x1, -R9.reuse ;  /* 0x000000010202d824 */ /* 0x100fe400078e0a09 */
[----:B------:R-:W-:Y:S01]  /*255d0*/  @!P2 IMAD.IADD R12, R12, 0x1, -R9 ;  /* 0x000000010c0ca824 */ /* 0x000fe200078e0a09 */
[----:B------:R-:W-:Y:S01]  /*255e0*/  IADD3 R4, P5, PT, R26, R8, RZ ;  /* 0x000000081a047210 */ /* 0x000fe20007fbe0ff */
[----:B------:R-:W0:Y:S02]  /*255f0*/  LDCU UR4, c[0x0][0x3b0] ;  /* 0x00007600ff0477ac */ /* 0x000e240008000800 */
[----:B------:R-:W-:Y:S02]  /*25600*/  IMAD.MOV.U32 R25, RZ, RZ, R12 ;  /* 0x000000ffff197224 */ /* 0x000fe400078e000c */
[----:B------:R-:W-:Y:S01]  /*25610*/  STL [R1+0x760], R4 ;  /* 0x0007600401007387 */ /* 0x000fe20000100800 */
[----:B--2---:R-:W-:-:S02]  /*25620*/  ISETP.GE.AND P2, PT, R6, RZ, PT ;  /* 0x000000ff0600720c */ /* 0x004fc40003f46270 */
[----:B------:R-:W-:-:S05]  /*25630*/  LEA.HI.X.SX32 R6, R26, R5, 0x1, P5 ;  /* 0x000000051a067211 */ /* 0x000fca00028f0eff */
[----:B------:R1:W-:Y:S04]  /*25640*/  STL [R1+0x75c], R6 ;  /* 0x00075c0601007387 */ /* 0x0003e80000100800 */
[----:B------:R-:W2:Y:S01]  /*25650*/  LDL R12, [R1+0x1604] ;  /* 0x00160400010c7983 */ /* 0x000ea20000100800 */
[----:B------:R-:W-:Y:S02]  /*25660*/  ISETP.GT.U32.AND P3, PT, R9, R7, PT ;  /* 0x000000070900720c */ /* 0x000fe40003f64070 */
[----:B------:R-:W-:-:S11]  /*25670*/  SEL R24, R47, R24, !P1 ;  /* 0x000000182f187207 */ /* 0x000fd60004800000 */
[----:B------:R-:W-:-:S05]  /*25680*/  @!P3 IMAD.IADD R7, R7, 0x1, -R9 ;  /* 0x000000010707b824 */ /* 0x000fca00078e0a09 */
[----:B------:R-:W-:Y:S01]  /*25690*/  ISETP.GT.U32.AND P3, PT, R9, R7, PT ;  /* 0x000000070900720c */ /* 0x000fe20003f64070 */
[----:B------:R-:W-:Y:S01]  /*256a0*/  IMAD R24, R24, UR5, RZ ;  /* 0x0000000518187c24 */ /* 0x000fe2000f8e02ff */
[----:B------:R-:W-:Y:S01]  /*256b0*/  PRMT R79, RZ, 0x7610, R79 ;  /* 0x00007610ff4f7816 */ /* 0x000fe2000000004f */
[----:B------:R-:W-:Y:S01]  /*256c0*/  @!P6 IMAD.MOV R25, RZ, RZ, -R25 ;  /* 0x000000ffff19e224 */ /* 0x000fe200078e0a19 */
[----:B------:R-:W-:Y:S01]  /*256d0*/  PRMT R78, RZ, 0x7610, R78 ;  /* 0x00007610ff4e7816 */ /* 0x000fe2000000004e */
[----:B------:R-:W-:Y:S01]  /*256e0*/  @P0 IMAD.MOV.U32 R26, RZ, RZ, R4 ;  /* 0x000000ffff1a0224 */ /* 0x000fe200078e0004 */
[----:B------:R-:W-:Y:S01]  /*256f0*/  IADD3 R3, P5, PT, R24, R8, RZ ;  /* 0x0000000818037210 */ /* 0x000fe20007fbe0ff */
[----:B------:R-:W-:-:S06]  /*25700*/  @P0 IMAD.MOV.U32 R27, RZ, RZ, R6 ;  /* 0x000000ffff1b0224 */ /* 0x000fcc00078e0006 */
[----:B------:R-:W-:Y:S01]  /*25710*/  @!P3 IMAD.IADD R7, R7, 0x1, -R9 ;  /* 0x000000010707b824 */ /* 0x000fe200078e0a09 */
[C---:B------:R-:W-:Y:S01]  /*25720*/  ISETP.GT.U32.AND P3, PT, R9.reuse, R0, PT ;  /* 0x000000000900720c */ /* 0x040fe20003f64070 */
[----:B------:R0:W2:Y:S01]  /*25730*/  @P0 LDG.E.U8 R79, desc[UR20][R26.64] ;  /* 0x000000141a4f0981 */ /* 0x0000a2000c1e1100 */
[----:B------:R-:W-:Y:S01]  /*25740*/  ISETP.GT.U32.AND P6, PT, R9, R2, PT ;  /* 0x000000020900720c */ /* 0x000fe20003fc4070 */
[----:B------:R-:W2:Y:S01]  /*25750*/  LDCU UR5, c[0x0][0x3b0] ;  /* 0x00007600ff0577ac */ /* 0x000ea20008000800 */
[----:B-1----:R-:W-:Y:S01]  /*25760*/  LEA.HI.X.SX32 R6, R24, R5, 0x1, P5 ;  /* 0x0000000518067211 */ /* 0x002fe200028f0eff */
[----:B------:R-:W-:Y:S01]  /*25770*/  IMAD.MOV.U32 R24, RZ, RZ, R7 ;  /* 0x000000ffff187224 */ /* 0x000fe200078e0007 */
[----:B------:R-:W2:Y:S03]  /*25780*/  LDL.LU R4, [R1+0x2c8] ;  /* 0x0002c80001047983 */ /* 0x000ea60000300800 */
[----:B------:R-:W-:-:S02]  /*25790*/  @!P2 IMAD.MOV R24, RZ, RZ, -R24 ;  /* 0x000000ffff18a224 */ /* 0x000fc400078e0a18 */
[----:B0-----:R-:W-:Y:S02]  /*257a0*/  @P0 IMAD.MOV.U32 R26, RZ, RZ, R3 ;  /* 0x000000ffff1a0224 */ /* 0x001fe400078e0003 */
[----:B------:R-:W-:Y:S02]  /*257b0*/  @P0 IMAD.MOV.U32 R27, RZ, RZ, R6 ;  /* 0x000000ffff1b0224 */ /* 0x000fe400078e0006 */
[--C-:B------:R-:W-:Y:S01]  /*257c0*/  @!P3 IMAD.IADD R0, R0, 0x1, -R9.reuse ;  /* 0x000000010000b824 */ /* 0x100fe200078e0a09 */
[----:B----4-:R-:W-:Y:S01]  /*257d0*/  ISETP.GE.AND P3, PT, R11, RZ, PT ;  /* 0x000000ff0b00720c */ /* 0x010fe20003f66270 */
[----:B------:R-:W-:Y:S01]  /*257e0*/  STL [R1+0x768], R3 ;  /* 0x0007680301007387 */ /* 0x000fe20000100800 */
[----:B------:R-:W-:-:S03]  /*257f0*/  @!P6 IMAD.IADD R2, R2, 0x1, -R9 ;  /* 0x000000010202e824 */ /* 0x000fc600078e0a09 */
[----:B------:R0:W4:Y:S01]  /*25800*/  @P0 LDG.E.U8 R78, desc[UR20][R26.64] ;  /* 0x000000141a4e0981 */ /* 0x000122000c1e1100 */
[----:B------:R-:W-:-:S03]  /*25810*/  ISETP.GT.U32.AND P2, PT, R9, R0, PT ;  /* 0x000000000900720c */ /* 0x000fc60003f44070 */
[----:B------:R1:W-:Y:S04]  /*25820*/  STL [R1+0x764], R6 ;  /* 0x0007640601007387 */ /* 0x0003e80000100800 */
[----:B------:R-:W4:Y:S01]  /*25830*/  LDL R11, [R1+0x1600] ;  /* 0x00160000010b7983 */ /* 0x000f220000100800 */
[C---:B0-----:R-:W-:Y:S02]  /*25840*/  SEL R26, R47.reuse, R25, !P1 ;  /* 0x000000192f1a7207 */ /* 0x041fe40004800000 */
[----:B------:R-:W-:Y:S01]  /*25850*/  SEL R25, R47, R24, !P1 ;  /* 0x000000182f197207 */ /* 0x000fe20004800000 */
[----:B------:R-:W4:Y:S01]  /*25860*/  LDL.LU R93, [R1+0x2d0] ;  /* 0x0002d000015d7983 */ /* 0x000f220000300800 */
[----:B------:R-:W-:Y:S02]  /*25870*/  IMAD.MOV.U32 R24, RZ, RZ, R2 ;  /* 0x000000ffff187224 */ /* 0x000fe400078e0002 */
[----:B------:R-:W-:Y:S01]  /*25880*/  IMAD R26, R26, UR6, RZ ;  /* 0x000000061a1a7c24 */ /* 0x000fe2000f8e02ff */
[----:B-1----:R-:W4:Y:S01]  /*25890*/  LDL.LU R6, [R1+0x2cc] ;  /* 0x0002cc0001067983 */ /* 0x002f220000300800 */
[----:B------:R-:W-:Y:S01]  /*258a0*/  IMAD R25, R25, UR4, RZ ;  /* 0x0000000419197c24 */ /* 0x000fe2000f8e02ff */
[----:B---3--:R-:W-:Y:S01]  /*258b0*/  ISETP.GT.U32.AND P5, PT, R9, R13, PT ;  /* 0x0000000d0900720c */ /* 0x008fe20003fa4070 */
[----:B------:R-:W-:Y:S01]  /*258c0*/  @!P3 IMAD.MOV R24, RZ, RZ, -R24 ;  /* 0x000000ffff18b224 */ /* 0x000fe200078e0a18 */
[-C--:B------:R-:W-:Y:S01]  /*258d0*/  IADD3 R7, P6, PT, R26, R8.reuse, RZ ;  /* 0x000000081a077210 */ /* 0x080fe20007fde0ff */
[----:B------:R-:W-:Y:S01]  /*258e0*/  @!P2 IMAD.IADD R0, R0, 0x1, -R9 ;  /* 0x000000010000a824 */ /* 0x000fe200078e0a09 */
[----:B------:R-:W-:Y:S01]  /*258f0*/  IADD3 R2, P3, PT, R25, R8, RZ ;  /* 0x0000000819027210 */ /* 0x000fe20007f7e0ff */
[----:B------:R-:W0:Y:S02]  /*25900*/  LDCU UR4, c[0x0][0x3b0] ;  /* 0x00007600ff0477ac */ /* 0x000e240008000800 */
[----:B------:R-:W-:Y:S01]  /*25910*/  STL [R1+0x770], R7 ;  /* 0x0007700701007387 */ /* 0x000fe20000100800 */
[----:B------:R-:W-:Y:S01]  /*25920*/  PRMT R77, RZ, 0x7610, R77 ;  /* 0x00007610ff4d7816 */ /* 0x000fe2000000004d */
[----:B------:R-:W1:Y:S02]  /*25930*/  LDCU UR6, c[0x0][0x3b0] ;  /* 0x00007600ff0677ac */ /* 0x000e640008000800 */
[----:B------:R3:W-:Y:S01]  /*25940*/  STL [R1+0x798], R2 ;  /* 0x0007980201007387 */ /* 0x0007e20000100800 */
[----:B--2---:R-:W-:-:S03]  /*25950*/  ISETP.GE.AND P2, PT, R12, RZ, PT ;  /* 0x000000ff0c00720c */ /* 0x004fc60003f46270 */
[----:B------:R-:W2:Y:S01]  /*25960*/  LDL R12, [R1+0x15fc] ;  /* 0x0015fc00010c7983 */ /* 0x000ea20000100800 */
[-C--:B------:R-:W-:Y:S02]  /*25970*/  LEA.HI.X.SX32 R27, R26, R5.reuse, 0x1, P6 ;  /* 0x000000051a1b7211 */ /* 0x080fe400030f0eff */
[----:B------:R-:W-:Y:S02]  /*25980*/  LEA.HI.X.SX32 R3, R25, R5, 0x1, P3 ;  /* 0x0000000519037211 */ /* 0x000fe400018f0eff */
[----:B------:R-:W-:Y:S01]  /*25990*/  SEL R26, R47, R24, !P1 ;  /* 0x000000182f1a7207 */ /* 0x000fe20004800000 */
[----:B------:R-:W-:Y:S02]  /*259a0*/  @P0 IMAD.MOV.U32 R24, RZ, RZ, R7 ;  /* 0x000000ffff180224 */ /* 0x000fe400078e0007 */
[----:B------:R-:W-:Y:S02]  /*259b0*/  @P0 IMAD.MOV.U32 R25, RZ, RZ, R27 ;  /* 0x000000ffff190224 */ /* 0x000fe400078e001b */
[----:B------:R-:W-:Y:S01]  /*259c0*/  @!P5 IMAD.IADD R13, R13, 0x1, -R9 ;  /* 0x000000010d0dd824 */ /* 0x000fe200078e0a09 */
[----:B------:R-:W-:-:S02]  /*259d0*/  PRMT R76, RZ, 0x7610, R76 ;  /* 0x00007610ff4c7816 */ /* 0x000fc4000000004c */
[----:B------:R0:W2:Y:S02]  /*259e0*/  @P0 LDG.E.U8 R77, desc[UR20][R24.64] ;  /* 0x00000014184d0981 */ /* 0x0000a4000c1e1100 */
[----:B------:R-:W-:Y:S01]  /*259f0*/  ISETP.GT.U32.AND P5, PT, R9, R13, PT ;  /* 0x0000000d0900720c */ /* 0x000fe20003fa4070 */
[----:B0-----:R-:W-:Y:S02]  /*25a00*/  @P0 IMAD.MOV.U32 R24, RZ, RZ, R2 ;  /* 0x000000ffff180224 */ /* 0x001fe400078e0002 */
[----:B------:R-:W-:-:S05]  /*25a10*/  @P0 IMAD.MOV.U32 R25, RZ, RZ, R3 ;  /* 0x000000ffff190224 */ /* 0x000fca00078e0003 */
[----:B------:R0:W2:Y:S01]  /*25a20*/  @P0 LDG.E.U8 R76, desc[UR20][R24.64] ;  /* 0x00000014184c0981 */ /* 0x0000a2000c1e1100 */
[----:B------:R-:W-:Y:S01]  /*25a30*/  IMAD R26, R26, UR5, RZ ;  /* 0x000000051a1a7c24 */ /* 0x000fe2000f8e02ff */
[----:B------:R-:W-:Y:S02]  /*25a40*/  PRMT R75, RZ, 0x7610, R75 ;  /* 0x00007610ff4b7816 */ /* 0x000fe4000000004b */
[----:B------:R-:W-:Y:S01]  /*25a50*/  ISETP.GT.U32.AND P6, PT, R9, R4, PT ;  /* 0x000000040900720c */ /* 0x000fe20003fc4070 */
[----:B------:R1:W-:Y:S01]  /*25a60*/  STL [R1+0x76c], R27 ;  /* 0x00076c1b01007387 */ /* 0x0003e20000100800 */
[----:B------:R-:W-:Y:S01]  /*25a70*/  @!P5 IMAD.IADD R13, R13, 0x1, -R9 ;  /* 0x000000010d0dd824 */ /* 0x000fe200078e0a09 */
[----:B------:R-:W-:Y:S01]  /*25a80*/  PRMT R74, RZ, 0x7610, R74 ;  /* 0x00007610ff4a7816 */ /* 0x000fe2000000004a */
[----:B0-----:R-:W-:Y:S01]  /*25a90*/  IMAD.MOV.U32 R24, RZ, RZ, R0 ;  /* 0x000000ffff187224 */ /* 0x001fe200078e0000 */
[----:B------:R-:W-:Y:S01]  /*25aa0*/  STL [R1+0x794], R3 ;  /* 0x0007940301007387 */ /* 0x000fe20000100800 */
[----:B------:R-:W0:Y:S02]  /*25ab0*/  LDCU UR5, c[0x0][0x3b0] ;  /* 0x00007600ff0577ac */ /* 0x000e240008000800 */
[----:B------:R-:W-:Y:S01]  /*25ac0*/  @!P2 IMAD.MOV R24, RZ, RZ, -R24 ;  /* 0x000000ffff18a224 */ /* 0x000fe200078e0a18 */
[----:B------:R-:W-:-:S04]  /*25ad0*/  IADD3 R0, P5, PT, R26, R8, RZ ;  /* 0x000000081a007210 */ /* 0x000fc80007fbe0ff */
[----:B------:R-:W-:Y:S01]  /*25ae0*/  SEL R25, R47, R24, !P1 ;  /* 0x000000182f197207 */ /* 0x000fe20004800000 */
[----:B------:R-:W-:Y:S01]  /*25af0*/  @!P6 IMAD.IADD R4, R4, 0x1, -R9 ;  /* 0x000000010404e824 */ /* 0x000fe200078e0a09 */
[----:B----4-:R-:W-:Y:S02]  /*25b00*/  ISETP.GE.AND P3, PT, R11, RZ, PT ;  /* 0x000000ff0b00720c */ /* 0x010fe40003f66270 */
[----:B------:R-:W4:Y:S01]  /*25b10*/  LDL.LU R11, [R1+0x2bc] ;  /* 0x0002bc00010b7983 */ /* 0x000f220000300800 */
[----:B------:R-:W-:Y:S01]  /*25b20*/  ISETP.GT.U32.AND P2, PT, R9, R93, PT ;  /* 0x0000005d0900720c */ /* 0x000fe20003f44070 */
[----:B------:R-:W-:Y:S01]  /*25b30*/  IMAD.MOV.U32 R24, RZ, RZ, R13 ;  /* 0x000000ffff187224 */ /* 0x000fe200078e000d */
[----:B---3--:R-:W-:Y:S01]  /*25b40*/  LEA.HI.X.SX32 R2, R26, R5, 0x1, P5 ;  /* 0x000000051a027211 */ /* 0x008fe200028f0eff */
[----:B------:R-:W-:Y:S01]  /*25b50*/  IMAD R25, R25, UR7, RZ ;  /* 0x0000000719197c24 */ /* 0x000fe2000f8e02ff */
[----:B------:R-:W-:Y:S01]  /*25b60*/  ISETP.GT.U32.AND P6, PT, R9, R4, PT ;  /* 0x000000040900720c */ /* 0x000fe20003fc4070 */
[----:B------:R-:W-:Y:S05]  /*25b70*/  STL [R1+0x7a0], R0 ;  /* 0x0007a00001007387 */ /* 0x000fea0000100800 */
[----:B------:R-:W-:Y:S01]  /*25b80*/  @!P3 IMAD.MOV R24, RZ, RZ, -R24 ;  /* 0x000000ffff18b224 */ /* 0x000fe200078e0a18 */
[----:B------:R3:W-:Y:S01]  /*25b90*/  STL [R1+0x79c], R2 ;  /* 0x00079c0201007387 */ /* 0x0007e20000100800 */
[----:B-1----:R-:W-:-:S02]  /*25ba0*/  @P0 IMAD.MOV.U32 R27, RZ, RZ, R2 ;  /* 0x000000ffff1b0224 */ /* 0x002fc400078e0002 */
[----:B------:R-:W-:Y:S01]  /*25bb0*/  @!P2 IMAD.IADD R93, R93, 0x1, -R9 ;  /* 0x000000015d5da824 */ /* 0x000fe200078e0a09 */
[----:B------:R-:W4:Y:S01]  /*25bc0*/  LDL R13, [R1+0x1648] ;  /* 0x00164800010d7983 */ /* 0x000f220000100800 */
[----:B------:R-:W-:Y:S01]  /*25bd0*/  @P0 IMAD.MOV.U32 R26, RZ, RZ, R0 ;  /* 0x000000ffff1a0224 */ /* 0x000fe200078e0000 */
[----:B------:R-:W-:Y:S01]  /*25be0*/  SEL R24, R47, R24, !P1 ;  /* 0x000000182f187207 */ /* 0x000fe20004800000 */
[----:B------:R-:W1:Y:S01]  /*25bf0*/  LDCU UR7, c[0x0][0x3b0] ;  /* 0x00007600ff0777ac */ /* 0x000e620008000800 */
[----:B------:R-:W4:Y:S01]  /*25c00*/  LDL.LU R7, [R1+0x2a8] ;  /* 0x0002a80001077983 */ /* 0x000f220000300800 */
[----:B---3--:R-:W-:-:S03]  /*25c10*/  IADD3 R2, P3, PT, R25, R8, RZ ;  /* 0x0000000819027210 */ /* 0x008fc60007f7e0ff */
[----:B------:R3:W4:Y:S01]  /*25c20*/  @P0 LDG.E.U8 R75, desc[UR20][R26.64] ;  /* 0x000000141a4b0981 */ /* 0x000722000c1e1100 */
[----:B------:R-:W-:Y:S01]  /*25c30*/  LEA.HI.X.SX32 R3, R25, R5, 0x1, P3 ;  /* 0x0000000519037211 */ /* 0x000fe200018f0eff */
[----:B------:R-:W-:-:S04]  /*25c40*/  @!P6 IMAD.IADD R4, R4, 0x1, -R9 ;  /* 0x000000010404e824 */ /* 0x000fc800078e0a09 */
[----:B------:R-:W-:Y:S02]  /*25c50*/  @P0 IMAD.MOV.U32 R25, RZ, RZ, R3 ;  /* 0x000000ffff190224 */ /* 0x000fe400078e0003 */
[----:B---3--:R-:W-:Y:S01]  /*25c60*/  IMAD R26, R24, UR4, RZ ;  /* 0x00000004181a7c24 */ /* 0x008fe2000f8e02ff */
[----:B------:R-:W-:Y:S01]  /*25c70*/  ISETP.GT.U32.AND P5, PT, R9, R6, PT ;  /* 0x000000060900720c */ /* 0x000fe20003fa4070 */
[----:B------:R-:W-:Y:S01]  /*25c80*/  @P0 IMAD.MOV.U32 R24, RZ, RZ, R2 ;  /* 0x000000ffff180224 */ /* 0x000fe200078e0002 */
[----:B------:R-:W-:Y:S01]  /*25c90*/  PRMT R73, RZ, 0x7610, R73 ;  /* 0x00007610ff497816 */ /* 0x000fe20000000049 */
[----:B------:R-:W3:Y:S03]  /*25ca0*/  LDCU UR4, c[0x0][0x3b0] ;  /* 0x00007600ff0477ac */ /* 0x000ee60008000800 */
[----:B------:R0:W3:Y:S02]  /*25cb0*/  @P0 LDG.E.U8 R74, desc[UR20][R24.64] ;  /* 0x00000014184a0981 */ /* 0x0000e4000c1e1100 */
[----:B0-----:R-:W-:Y:S01]  /*25cc0*/  IMAD.MOV.U32 R24, RZ, RZ, R4 ;  /* 0x000000ffff187224 */ /* 0x001fe200078e0004 */
[----:B--2---:R-:W-:-:S02]  /*25cd0*/  ISETP.GE.AND P2, PT, R12, RZ, PT ;  /* 0x000000ff0c00720c */ /* 0x004fc40003f46270 */
[----:B------:R-:W2:Y:S04]  /*25ce0*/  LDL R12, [R1+0x1660] ;  /* 0x00166000010c7983 */ /* 0x000ea80000100800 */
[----:B------:R0:W-:Y:S04]  /*25cf0*/  STL [R1+0x7a8], R2 ;  /* 0x0007a80201007387 */ /* 0x0001e80000100800 */
[----:B------:R-:W3:Y:S04]  /*25d00*/  LDL.LU R0, [R1+0x2a4] ;  /* 0x0002a40001007983 */ /* 0x000ee80000300800 */
[----:B------:R1:W-:Y:S04]  /*25d10*/  STL [R1+0x7a4], R3 ;  /* 0x0007a40301007387 */ /* 0x0003e80000100800 */
[----:B------:R-:W3:Y:S01]  /*25d20*/  LDL R4, [R1+0x15bc] ;  /* 0x0015bc0001047983 */ /* 0x000ee20000100800 */
[----:B------:R-:W-:-:S02]  /*25d30*/  @!P5 IMAD.IADD R6, R6, 0x1, -R9 ;  /* 0x000000010606d824 */ /* 0x000fc400078e0a09 */
[----:B------:R-:W-:Y:S01]  /*25d40*/  @!P2 IMAD.MOV R24, RZ, RZ, -R24 ;  /* 0x000000ffff18a224 */ /* 0x000fe200078e0a18 */
[C---:B0-----:R-:W-:Y:S02]  /*25d50*/  IADD3 R2, P6, PT, R26.reuse, R8, RZ ;  /* 0x000000081a027210 */ /* 0x041fe40007fde0ff */
[----:B------:R-:W-:Y:S02]  /*25d60*/  ISETP.GT.U32.AND P3, PT, R9, R6, PT ;  /* 0x000000060900720c */ /* 0x000fe40003f64070 */
[----:B-1----:R-:W-:Y:S02]  /*25d70*/  LEA.HI.X.SX32 R3, R26, R5, 0x1, P6 ;  /* 0x000000051a037211 */ /* 0x002fe400030f0eff */
[----:B------:R-:W-:Y:S01]  /*25d80*/  SEL R26, R47, R24, !P1 ;  /* 0x000000182f1a7207 */ /* 0x000fe20004800000 */
[----:B------:R-:W-:Y:S01]  /*25d90*/  STL [R1+0x7b0], R2 ;  /* 0x0007b00201007387 */ /* 0x000fe20000100800 */
[----:B------:R-:W-:-:S03]  /*25da0*/  @P0 IMAD.MOV.U32 R24, RZ, RZ, R2 ;  /* 0x000000ffff180224 */ /* 0x000fc600078e0002 */
[----:B------:R0:W-:Y:S01]  /*25db0*/  STL [R1+0x7ac], R3 ;  /* 0x0007ac0301007387 */ /* 0x0001e20000100800 */
[----:B------:R-:W-:Y:S01]  /*25dc0*/  IMAD R26, R26, UR5, RZ ;  /* 0x000000051a1a7c24 */ /* 0x000fe2000f8e02ff */
[C---:B------:R-:W-:Y:S01]  /*25dd0*/  ISETP.GT.U32.AND P5, PT, R9.reuse, R93, PT ;  /* 0x0000005d0900720c */ /* 0x040fe20003fa4070 */
[----:B------:R-:W-:Y:S01]  /*25de0*/  @P0 IMAD.MOV.U32 R25, RZ, RZ, R3 ;  /* 0x000000ffff190224 */ /* 0x000fe200078e0003 */
[----:B------:R-:W-:Y:S01]  /*25df0*/  PRMT R72, RZ, 0x7610, R72 ;  /* 0x00007610ff487816 */ /* 0x000fe20000000048 */
[----:B------:R-:W-:Y:S01]  /*25e00*/  @!P3 IMAD.IADD R6, R6, 0x1, -R9 ;  /* 0x000000010606b824 */ /* 0x000fe200078e0a09 */
[----:B------:R-:W1:Y:S02]  /*25e10*/  LDCU UR5, c[0x0][0x3b0] ;  /* 0x00007600ff0577ac */ /* 0x000e640008000800 */
[----:B------:R1:W3:Y:S01]  /*25e20*/  @P0 LDG.E.U8 R73, desc[UR20][R24.64] ;  /* 0x0000001418490981 */ /* 0x0002e2000c1e1100 */
[----:B0-----:R-:W-:Y:S02]  /*25e30*/  IADD3 R3, P3, PT, R26, R8, RZ ;  /* 0x000000081a037210 */ /* 0x001fe40007f7e0ff */
[----:B----4-:R-:W-:Y:S01]  /*25e40*/  ISETP.GT.U32.AND P2, PT, R9, R11, PT ;  /* 0x0000000b0900720c */ /* 0x010fe20003f44070 */
[----:B-1----:R-:W-:-:S12]  /*25e50*/  IMAD.MOV.U32 R24, RZ, RZ, R6 ;  /* 0x000000ffff187224 */ /* 0x002fd800078e0006 */
[----:B------:R-:W-:Y:S01]  /*25e60*/  @!P2 IMAD.IADD R11, R11, 0x1, -R9 ;  /* 0x000000010b0ba824 */ /* 0x000fe200078e0a09 */
[----:B------:R-:W-:Y:S02]  /*25e70*/  ISETP.GE.AND P6, PT, R13, RZ, PT ;  /* 0x000000ff0d00720c */ /* 0x000fe40003fc6270 */
[----:B------:R-:W4:Y:S04]  /*25e80*/  LDL R13, [R1+0x15a4] ;  /* 0x0015a400010d7983 */ /* 0x000f280000100800 */
[----:B------:R-:W4:Y:S04]  /*25e90*/  LDL.LU R2, [R1+0x2ac] ;  /* 0x0002ac0001027983 */ /* 0x000f280000300800 */
[----:B------:R-:W-:Y:S01]  /*25ea0*/  STL [R1+0x7d8], R3 ;  /* 0x0007d80301007387 */ /* 0x000fe20000100800 */
[----:B--2---:R-:W-:-:S02]  /*25eb0*/  ISETP.GE.AND P2, PT, R12, RZ, PT ;  /* 0x000000ff0c00720c */ /* 0x004fc40003f46270 */
[----:B------:R-:W-:-:S05]  /*25ec0*/  LEA.HI.X.SX32 R12, R26, R5, 0x1, P3 ;  /* 0x000000051a0c7211 */ /* 0x000fca00018f0eff */
[----:B------:R0:W-:Y:S01]  /*25ed0*/  STL [R1+0x7d4], R12 ;  /* 0x0007d40c01007387 */ /* 0x0001e20000100800 */
[----:B------:R-:W-:-:S05]  /*25ee0*/  @P0 IMAD.MOV.U32 R27, RZ, RZ, R12 ;  /* 0x000000ffff1b0224 */ /* 0x000fca00078e000c */
[----:B------:R-:W-:Y:S01]  /*25ef0*/  @!P2 IMAD.MOV R24, RZ, RZ, -R24 ;  /* 0x000000ffff18a224 */ /* 0x000fe200078e0a18 */
[----:B---3--:R-:W-:Y:S01]  /*25f00*/  ISETP.GE.AND P2, PT, R4, RZ, PT ;  /* 0x000000ff0400720c */ /* 0x008fe20003f46270 */
[----:B0-----:R-:W2:Y:S04]  /*25f10*/  LDL.LU R12, [R1+0x2b0] ;  /* 0x0002b000010c7983 */ /* 0x001ea80000300800 */
[----:B------:R-:W3:Y:S01]  /*25f20*/  LDL R4, [R1+0x15e4] ;  /* 0x0015e40001047983 */ /* 0x000ee20000100800 */
[----:B------:R-:W-:-:S04]  /*25f30*/  @!P5 IMAD.IADD R93, R93, 0x1, -R9 ;  /* 0x000000015d5dd824 */ /* 0x000fc800078e0a09 */
[----:B------:R-:W-:Y:S01]  /*25f40*/  IMAD.MOV.U32 R25, RZ, RZ, R93 ;  /* 0x000000ffff197224 */ /* 0x000fe200078e005d */
[----:B------:R-:W-:-:S03]  /*25f50*/  ISETP.GT.U32.AND P3, PT, R9, R11, PT ;  /* 0x0000000b0900720c */ /* 0x000fc60003f64070 */
[----:B------:R-:W-:Y:S01]  /*25f60*/  @!P6 IMAD.MOV R25, RZ, RZ, -R25 ;  /* 0x000000ffff19e224 */ /* 0x000fe200078e0a19 */
[----:B------:R-:W-:Y:S01]  /*25f70*/  ISETP.GT.U32.AND P6, PT, R9, R0, PT ;  /* 0x000000000900720c */ /* 0x000fe20003fc4070 */
[----:B------:R-:W-:-:S03]  /*25f80*/  @P0 IMAD.MOV.U32 R26, RZ, RZ, R3 ;  /* 0x000000ffff1a0224 */ /* 0x000fc600078e0003 */
[----:B------:R-:W-:Y:S02]  /*25f90*/  SEL R25, R47, R25, !P1 ;  /* 0x000000192f197207 */ /* 0x000fe40004800000 */
[----:B------:R0:W2:Y:S03]  /*25fa0*/  @P0 LDG.E.U8 R72, desc[UR20][R26.64] ;  /* 0x000000141a480981 */ /* 0x0000a6000c1e1100 */
[--C-:B------:R-:W-:Y:S02]  /*25fb0*/  @!P3 IMAD.IADD R11, R11, 0x1, -R9.reuse ;  /* 0x000000010b0bb824 */ /* 0x100fe400078e0a09 */
[----:B0-----:R-:W-:Y:S01]  /*25fc0*/  IMAD R26, R25, UR4, RZ ;  /* 0x00000004191a7c24 */ /* 0x001fe2000f8e02ff */
[----:B------:R-:W-:Y:S01]  /*25fd0*/  ISETP.GT.U32.AND P5, PT, R9, R7, PT ;  /* 0x000000070900720c */ /* 0x000fe20003fa4070 */
[----:B------:R-:W-:Y:S01]  /*25fe0*/  @!P6 IMAD.IADD R0, R0, 0x1, -R9 ;  /* 0x000000010000e824 */ /* 0x000fe200078e0a09 */
[----:B------:R-:W-:Y:S01]  /*25ff0*/  SEL R24, R47, R24, !P1 ;  /* 0x000000182f187207 */ /* 0x000fe20004800000 */
[----:B------:R-:W-:Y:S01]  /*26000*/  IMAD.MOV.U32 R25, RZ, RZ, R11 ;  /* 0x000000ffff197224 */ /* 0x000fe200078e000b */
[C---:B------:R-:W-:Y:S01]  /*26010*/  IADD3 R6, P6, PT, R26.reuse, R8, RZ ;  /* 0x000000081a067210 */ /* 0x040fe20007fde0ff */
[----:B------:R-:W0:Y:S03]  /*26020*/  LDCU UR4, c[0x0][0x3b0] ;  /* 0x00007600ff0477ac */ /* 0x000e260008000800 */
[----:B------:R-:W-:Y:S01]  /*26030*/  LEA.HI.X.SX32 R11, R26, R5, 0x1, P6 ;  /* 0x000000051a0b7211 */ /* 0x000fe200030f0eff */
[----:B------:R-:W-:Y:S04]  /*26040*/  STL [R1+0x7e0], R6 ;  /* 0x0007e00601007387 */ /* 0x000fe80000100800 */
[----:B------:R1:W-:Y:S01]  /*26050*/  STL [R1+0x7dc], R11 ;  /* 0x0007dc0b01007387 */ /* 0x0003e20000100800 */
[----:B------:R-:W-:-:S02]  /*26060*/  @P0 IMAD.MOV.U32 R27, RZ, RZ, R11 ;  /* 0x000000ffff1b0224 */ /* 0x000fc400078e000b */
[----:B------:R-:W-:Y:S01]  /*26070*/  @!P5 IMAD.IADD R7, R7, 0x1, -R9 ;  /* 0x000000010707d824 */ /* 0x000fe200078e0a09 */
[----:B-1----:R-:W2:Y:S04]  /*26080*/  LDL R11, [R1+0x15f8] ;  /* 0x0015f800010b7983 */ /* 0x002ea80000100800 */
[----:B------:R-:W-:Y:S01]  /*26090*/  ISETP.GT.U32.AND P5, PT, R9, R7, PT ;  /* 0x000000070900720c */ /* 0x000fe20003fa4070 */
[----:B------:R-:W-:Y:S02]  /*260a0*/  IMAD R24, R24, UR5, RZ ;  /* 0x0000000518187c24 */ /* 0x000fe4000f8e02ff */
[----:B------:R-:W-:Y:S02]  /*260b0*/  @!P2 IMAD.MOV R25, RZ, RZ, -R25 ;  /* 0x000000ffff19a224 */ /* 0x000fe400078e0a19 */
[----:B------:R-:W-:Y:S01]  /*260c0*/  @P0 IMAD.MOV.U32 R26, RZ, RZ, R6 ;  /* 0x000000ffff1a0224 */ /* 0x000fe200078e0006 */
[----:B------:R-:W-:Y:S01]  /*260d0*/  IADD3 R3, P2, PT, R24, R8, RZ ;  /* 0x0000000818037210 */ /* 0x000fe20007f5e0ff */
[----:B------:R-:W1:Y:S06]  /*260e0*/  LDCU UR5, c[0x0][0x3b0] ;  /* 0x00007600ff0577ac */ /* 0x000e6c0008000800 */
[----:B------:R-:W-:Y:S01]  /*260f0*/  @!P5 IMAD.IADD R7, R7, 0x1, -R9 ;  /* 0x000000010707d824 */ /* 0x000fe200078e0a09 */
[----:B----4-:R-:W-:-:S02]  /*26100*/  ISETP.GT.U32.AND P5, PT, R9, R2, PT ;  /* 0x000000020900720c */ /* 0x010fc40003fa4070 */
[----:B------:R-:W-:Y:S02]  /*26110*/  LEA.HI.X.SX32 R6, R24, R5, 0x1, P2 ;  /* 0x0000000518067211 */ /* 0x000fe400010f0eff */
[----:B------:R-:W-:Y:S02]  /*26120*/  ISETP.GE.AND P3, PT, R13, RZ, PT ;  /* 0x000000ff0d00720c */ /* 0x000fe40003f66270 */
[----:B------:R-:W4:Y:S04]  /*26130*/  LDL.LU R13, [R1+0x294] ;  /* 0x00029400010d7983 */ /* 0x000f280000300800 */
[----:B------:R0:W-:Y:S03]  /*26140*/  STL [R1+0x7e8], R3 ;  /* 0x0007e80301007387 */ /* 0x0001e60000100800 */
[----:B------:R-:W-:Y:S01]  /*26150*/  @!P5 IMAD.IADD R2, R2, 0x1, -R9 ;  /* 0x000000010202d824 */ /* 0x000fe200078e0a09 */
[----:B------:R0:W-:Y:S01]  /*26160*/  STL [R1+0x7e4], R6 ;  /* 0x0007e40601007387 */ /* 0x0001e20000100800 */
[----:B---3--:R-:W-:-:S03]  /*26170*/  ISETP.GE.AND P5, PT, R4, RZ, PT ;  /* 0x000000ff0400720c */ /* 0x008fc60003fa6270 */
[----:B------:R-:W3:Y:S01]  /*26180*/  LDL R4, [R1+0x1644] ;  /* 0x0016440001047983 */ /* 0x000ee20000100800 */
[----:B------:R-:W-:Y:S02]  /*26190*/  PRMT R71, RZ, 0x7610, R71 ;  /* 0x00007610ff477816 */ /* 0x000fe40000000047 */
[C---:B------:R-:W-:Y:S01]  /*261a0*/  ISETP.GT.U32.AND P6, PT, R9.reuse, R0, PT ;  /* 0x000000000900720c */ /* 0x040fe20003fc4070 */
[----:B------:R-:W-:Y:S01]  /*261b0*/  IMAD.MOV.U32 R24, RZ, RZ, R7 ;  /* 0x000000ffff187224 */ /* 0x000fe200078e0007 */
[----:B------:R-:W-:Y:S01]  /*261c0*/  PRMT R70, RZ, 0x7610, R70 ;  /* 0x00007610ff467816 */ /* 0x000fe20000000046 */
[----:B------:R-:W4:Y:S04]  /*261d0*/  LDL.LU R93, [R1+0x298] ;  /* 0x00029800015d7983 */ /* 0x000f280000300800 */
[----:B------:R0:W4:Y:S01]  /*261e0*/  @P0 LDG.E.U8 R71, desc[UR20][R26.64] ;  /* 0x000000141a470981 */ /* 0x000122000c1e1100 */
[----:B------:R-:W-:Y:S01]  /*261f0*/  @!P3 IMAD.MOV R24, RZ, RZ, -R24 ;  /* 0x000000ffff18b224 */ /* 0x000fe200078e0a18 */
[----:B------:R-:W-:Y:S01]  /*26200*/  ISETP.GT.U32.AND P3, PT, R9, R2, PT ;  /* 0x000000020900720c */ /* 0x000fe20003f64070 */
[----:B0-----:R-:W-:-:S02]  /*26210*/  @P0 IMAD.MOV.U32 R26, RZ, RZ, R3 ;  /* 0x000000ffff1a0224 */ /* 0x001fc400078e0003 */
[----:B------:R-:W-:Y:S02]  /*26220*/  @P0 IMAD.MOV.U32 R27, RZ, RZ, R6 ;  /* 0x000000ffff1b0224 */ /* 0x000fe400078e0006 */
[----:B------:R-:W-:-:S03]  /*26230*/  @!P6 IMAD.IADD R0, R0, 0x1, -R9 ;  /* 0x000000010000e824 */ /* 0x000fc600078e0a09 */
[----:B------:R0:W4:Y:S02]  /*26240*/  @P0 LDG.E.U8 R70, desc[UR20][R26.64] ;  /* 0x000000141a460981 */ /* 0x000124000c1e1100 */
[C---:B0-----:R-:W-:Y:S02]  /*26250*/  SEL R26, R47.reuse, R25, !P1 ;  /* 0x000000192f1a7207 */ /* 0x041fe40004800000 */
[----:B------:R-:W-:Y:S01]  /*26260*/  SEL R25, R47, R24, !P1 ;  /* 0x000000182f197207 */ /* 0x000fe20004800000 */
[----:B------:R-:W-:Y:S02]  /*26270*/  IMAD.MOV.U32 R24, RZ, RZ, R0 ;  /* 0x000000ffff187224 */ /* 0x000fe400078e0000 */
[----:B------:R-:W-:Y:S01]  /*26280*/  IMAD R26, R26, UR6, RZ ;  /* 0x000000061a1a7c24 */ /* 0x000fe2000f8e02ff */
[----:B------:R-:W4:Y:S01]  /*26290*/  LDL.LU R0, [R1+0x28c] ;  /* 0x00028c0001007983 */ /* 0x000f220000300800 */
[----:B------:R-:W-:Y:S01]  /*262a0*/  IMAD R25, R25, UR4, RZ ;  /* 0x0000000419197c24 */ /* 0x000fe2000f8e02ff */
[----:B------:R-:W-:Y:S01]  /*262b0*/  PRMT R69, RZ, 0x7610, R69 ;  /* 0x00007610ff457816 */ /* 0x000fe20000000045 */
[----:B------:R-:W-:Y:S01]  /*262c0*/  @!P5 IMAD.MOV R24, RZ, RZ, -R24 ;  /* 0x000000ffff18d224 */ /* 0x000fe200078e0a18 */
[-C--:B------:R-:W-:Y:S01]  /*262d0*/  IADD3 R7, P6, PT, R26, R8.reuse, RZ ;  /* 0x000000081a077210 */ /* 0x080fe20007fde0ff */
[----:B------:R-:W-:Y:S01]  /*262e0*/  @!P3 IMAD.IADD R2, R2, 0x1, -R9 ;  /* 0x000000010202b824 */ /* 0x000fe200078e0a09 */
[----:B------:R-:W-:Y:S01]  /*262f0*/  IADD3 R3, P5, PT, R25, R8, RZ ;  /* 0x0000000819037210 */ /* 0x000fe20007fbe0ff */
[----:B------:R-:W0:Y:S01]  /*26300*/  LDCU UR4, c[0x0][0x3b0] ;  /* 0x00007600ff0477ac */ /* 0x000e220008000800 */
[----:B--2---:R-:W-:Y:S01]  /*26310*/  ISETP.GE.AND P3, PT, R11, RZ, PT ;  /* 0x000000ff0b00720c */ /* 0x004fe20003f66270 */
[----:B------:R-:W-:Y:S01]  /*26320*/  STL [R1+0x7f0], R7 ;  /* 0x0007f00701007387 */ /* 0x000fe20000100800 */
[----:B------:R-:W-:Y:S01]  /*26330*/  PRMT R68, RZ, 0x7610, R68 ;  /* 0x00007610ff447816 */ /* 0x000fe20000000044 */
[----:B------:R-:W2:Y:S02]  /*26340*/  LDCU UR6, c[0x0][0x3b0] ;  /* 0x00007600ff0677ac */ /* 0x000ea40008000800 */
[----:B------:R0:W-:Y:S04]  /*26350*/  STL [R1+0x818], R3 ;  /* 0x0008180301007387 */ /* 0x0001e80000100800 */
[----:B------:R-:W2:Y:S01]  /*26360*/  LDL R11, [R1+0x162c] ;  /* 0x00162c00010b7983 */ /* 0x000ea20000100800 */
[----:B------:R-:W-:-:S02]  /*26370*/  LEA.HI.X.SX32 R27, R26, R5, 0x1, P6 ;  /* 0x000000051a1b7211 */ /* 0x000fc400030f0eff */
[----:B------:R-:W-:Y:S02]  /*26380*/  LEA.HI.X.SX32 R6, R25, R5, 0x1, P5 ;  /* 0x0000000519067211 */ /* 0x000fe400028f0eff */
[----:B------:R-:W-:Y:S01]  /*26390*/  SEL R26, R47, R24, !P1 ;  /* 0x000000182f1a7207 */ /* 0x000fe20004800000 */
[----:B------:R-:W-:Y:S02]  /*263a0*/  @P0 IMAD.MOV.U32 R24, RZ, RZ, R7 ;  /* 0x000000ffff180224 */ /* 0x000fe400078e0007 */
[----:B------:R-:W-:-:S05]  /*263b0*/  @P0 IMAD.MOV.U32 R25, RZ, RZ, R27 ;  /* 0x000000ffff190224 */ /* 0x000fca00078e001b */
[----:B------:R0:W2:Y:S01]  /*263c0*/  @P0 LDG.E.U8 R69, desc[UR20][R24.64] ;  /* 0x0000001418450981 */ /* 0x0000a2000c1e1100 */
[----:B-1----:R-:W-:Y:S01]  /*263d0*/  IMAD R26, R26, UR5, RZ ;  /* 0x000000051a1a7c24 */ /* 0x002fe2000f8e02ff */
[----:B------:R-:W-:Y:S01]  /*263e0*/  ISETP.GT.U32.AND P2, PT, R9, R12, PT ;  /* 0x0000000c0900720c */ /* 0x000fe20003f44070 */
[----:B------:R-:W1:Y:S01]  /*263f0*/  LDCU UR5, c[0x0][0x3b0] ;  /* 0x00007600ff0577ac */ /* 0x000e620008000800 */
[----:B0-----:R-:W-:Y:S02]  /*26400*/  @P0 IMAD.MOV.U32 R24, RZ, RZ, R3 ;  /* 0x000000ffff180224 */ /* 0x001fe400078e0003 */
[----:B------:R-:W-:-:S05]  /*26410*/  @P0 IMAD.MOV.U32 R25, RZ, RZ, R6 ;  /* 0x000000ffff190224 */ /* 0x000fca00078e0006 */
[----:B------:R0:W2:Y:S02]  /*26420*/  @P0 LDG.E.U8 R68, desc[UR20][R24.64] ;  /* 0x0000001418440981 */ /* 0x0000a4000c1e1100 */
[----:B0-----:R-:W-:-:S04]  /*26430*/  IMAD.MOV.U32 R24, RZ, RZ, R2 ;  /* 0x000000ffff187224 */ /* 0x001fc800078e0002 */
[----:B------:R-:W-:Y:S01]  /*26440*/  @!P3 IMAD.MOV R24, RZ, RZ, -R24 ;  /* 0x000000ffff18b224 */ /* 0x000fe200078e0a18 */
[----:B------:R-:W-:Y:S01]  /*26450*/  IADD3 R3, P3, PT, R26, R8, RZ ;  /* 0x000000081a037210 */ /* 0x000fe20007f7e0ff */
[----:B------:R-:W-:Y:S04]  /*26460*/  STL [R1+0x7ec], R27 ;  /* 0x0007ec1b01007387 */ /* 0x000fe80000100800 */
[----:B------:R-:W-:Y:S04]  /*26470*/  STL [R1+0x814], R6 ;  /* 0x0008140601007387 */ /* 0x000fe80000100800 */
[----:B------:R-:W2:Y:S04]  /*26480*/  LDL.LU R2, [R1+0x288] ;  /* 0x0002880001027983 */ /* 0x000ea80000300800 */
[----:B------:R0:W-:Y:S01]  /*26490*/  STL [R1+0x820], R3 ;  /* 0x0008200301007387 */ /* 0x0001e20000100800 */
[----:B---3--:R-:W-:-:S02]  /*264a0*/  ISETP.GE.AND P5, PT, R4, RZ, PT ;  /* 0x000000ff0400720c */ /* 0x008fc40003fa6270 */
[----:B------:R-:W-:-:S05]  /*264b0*/  LEA.HI.X.SX32 R4, R26, R5, 0x1, P3 ;  /* 0x000000051a047211 */ /* 0x000fca00018f0eff */
[----:B------:R3:W-:Y:S04]  /*264c0*/  STL [R1+0x81c], R4 ;  /* 0x00081c0401007387 */ /* 0x0007e80000100800 */
[----:B------:R-:W2:Y:S01]  /*264d0*/  LDL R7, [R1+0x1670] ;  /* 0x0016700001077983 */ /* 0x000ea20000100800 */
[----:B------:R-:W-:-:S05]  /*264e0*/  @!P2 IMAD.IADD R12, R12, 0x1, -R9 ;  /* 0x000000010c0ca824 */ /* 0x000fca00078e0a09 */
[C---:B------:R-:W-:Y:S02]  /*264f0*/  ISETP.GT.U32.AND P2, PT, R9.reuse, R12, PT ;  /* 0x0000000c0900720c */ /* 0x040fe40003f44070 */
[----:B----4-:R-:W-:Y:S02]  /*26500*/  ISETP.GT.U32.AND P6, PT, R9, R13, PT ;  /* 0x0000000d0900720c */ /* 0x010fe40003fc4070 */
[----:B------:R-:W-:-:S09]  /*26510*/  SEL R25, R47, R24, !P1 ;  /* 0x000000182f197207 */ /* 0x000fd20004800000 */
[--C-:B------:R-:W-:Y:S01]  /*26520*/  @!P2 IMAD.IADD R12, R12, 0x1, -R9.reuse ;  /* 0x000000010c0ca824 */ /* 0x100fe200078e0a09 */
[----:B------:R-:W-:Y:S01]  /*26530*/  ISETP.GT.U32.AND P2, PT, R9, R93, PT ;  /* 0x0000005d0900720c */ /* 0x000fe20003f44070 */
[----:B------:R-:W-:Y:S02]  /*26540*/  @!P6 IMAD.IADD R13, R13, 0x1, -R9 ;  /* 0x000000010d0de824 */ /* 0x000fe400078e0a09 */
[----:B------:R-:W-:Y:S02]  /*26550*/  IMAD.MOV.U32 R24, RZ, RZ, R12 ;  /* 0x000000ffff187224 */ /* 0x000fe400078e000c */
[----:B------:R-:W-:Y:S01]  /*26560*/  IMAD R25, R25, UR7, RZ ;  /* 0x0000000719197c24 */ /* 0x000fe2000f8e02ff */
[----:B------:R-:W-:Y:S01]  /*26570*/  ISETP.GT.U32.AND P6, PT, R9, R13, PT ;  /* 0x0000000d0900720c */ /* 0x000fe20003fc4070 */
[----:B------:R-:W-:Y:S01]  /*26580*/  @!P5 IMAD.MOV R24, RZ, RZ, -R24 ;  /* 0x000000ffff18d224 */ /* 0x000fe200078e0a18 */
[----:B------:R-:W-:Y:S01]  /*26590*/  PRMT R67, RZ, 0x7610, R67 ;  /* 0x00007610ff437816 */ /* 0x000fe20000000043 */
[----:B------:R-:W-:Y:S01]  /*265a0*/  @P0 IMAD.MOV.U32 R26, RZ, RZ, R3 ;  /* 0x000000ffff1a0224 */ /* 0x000fe200078e0003 */
[----:B0-----:R-:W-:Y:S01]  /*265b0*/  IADD3 R3, P5, PT, R25, R8, RZ ;  /* 0x0000000819037210 */ /* 0x001fe20007fbe0ff */
[----:B------:R-:W-:Y:S01]  /*265c0*/  @P0 IMAD.MOV.U32 R27, RZ, RZ, R4 ;  /* 0x000000ffff1b0224 */ /* 0x000fe200078e0004 */
[----:B------:R-:W-:Y:S01]  /*265d0*/  PRMT R66, RZ, 0x7610, R66 ;  /* 0x00007610ff427816 */ /* 0x000fe20000000042 */
[--C-:B------:R-:W-:Y:S01]  /*265e0*/  @!P2 IMAD.IADD R93, R93, 0x1, -R9.reuse ;  /* 0x000000015d5da824 */ /* 0x100fe200078e0a09 */
[----:B---3--:R-:W3:Y:S01]  /*265f0*/  LDL.LU R4, [R1+0x268] ;  /* 0x0002680001047983 */ /* 0x008ee20000300800 */
[----:B------:R-:W-:Y:S01]  /*26600*/  SEL R24, R47, R24, !P1 ;  /* 0x000000182f187207 */ /* 0x000fe20004800000 */
[----:B------:R-:W0:Y:S01]  /*26610*/  LDCU UR7, c[0x0][0x3b0] ;  /* 0x00007600ff0777ac */ /* 0x000e220008000800 */
[----:B------:R-:W-:Y:S01]  /*26620*/  LEA.HI.X.SX32 R6, R25, R5, 0x1, P5 ;  /* 0x0000000519067211 */ /* 0x000fe200028f0eff */
[----:B------:R4:W3:Y:S01]  /*26630*/  @P0 LDG.E.U8 R67, desc[UR20][R26.64] ;  /* 0x000000141a430981 */ /* 0x0008e2000c1e1100 */
[----:B------:R-:W-:Y:S01]  /*26640*/  @!P6 IMAD.IADD R13, R13, 0x1, -R9 ;  /* 0x000000010d0de824 */ /* 0x000fe200078e0a09 */
[----:B--2---:R-:W-:-:S02]  /*26650*/  ISETP.GE.AND P2, PT, R11, RZ, PT ;  /* 0x000000ff0b00720c */ /* 0x004fc40003f46270 */
[----:B------:R-:W2:Y:S01]  /*26660*/  LDL R11, [R1+0x15a0] ;  /* 0x0015a000010b7983 */ /* 0x000ea20000100800 */
[----:B----4-:R-:W-:Y:S01]  /*26670*/  IMAD R26, R24, UR4, RZ ;  /* 0x00000004181a7c24 */ /* 0x010fe2000f8e02ff */
[C---:B------:R-:W-:Y:S01]  /*26680*/  ISETP.GT.U32.AND P3, PT, R9.reuse, R0, PT ;  /* 0x000000000900720c */ /* 0x040fe20003f64070 */
[----:B------:R-:W-:Y:S02]  /*26690*/  @P0 IMAD.MOV.U32 R24, RZ, RZ, R3 ;  /* 0x000000ffff180224 */ /* 0x000fe400078e0003 */
[----:B------:R-:W-:Y:S01]  /*266a0*/  @P0 IMAD.MOV.U32 R25, RZ, RZ, R6 ;  /* 0x000000ffff190224 */ /* 0x000fe200078e0006 */
[----:B------:R4:W-:Y:S01]  /*266b0*/  STL [R1+0x828], R3 ;  /* 0x0008280301007387 */ /* 0x0009e20000100800 */
[----:B------:R-:W-:Y:S01]  /*266c0*/  ISETP.GT.U32.AND P5, PT, R9, R93, PT ;  /* 0x0000005d0900720c */ /* 0x000fe20003fa4070 */
[----:B------:R-:W0:Y:S02]  /*266d0*/  LDCU UR4, c[0x0][0x3b0] ;  /* 0x00007600ff0477ac */ /* 0x000e240008000800 */
[----:B------:R-:W2:Y:S04]  /*266e0*/  LDL.LU R12, [R1+0x264] ;  /* 0x00026400010c7983 */ /* 0x000ea80000300800 */
[----:B------:R1:W2:Y:S04]  /*266f0*/  @P0 LDG.E.U8 R66, desc[UR20][R24.64] ;  /* 0x0000001418420981 */ /* 0x0002a8000c1e1100 */
[----:B------:R0:W-:Y:S01]  /*26700*/  STL [R1+0x824], R6 ;  /* 0x0008240601007387 */ /* 0x0001e20000100800 */
[----:B-1----:R-:W-:-:S03]  /*26710*/  IMAD.MOV.U32 R24, RZ, RZ, R13 ;  /* 0x000000ffff187224 */ /* 0x002fc600078e000d */
[----:B------:R-:W2:Y:S01]  /*26720*/  LDL R13, [R1+0x15e0] ;  /* 0x0015e000010d7983 */ /* 0x000ea20000100800 */
[----:B----4-:R-:W-:-:S04]  /*26730*/  IADD3 R3, P6, PT, R26, R8, RZ ;  /* 0x000000081a037210 */ /* 0x010fc80007fde0ff */
[----:B0-----:R-:W-:Y:S01]  /*26740*/  LEA.HI.X.SX32 R6, R26, R5, 0x1, P6 ;  /* 0x000000051a067211 */ /* 0x001fe200030f0eff */
[----:B------:R-:W-:Y:S04]  /*26750*/  STL [R1+0x830], R3 ;  /* 0x0008300301007387 */ /* 0x000fe80000100800 */
[----:B------:R0:W-:Y:S01]  /*26760*/  STL [R1+0x82c], R6 ;  /* 0x00082c0601007387 */ /* 0x0001e20000100800 */
[----:B------:R-:W-:-:S03]  /*26770*/  ISETP.GE.AND P6, PT, R7, RZ, PT ;  /* 0x000000ff0700720c */ /* 0x000fc60003fc6270 */
[----:B------:R-:W4:Y:S01]  /*26780*/  LDL R7, [R1+0x15c8] ;  /* 0x0015c80001077983 */ /* 0x000f220000100800 */
[----:B------:R-:W-:Y:S02]  /*26790*/  @!P3 IMAD.IADD R0, R0, 0x1, -R9 ;  /* 0x000000010000b824 */ /* 0x000fe400078e0a09 */
[----:B------:R-:W-:Y:S01]  /*267a0*/  @!P2 IMAD.MOV R24, RZ, RZ, -R24 ;  /* 0x000000ffff18a224 */ /* 0x000fe200078e0a18 */
[C---:B------:R-:W-:Y:S02]  /*267b0*/  ISETP.GT.U32.AND P2, PT, R9.reuse, R2, PT ;  /* 0x000000020900720c */ /* 0x040fe40003f44070 */
[----:B------:R-:W-:Y:S02]  /*267c0*/  ISETP.GT.U32.AND P3, PT, R9, R0, PT ;  /* 0x000000000900720c */ /* 0x000fe40003f64070 */
[----:B------:R-:W-:Y:S01]  /*267d0*/  SEL R26, R47, R24, !P1 ;  /* 0x000000182f1a7207 */ /* 0x000fe20004800000 */
[----:B------:R-:W-:Y:S01]  /*267e0*/  @P0 IMAD.MOV.U32 R24, RZ, RZ, R3 ;  /* 0x000000ffff180224 */ /* 0x000fe200078e0003 */
[----:B------:R-:W-:Y:S01]  /*267f0*/  PRMT R65, RZ, 0x7610, R65 ;  /* 0x00007610ff417816 */ /* 0x000fe20000000041 */
[----:B------:R-:W-:-:S02]  /*26800*/  @P0 IMAD.MOV.U32 R25, RZ, RZ, R6 ;  /* 0x000000ffff190224 */ /* 0x000fc400078e0006 */
[----:B------:R-:W-:Y:S01]  /*26810*/  IMAD R26, R26, UR5, RZ ;  /* 0x000000051a1a7c24 */ /* 0x000fe2000f8e02ff */
[----:B0-----:R-:W4:Y:S01]  /*26820*/  LDL.LU R6, [R1+0x26c] ;  /* 0x00026c0001067983 */ /* 0x001f220000300800 */
[----:B------:R-:W-:Y:S01]  /*26830*/  @!P5 IMAD.IADD R93, R93, 0x1, -R9 ;  /* 0x000000015d5dd824 */ /* 0x000fe200078e0a09 */
[----:B------:R-:W-:Y:S01]  /*26840*/  PRMT R63, RZ, 0x7610, R63 ;  /* 0x00007610ff3f7816 */ /* 0x000fe2000000003f */
[--C-:B------:R-:W-:Y:S01]  /*26850*/  @!P2 IMAD.IADD R2, R2, 0x1, -R9.reuse ;  /* 0x000000010202a824 */ /* 0x100fe200078e0a09 */
[----:B------:R0:W4:Y:S01]  /*26860*/  @P0 LDG.E.U8 R65, desc[UR20][R24.64] ;  /* 0x0000001418410981 */ /* 0x000122000c1e1100 */
[----:B------:R-:W-:Y:S01]  /*26870*/  @!P3 IMAD.IADD R0, R0, 0x1, -R9 ;  /* 0x000000010000b824 */ /* 0x000fe200078e0a09 */
[----:B------:R-:W-:Y:S01]  /*26880*/  IADD3 R3, P3, PT, R26, R8, RZ ;  /* 0x000000081a037210 */ /* 0x000fe20007f7e0ff */
[----:B------:R-:W1:Y:S01]  /*26890*/  LDCU UR5, c[0x0][0x3b0] ;  /* 0x00007600ff0577ac */ /* 0x000e620008000800 */
[----:B0-----:R-:W-:Y:S02]  /*268a0*/  IMAD.MOV.U32 R25, RZ, RZ, R93 ;  /* 0x000000ffff197224 */ /* 0x001fe400078e005d */
[----:B------:R-:W-:-:S02]  /*268b0*/  IMAD.MOV.U32 R24, RZ, RZ, R0 ;  /* 0x000000ffff187224 */ /* 0x000fc400078e0000 */
[----:B------:R-:W-:Y:S01]  /*268c0*/  @!P6 IMAD.MOV R25, RZ, RZ, -R25 ;  /* 0x000000ffff19e224 */ /* 0x000fe200078e0a19 */
[----:B------:R-:W-:Y:S01]  /*268d0*/  STL [R1+0x858], R3 ;  /* 0x0008580301007387 */ /* 0x000fe20000100800 */
[----:B---3--:R-:W-:Y:S02]  /*268e0*/  ISETP.GT.U32.AND P5, PT, R9, R4, PT ;  /* 0x000000040900720c */ /* 0x008fe40003fa4070 */
[----:B--2---:R-:W-:Y:S02]  /*268f0*/  ISETP.GE.AND P2, PT, R11, RZ, PT ;  /* 0x000000ff0b00720c */ /* 0x004fe40003f46270 */
[----:B------:R-:W-:Y:S01]  /*26900*/  LEA.HI.X.SX32 R11, R26, R5, 0x1, P3 ;  /* 0x000000051a0b7211 */ /* 0x000fe200018f0eff */
[----:B------:R-:W-:Y:S01]  /*26910*/  @P0 IMAD.MOV.U32 R26, RZ, RZ, R3 ;  /* 0x000000ffff1a0224 */ /* 0x000fe200078e0003 */
[----:B------:R-:W-:-:S03]  /*26920*/  SEL R25, R47, R25, !P1 ;  /* 0x000000192f197207 */ /* 0x000fc60004800000 */
[----:B------:R0:W-:Y:S01]  /*26930*/  STL [R1+0x854], R11 ;  /* 0x0008540b01007387 */ /* 0x0001e20000100800 */
[----:B------:R-:W-:Y:S01]  /*26940*/  ISETP.GT.U32.AND P6, PT, R9, R12, PT ;  /* 0x0000000c0900720c */ /* 0x000fe20003fc4070 */
[----:B------:R-:W-:-:S04]  /*26950*/  @P0 IMAD.MOV.U32 R27, RZ, RZ, R11 ;  /* 0x000000ffff1b0224 */ /* 0x000fc800078e000b */
[----:B------:R-:W-:Y:S01]  /*26960*/  @!P2 IMAD.MOV R24, RZ, RZ, -R24 ;  /* 0x000000ffff18a224 */ /* 0x000fe200078e0a18 */
[----:B------:R-:W-:Y:S01]  /*26970*/  ISETP.GT.U32.AND P3, PT, R9, R2, PT ;  /* 0x000000020900720c */ /* 0x000fe20003f64070 */
[----:B------:R2:W3:Y:S04]  /*26980*/  @P0 LDG.E.U8 R63, desc[UR20][R26.64] ;  /* 0x000000141a3f0981 */ /* 0x0004e8000c1e1100 */
[----:B0-----:R-:W3:Y:S01]  /*26990*/  LDL.LU R11, [R1+0x270] ;  /* 0x00027000010b7983 */ /* 0x001ee20000300800 */
[----:B------:R-:W-:-:S03]  /*269a0*/  ISETP.GE.AND P2, PT, R13, RZ, PT ;  /* 0x000000ff0d00720c */ /* 0x000fc60003f46270 */
[----:B------:R-:W3:Y:S01]  /*269b0*/  LDL R13, [R1+0x1614] ;  /* 0x00161400010d7983 */ /* 0x000ee20000100800 */
[----:B--2---:R-:W-:Y:S02]  /*269c0*/  IMAD R26, R25, UR4, RZ ;  /* 0x00000004191a7c24 */ /* 0x004fe4000f8e02ff */
[--C-:B------:R-:W-:Y:S02]  /*269d0*/  @!P6 IMAD.IADD R12, R12, 0x1, -R9.reuse ;  /* 0x000000010c0ce824 */ /* 0x100fe400078e0a09 */
[--C-:B------:R-:W-:Y:S01]  /*269e0*/  @!P5 IMAD.IADD R4, R4, 0x1, -R9.reuse ;  /* 0x000000010404d824 */ /* 0x100fe200078e0a09 */
[----:B------:R-:W-:Y:S01]  /*269f0*/  IADD3 R0, P6, PT, R26, R8, RZ ;  /* 0x000000081a007210 */ /* 0x000fe20007fde0ff */
[----:B------:R-:W-:Y:S01]  /*26a00*/  @!P3 IMAD.IADD R2, R2, 0x1, -R9 ;  /* 0x000000010202b824 */ /* 0x000fe200078e0a09 */
[----:B------:R-:W-:Y:S01]  /*26a10*/  SEL R24, R47, R24, !P1 ;  /* 0x000000182f187207 */ /* 0x000fe20004800000 */
[----:B------:R-:W0:Y:S01]  /*26a20*/  LDCU UR4, c[0x0][0x3b0] ;  /* 0x00007600ff0477ac */ /* 0x000e220008000800 */
[----:B------:R-:W-:Y:S01]  /*26a30*/  LEA.HI.X.SX32 R3, R26, R5, 0x1, P6 ;  /* 0x000000051a037211 */ /* 0x000fe200030f0eff */
[----:B------:R2:W-:Y:S01]  /*26a40*/  STL [R1+0x860], R0 ;  /* 0x0008600001007387 */ /* 0x0005e20000100800 */
[----:B------:R-:W-:Y:S01]  /*26a50*/  ISETP.GT.U32.AND P5, PT, R9, R4, PT ;  /* 0x000000040900720c */ /* 0x000fe20003fa4070 */
[----:B------:R-:W-:-:S02]  /*26a60*/  @P0 IMAD.MOV.U32 R26, RZ, RZ, R0 ;  /* 0x000000ffff1a0224 */ /* 0x000fc400078e0000 */
[----:B------:R0:W-:Y:S01]  /*26a70*/  STL [R1+0x85c], R3 ;  /* 0x00085c0301007387 */ /* 0x0001e20000100800 */
[----:B------:R-:W-:Y:S02]  /*26a80*/  IMAD.MOV.U32 R25, RZ, RZ, R2 ;  /* 0x000000ffff197224 */ /* 0x000fe400078e0002 */
[----:B-1----:R-:W-:Y:S01]  /*26a90*/  IMAD R24, R24, UR5, RZ ;  /* 0x0000000518187c24 */ /* 0x002fe2000f8e02ff */
[----:B----4-:R-:W-:Y:S01]  /*26aa0*/  ISETP.GE.AND P3, PT, R7, RZ, PT ;  /* 0x000000ff0700720c */ /* 0x010fe20003f66270 */
[----:B--2---:R-:W2:Y:S01]  /*26ab0*/  LDL R0, [R1+0x1628] ;  /* 0x0016280001007983 */ /* 0x004ea20000100800 */
[----:B------:R-:W-:Y:S02]  /*26ac0*/  @!P2 IMAD.MOV R25, RZ, RZ, -R25 ;  /* 0x000000ffff19a224 */ /* 0x000fe400078e0a19 */
[----:B------:R-:W-:Y:S01]  /*26ad0*/  IADD3 R2, P2, PT, R24, R8, RZ ;  /* 0x0000000818027210 */ /* 0x000fe20007f5e0ff */
[----:B------:R-:W-:Y:S01]  /*26ae0*/  @P0 IMAD.MOV.U32 R27, RZ, RZ, R3 ;  /* 0x000000ffff1b0224 */ /* 0x000fe200078e0003 */
[----:B------:R-:W4:Y:S01]  /*26af0*/  LDL.LU R7, [R1+0x258] ;  /* 0x0002580001077983 */ /* 0x000f220000300800 */
[----:B------:R-:W-:Y:S01]  /*26b00*/  @!P5 IMAD.IADD R4, R4, 0x1, -R9 ;  /* 0x000000010404d824 */ /* 0x000fe200078e0a09 */
[----:B0-----:R-:W-:Y:S01]  /*26b10*/  LEA.HI.X.SX32 R3, R24, R5, 0x1, P2 ;  /* 0x0000000518037211 */ /* 0x001fe200010f0eff */
[----:B------:R-:W0:Y:S01]  /*26b20*/  LDCU UR5, c[0x0][0x3b0] ;  /* 0x00007600ff0577ac */ /* 0x000e220008000800 */
[----:B------:R1:W-:Y:S01]  /*26b30*/  STL [R1+0x868], R2 ;  /* 0x0008680201007387 */ /* 0x0003e20000100800 */
[----:B------:R-:W-:-:S03]  /*26b40*/  IMAD.MOV.U32 R24, RZ, RZ, R4 ;  /* 0x000000ffff187224 */ /* 0x000fc600078e0004 */
[----:B------:R0:W-:Y:S04]  /*26b50*/  STL [R1+0x864], R3 ;  /* 0x0008640301007387 */ /* 0x0001e80000100800 */
[----:B------:R-:W4:Y:S01]  /*26b60*/  LDL R4, [R1+0x166c] ;  /* 0x00166c0001047983 */ /* 0x000f220000100800 */
[C---:B------:R-:W-:Y:S02]  /*26b70*/  ISETP.GT.U32.AND P5, PT, R9.reuse, R6, PT ;  /* 0x000000060900720c */ /* 0x040fe40003fa4070 */
[----:B------:R-:W-:Y:S02]  /*26b80*/  PRMT R62, RZ, 0x7610, R62 ;  /* 0x00007610ff3e7816 */ /* 0x000fe4000000003e */
[----:B------:R-:W-:Y:S02]  /*26b90*/  ISETP.GT.U32.AND P6, PT, R9, R12, PT ;  /* 0x0000000c0900720c */ /* 0x000fe40003fc4070 */
[----:B------:R-:W-:-:S02]  /*26ba0*/  PRMT R61, RZ, 0x7610, R61 ;  /* 0x00007610ff3d7816 */ /* 0x000fc4000000003d */
[----:B------:R0:W4:Y:S01]  /*26bb0*/  @P0 LDG.E.U8 R62, desc[UR20][R26.64] ;  /* 0x000000141a3e0981 */ /* 0x000122000c1e1100 */
[----:B------:R-:W-:-:S04]  /*26bc0*/  @!P3 IMAD.MOV R24, RZ, RZ, -R24 ;  /* 0x000000ffff18b224 */ /* 0x000fc800078e0a18 */
[----:B------:R-:W-:Y:S02]  /*26bd0*/  @!P5 IMAD.IADD R6, R6, 0x1, -R9 ;  /* 0x000000010606d824 */ /* 0x000fe400078e0a09 */
[----:B0-----:R-:W-:Y:S02]  /*26be0*/  @P0 IMAD.MOV.U32 R26, RZ, RZ, R2 ;  /* 0x000000ffff1a0224 */ /* 0x001fe400078e0002 */
[----:B------:R-:W-:Y:S01]  /*26bf0*/  @P0 IMAD.MOV.U32 R27, RZ, RZ, R3 ;  /* 0x000000ffff1b0224 */ /* 0x000fe200078e0003 */
[----:B------:R-:W-:Y:S01]  /*26c00*/  ISETP.GT.U32.AND P3, PT, R9, R6, PT ;  /* 0x000000060900720c */ /* 0x000fe20003f64070 */
[----:B------:R-:W-:Y:S01]  /*26c10*/  @!P6 IMAD.IADD R12, R12, 0x1, -R9 ;  /* 0x000000010c0ce824 */ /* 0x000fe200078e0a09 */
[----:B-1----:R-:W4:Y:S04]  /*26c20*/  LDL.LU R2, [R1+0x24c] ;  /* 0x00024c0001027983 */ /* 0x002f280000300800 */
[----:B------:R0:W4:Y:S02]  /*26c30*/  @P0 LDG.E.U8 R61, desc[UR20][R26.64] ;  /* 0x000000141a3d0981 */ /* 0x000124000c1e1100 */
[----:B0-----:R-:W-:-:S02]  /*26c40*/  SEL R26, R47, R25, !P1 ;  /* 0x000000192f1a7207 */ /* 0x001fc40004800000 */
[----:B------:R-:W-:Y:S01]  /*26c50*/  SEL R25, R47, R24, !P1 ;  /* 0x000000182f197207 */ /* 0x000fe20004800000 */
[----:B------:R-:W-:Y:S02]  /*26c60*/  IMAD.MOV.U32 R24, RZ, RZ, R12 ;  /* 0x000000ffff187224 */ /* 0x000fe400078e000c */
[----:B------:R-:W-:Y:S01]  /*26c70*/  IMAD R26, R26, UR6, RZ ;  /* 0x000000061a1a7c24 */ /* 0x000fe2000f8e02ff */
[----:B------:R-:W4:Y:S01]  /*26c80*/  LDL.LU R12, [R1+0x250] ;  /* 0x00025000010c7983 */ /* 0x000f220000300800 */
[----:B------:R-:W-:Y:S01]  /*26c90*/  IMAD R25, R25, UR4, RZ ;  /* 0x0000000419197c24 */ /* 0x000fe2000f8e02ff */
[----:B------:R-:W-:Y:S02]  /*26ca0*/  PRMT R60, RZ, 0x7610, R60 ;  /* 0x00007610ff3c7816 */ /* 0x000fe4000000003c */
[----:B---3--:R-:W-:Y:S01]  /*26cb0*/  ISETP.GE.AND P5, PT, R13, RZ, PT ;  /* 0x000000ff0d00720c */ /* 0x008fe20003fa6270 */
[----:B------:R-:W-:Y:S01]  /*26cc0*/  @!P3 IMAD.IADD R6, R6, 0x1, -R9 ;  /* 0x000000010606b824 */ /* 0x000fe200078e0a09 */
[-C--:B------:R-:W-:Y:S01]  /*26cd0*/  IADD3 R93, P6, PT, R26, R8.reuse, RZ ;  /* 0x000000081a5d7210 */ /* 0x080fe20007fde0ff */
[----:B------:R-:W0:Y:S04]  /*26ce0*/  LDCU UR4, c[0x0][0x3b0] ;  /* 0x00007600ff0477ac */ /* 0x000e280008000800 */
[----:B------:R-:W-:Y:S01]  /*26cf0*/  STL [R1+0x870], R93 ;  /* 0x0008705d01007387 */ /* 0x000fe20000100800 */
[----:B------:R-:W-:Y:S01]  /*26d00*/  ISETP.GT.U32.AND P2, PT, R9, R11, PT ;  /* 0x0000000b0900720c */ /* 0x000fe20003f44070 */
[----:B------:R-:W1:Y:S04]  /*26d10*/  LDCU UR6, c[0x0][0x3b0] ;  /* 0x00007600ff0677ac */ /* 0x000e680008000800 */
[----:B------:R-:W-:Y:S01]  /*26d20*/  @!P5 IMAD.MOV R24, RZ, RZ, -R24 ;  /* 0x000000ffff18d224 */ /* 0x000fe200078e0a18 */
[----:B------:R-:W-:-:S05]  /*26d30*/  IADD3 R3, P5, PT, R25, R8, RZ ;  /* 0x0000000819037210 */ /* 0x000fca0007fbe0ff */
[----:B------:R-:W-:Y:S01]  /*26d40*/  STL [R1+0x898], R3 ;  /* 0x0008980301007387 */ /* 0x000fe20000100800 */
[-C--:B------:R-:W-:Y:S02]  /*26d50*/  LEA.HI.X.SX32 R13, R26, R5.reuse, 0x1, P6 ;  /* 0x000000051a0d7211 */ /* 0x080fe400030f0eff */
[----:B------:R-:W-:-:S03]  /*26d60*/  LEA.HI.X.SX32 R27, R25, R5, 0x1, P5 ;  /* 0x00000005191b7211 */ /* 0x000fc600028f0eff */
[----:B------:R-:W-:Y:S01]  /*26d70*/  @P0 IMAD.MOV.U32 R25, RZ, RZ, R13 ;  /* 0x000000ffff190224 */ /* 0x000fe200078e000d */
[----:B------:R-:W-:Y:S01]  /*26d80*/  SEL R26, R47, R24, !P1 ;  /* 0x000000182f1a7207 */ /* 0x000fe20004800000 */
[----:B------:R-:W-:Y:S02]  /*26d90*/  @P0 IMAD.MOV.U32 R24, RZ, RZ, R93 ;  /* 0x000000ffff180224 */ /* 0x000fe400078e005d */
[----:B------:R-:W-:Y:S01]  /*26da0*/  @!P2 IMAD.IADD R11, R11, 0x1, -R9 ;  /* 0x000000010b0ba824 */ /* 0x000fe200078e0a09 */
[----:B------:R-:W-:Y:S02]  /*26db0*/  PRMT R59, RZ, 0x7610, R59 ;  /* 0x00007610ff3b7816 */ /* 0x000fe4000000003b */
[----:B------:R3:W4:Y:S02]  /*26dc0*/  @P0 LDG.E.U8 R60, desc[UR20][R24.64] ;  /* 0x00000014183c0981 */ /* 0x000724000c1e1100 */
[----:B------:R-:W-:Y:S01]  /*26dd0*/  ISETP.GT.U32.AND P2, PT, R9, R11, PT ;  /* 0x0000000b0900720c */ /* 0x000fe20003f44070 */
[----:B------:R-:W-:Y:S01]  /*26de0*/  IMAD R26, R26, UR5, RZ ;  /* 0x000000051a1a7c24 */ /* 0x000fe2000f8e02ff */
[----:B------:R-:W-:Y:S01]  /*26df0*/  PRMT R58, RZ, 0x7610, R58 ;  /* 0x00007610ff3a7816 */ /* 0x000fe2000000003a */
[----:B------:R-:W0:Y:S01]  /*26e00*/  LDCU UR5, c[0x0][0x3b0] ;  /* 0x00007600ff0577ac */ /* 0x000e220008000800 */
[----:B---3--:R-:W-:-:S02]  /*26e10*/  @P0 IMAD.MOV.U32 R24, RZ, RZ, R3 ;  /* 0x000000ffff180224 */ /* 0x008fc400078e0003 */
[----:B------:R-:W-:-:S05]  /*26e20*/  @P0 IMAD.MOV.U32 R25, RZ, RZ, R27 ;  /* 0x000000ffff190224 */ /* 0x000fca00078e001b */
[----:B------:R3:W4:Y:S02]  /*26e30*/  @P0 LDG.E.U8 R59, desc[UR20][R24.64] ;  /* 0x00000014183b0981 */ /* 0x000724000c1e1100 */
[----:B------:R-:W-:Y:S02]  /*26e40*/  @!P2 IMAD.IADD R11, R11, 0x1, -R9 ;  /* 0x000000010b0ba824 */ /* 0x000fe400078e0a09 */
[----:B---3--:R-:W-:Y:S01]  /*26e50*/  IMAD.MOV.U32 R24, RZ, RZ, R6 ;  /* 0x000000ffff187224 */ /* 0x008fe200078e0006 */
[----:B--2---:R-:W-:Y:S02]  /*26e60*/  ISETP.GE.AND P3, PT, R0, RZ, PT ;  /* 0x000000ff0000720c */ /* 0x004fe40003f66270 */
[----:B------:R-:W2:Y:S04]  /*26e70*/  LDL R0, [R1+0x1654] ;  /* 0x0016540001007983 */ /* 0x000ea80000100800 */
[----:B------:R3:W-:Y:S04]  /*26e80*/  STL [R1+0x86c], R13 ;  /* 0x00086c0d01007387 */ /* 0x0007e80000100800 */
[----:B---3--:R-:W3:Y:S01]  /*26e90*/  LDL.LU R13, [R1+0x1730] ;  /* 0x00173000010d7983 */ /* 0x008ee20000300800 */
[----:B----4-:R-:W-:-:S03]  /*26ea0*/  ISETP.GE.AND P5, PT, R4, RZ, PT ;  /* 0x000000ff0400720c */ /* 0x010fc60003fa6270 */
[----:B------:R4:W-:Y:S04]  /*26eb0*/  STL [R1+0x894], R27 ;  /* 0x0008941b01007387 */ /* 0x0009e80000100800 */
[----:B------:R-:W3:Y:S01]  /*26ec0*/  LDL R4, [R1+0x15b0] ;  /* 0x0015b00001047983 */ /* 0x000ee20000100800 */
[----:B------:R-:W-:Y:S01]  /*26ed0*/  @!P3 IMAD.MOV R24, RZ, RZ, -R24 ;  /* 0x000000ffff18b224 */ /* 0x000fe200078e0a18 */
[C---:B------:R-:W-:Y:S02]  /*26ee0*/  IADD3 R3, P3, PT, R26.reuse, R8, RZ ;  /* 0x000000081a037210 */ /* 0x040fe40007f7e0ff */
[----:B------:R-:W3:Y:S02]  /*26ef0*/  LDL.LU R93, [R1+0x254] ;  /* 0x00025400015d7983 */ /* 0x000ee40000300800 */
[----:B------:R-:W-:-:S02]  /*26f00*/  LEA.HI.X.SX32 R6, R26, R5, 0x1, P3 ;  /* 0x000000051a067211 */ /* 0x000fc400018f0eff */
[----:B------:R-:W-:Y:S01]  /*26f10*/  SEL R25, R47, R24, !P1 ;  /* 0x000000182f197207 */ /* 0x000fe20004800000 */
[----:B------:R0:W-:Y:S01]  /*26f20*/  STL [R1+0x8a0], R3 ;  /* 0x0008a00301007387 */ /* 0x0001e20000100800 */
[----:B------:R-:W-:-:S03]  /*26f30*/  IMAD.MOV.U32 R24, RZ, RZ, R11 ;  /* 0x000000ffff187224 */ /* 0x000fc600078e000b */
[----:B------:R0:W-:Y:S04]  /*26f40*/  STL [R1+0x89c], R6 ;  /* 0x00089c0601007387 */ /* 0x0001e80000100800 */
[----:B------:R-:W3:Y:S01]  /*26f50*/  LDL R11, [R1+0x15c4] ;  /* 0x0015c400010b7983 */ /* 0x000ee20000100800 */
[C---:B------:R-:W-:Y:S02]  /*26f60*/  ISETP.GT.U32.AND P6, PT, R9.reuse, R7, PT ;  /* 0x000000070900720c */ /* 0x040fe40003fc4070 */
[----:B------:R-:W-:Y:S01]  /*26f70*/  ISETP.GT.U32.AND P2, PT, R9, R2, PT ;  /* 0x000000020900720c */ /* 0x000fe20003f44070 */
[----:B------:R-:W-:Y:S02]  /*26f80*/  @!P5 IMAD.MOV R24, RZ, RZ, -R24 ;  /* 0x000000ffff18d224 */ /* 0x000fe400078e0a18 */
[----:B------:R-:W-:Y:S01]  /*26f90*/  IMAD R25, R25, UR7, RZ ;  /* 0x0000000719197c24 */ /* 0x000fe2000f8e02ff */
[----:B------:R-:W-:Y:S01]  /*26fa0*/  PRMT R57, RZ, 0x7610, R57 ;  /* 0x00007610ff397816 */ /* 0x000fe20000000039 */
[----:B------:R-:W-:-:S06]  /*26fb0*/  @P0 IMAD.MOV.U32 R26, RZ, RZ, R3 ;  /* 0x000000ffff1a0224 */ /* 0x000fcc00078e0003 */
[--C-:B------:R-:W-:Y:S02]  /*26fc0*/  @!P6 IMAD.IADD R7, R7, 0x1, -R9.reuse ;  /* 0x000000010707e824 */ /* 0x100fe400078e0a09 */
[----:B------:R-:W-:Y:S01]  /*26fd0*/  @!P2 IMAD.IADD R2, R2, 0x1, -R9 ;  /* 0x000000010202a824 */ /* 0x000fe200078e0a09 */
[----:B------:R-:W-:Y:S01]  /*26fe0*/  SEL R24, R47, R24, !P1 ;  /* 0x000000182f187207 */ /* 0x000fe20004800000 */
[----:B----4-:R-:W-:Y:S01]  /*26ff0*/  @P0 IMAD.MOV.U32 R27, RZ, RZ, R6 ;  /* 0x000000ffff1b0224 */ /* 0x010fe200078e0006 */
[C---:B------:R-:W-:Y:S01]  /*27000*/  ISETP.GT.U32.AND P6, PT, R9.reuse, R7, PT ;  /* 0x000000070900720c */ /* 0x040fe20003fc4070 */
[----:B------:R-:W4:Y:S01]  /*27010*/  LDCU UR7, c[0x0][0x3b0] ;  /* 0x00007600ff0777ac */ /* 0x000f220008000800 */
[----:B------:R-:W-:Y:S02]  /*27020*/  ISETP.GT.U32.AND P3, PT, R9, R12, PT ;  /* 0x0000000c0900720c */ /* 0x000fe40003f64070 */
[C---:B0-----:R-:W-:Y:S01]  /*27030*/  IADD3 R3, P5, PT, R25.reuse, R8, RZ ;  /* 0x0000000819037210 */ /* 0x041fe20007fbe0ff */
[----:B------:R0:W4:Y:S03]  /*27040*/  @P0 LDG.E.U8 R58, desc[UR20][R26.64] ;  /* 0x000000141a3a0981 */ /* 0x000126000c1e1100 */
[----:B------:R-:W-:-:S02]  /*27050*/  LEA.HI.X.SX32 R25, R25, R5, 0x1, P5 ;  /* 0x0000000519197211 */ /* 0x000fc400028f0eff */
[----:B------:R-:W-:Y:S01]  /*27060*/  ISETP.GT.U32.AND P5, PT, R9, R2, PT ;  /* 0x000000020900720c */ /* 0x000fe20003fa4070 */
[----:B0-----:R-:W-:Y:S01]  /*27070*/  IMAD R26, R24, UR4, RZ ;  /* 0x00000004181a7c24 */ /* 0x001fe2000f8e02ff */
[----:B------:R-:W-:Y:S01]  /*27080*/  PRMT R56, RZ, 0x7610, R56 ;  /* 0x00007610ff387816 */ /* 0x000fe20000000038 */
[----:B------:R-:W-:Y:S01]  /*27090*/  @P0 IMAD.MOV.U32 R24, RZ, RZ, R3 ;  /* 0x000000ffff180224 */ /* 0x000fe200078e0003 */
[----:B------:R-:W0:Y:S01]  /*270a0*/  LDCU UR4, c[0x0][0x3b0] ;  /* 0x00007600ff0477ac */ /* 0x000e220008000800 */
[--C-:B------:R-:W-:Y:S02]  /*270b0*/  @!P6 IMAD.IADD R7, R7, 0x1, -R9.reuse ;  /* 0x000000010707e824 */ /* 0x100fe400078e0a09 */
[----:B------:R-:W-:Y:S01]  /*270c0*/  @!P3 IMAD.IADD R12, R12, 0x1, -R9 ;  /* 0x000000010c0cb824 */ /* 0x000fe200078e0a09 */
[----:B------:R1:W4:Y:S02]  /*270d0*/  @P0 LDG.E.U8 R57, desc[UR20][R24.64] ;  /* 0x0000001418390981 */ /* 0x000324000c1e1100 */
[----:B-1----:R-:W-:-:S03]  /*270e0*/  IMAD.MOV.U32 R24, RZ, RZ, R7 ;  /* 0x000000ffff187224 */ /* 0x002fc600078e0007 */
[----:B------:R-:W-:Y:S01]  /*270f0*/  @!P5 IMAD.IADD R2, R2, 0x1, -R9 ;  /* 0x000000010202d824 */ /* 0x000fe200078e0a09 */
[----:B--2---:R-:W-:Y:S02]  /*27100*/  ISETP.GE.AND P2, PT, R0, RZ, PT ;  /* 0x000000ff0000720c */ /* 0x004fe40003f46270 */
[----:B------:R-:W2:Y:S04]  /*27110*/  LDL.LU R0, [R1+0x23c] ;  /* 0x00023c0001007983 */ /* 0x000ea80000300800 */
[----:B------:R1:W-:Y:S04]  /*27120*/  STL [R1+0x8a8], R3 ;  /* 0x0008a80301007387 */ /* 0x0003e80000100800 */
[----:B------:R-:W4:Y:S03]  /*27130*/  LDL.LU R6, [R1+0x238] ;  /* 0x0002380001067983 */ /* 0x000f260000300800 */
[----:B------:R-:W-:Y:S01]  /*27140*/  @!P2 IMAD.MOV R24, RZ, RZ, -R24 ;  /* 0x000000ffff18a224 */ /* 0x000fe200078e0a18 */
[----:B------:R0:W-:Y:S01]  /*27150*/  STL [R1+0x8a4], R25 ;  /* 0x0008a41901007387 */ /* 0x0001e20000100800 */
[----:B-1----:R-:W-:-:S04]  /*27160*/  IADD3 R3, P3, PT, R26, R8, RZ ;  /* 0x000000081a037210 */ /* 0x002fc80007f7e0ff */
[----:B------:R-:W-:Y:S02]  /*27170*/  LEA.HI.X.SX32 R7, R26, R5, 0x1, P3 ;  /* 0x000000051a077211 */ /* 0x000fe400018f0eff */
[----:B---3--:R-:W-:Y:S02]  /*27180*/  ISETP.GE.AND P6, PT, R4, RZ, PT ;  /* 0x000000ff0400720c */ /* 0x008fe40003fc6270 */
[----:B------:R-:W3:Y:S01]  /*27190*/  LDL R4, [R1+0x1610] ;  /* 0x0016100001047983 */ /* 0x000ee20000100800 */
[----:B------:R-:W-:Y:S01]  /*271a0*/  SEL R26, R47, R24, !P1 ;  /* 0x000000182f1a7207 */ /* 0x000fe20004800000 */
[----:B------:R-:W-:Y:S02]  /*271b0*/  @P0 IMAD.MOV.U32 R24, RZ, RZ, R3 ;  /* 0x000000ffff180224 */ /* 0x000fe400078e0003 */
[----:B0-----:R-:W-:Y:S01]  /*271c0*/  @P0 IMAD.MOV.U32 R25, RZ, RZ, R7 ;  /* 0x000000ffff190224 */ /* 0x001fe200078e0007 */
[----:B------:R0:W-:Y:S04]  /*271d0*/  STL [R1+0x8b0], R3 ;  /* 0x0008b00301007387 */ /* 0x0001e80000100800 */
[----:B------:R1:W3:Y:S01]  /*271e0*/  @P0 LDG.E.U8 R56, desc[UR20][R24.64] ;  /* 0x0000001418380981 */ /* 0x0002e2000c1e1100 */
[----:B------:R-:W-:-:S03]  /*271f0*/  ISETP.GT.U32.AND P2, PT, R9, R12, PT ;  /* 0x0000000c0900720c */ /* 0x000fc60003f44070 */
[----:B------:R0:W-:Y:S01]  /*27200*/  STL [R1+0x8ac], R7 ;  /* 0x0008ac0701007387 */ /* 0x0001e20000100800 */
[----:B-1----:R-:W-:-:S03]  /*27210*/  IMAD.MOV.U32 R24, RZ, RZ, R2 ;  /* 0x000000ffff187224 */ /* 0x002fc600078e0002 */
[----:B------:R-:W3:Y:S04]  /*27220*/  LDL R2, [R1+0x15ec] ;  /* 0x0015ec0001027983 */ /* 0x000ee80000100800 */
[----:B0-----:R-:W3:Y:S01]  /*27230*/  LDL.LU R3, [R1+0x240] ;  /* 0x0002400001037983 */ /* 0x001ee20000300800 */
[----:B------:R-:W-:Y:S01]  /*27240*/  IMAD R26, R26, UR5, RZ ;  /* 0x000000051a1a7c24 */ /* 0x000fe2000f8e02ff */
[----:B------:R-:W-:Y:S01]  /*27250*/  ISETP.GE.AND P5, PT, R11, RZ, PT ;  /* 0x000000ff0b00720c */ /* 0x000fe20003fa6270 */
[----:B------:R-:W-:Y:S01]  /*27260*/  @!P2 IMAD.IADD R12, R12, 0x1, -R9 ;  /* 0x000000010c0ca824 */ /* 0x000fe200078e0a09 */
[----:B------:R-:W3:Y:S01]  /*27270*/  LDL.LU R7, [R1+0x234] ;  /* 0x0002340001077983 */ /* 0x000ee20000300800 */
[----:B------:R-:W-:Y:S01]  /*27280*/  @!P6 IMAD.MOV R24, RZ, RZ, -R24 ;  /* 0x000000ffff18e224 */ /* 0x000fe200078e0a18 */
[C---:B------:R-:W-:Y:S01]  /*27290*/  IADD3 R11, P2, PT, R26.reuse, R8, RZ ;  /* 0x000000081a0b7210 */ /* 0x040fe20007f5e0ff */
[----:B------:R-:W0:Y:S03]  /*272a0*/  LDCU UR5, c[0x0][0x3b0] ;  /* 0x00007600ff0577ac */ /* 0x000e260008000800 */
[----:B------:R-:W-:Y:S01]  /*272b0*/  LEA.HI.X.SX32 R27, R26, R5, 0x1, P2 ;  /* 0x000000051a1b7211 */ /* 0x000fe200010f0eff */
[----:B------:R1:W-:Y:S01]  /*272c0*/  STL [R1+0x8d8], R11 ;  /* 0x0008d80b01007387 */ /* 0x0003e20000100800 */
[----:B------:R-:W-:Y:S01]  /*272d0*/  SEL R25, R47, R24, !P1 ;  /* 0x000000182f197207 */ /* 0x000fe20004800000 */
[----:B------:R-:W-:-:S02]  /*272e0*/  IMAD.MOV.U32 R24, RZ, RZ, R12 ;  /* 0x000000ffff187224 */ /* 0x000fc400078e000c */
[----:B------:R-:W3:Y:S01]  /*272f0*/  LDL.LU R12, [R1+0x172c] ;  /* 0x00172c00010c7983 */ /* 0x000ee20000300800 */
[----:B------:R-:W-:-:S03]  /*27300*/  @P0 IMAD.MOV.U32 R26, RZ, RZ, R11 ;  /* 0x000000ffff1a0224 */ /* 0x000fc600078e000b */
[----:B------:R0:W-:Y:S04]  /*27310*/  STL [R1+0x8d4], R27 ;  /* 0x0008d41b01007387 */ /* 0x0001e80000100800 */
[----:B-1----:R-:W3:Y:S01]  /*27320*/  LDL R11, [R1+0x1638] ;  /* 0x00163800010b7983 */ /* 0x002ee20000100800 */
[----:B------:R-:W-:Y:S01]  /*27330*/  ISETP.GT.U32.AND P3, PT, R9, R93, PT ;  /* 0x0000005d0900720c */ /* 0x000fe20003f64070 */
[----:B------:R-:W-:Y:S01]  /*27340*/  @!P5 IMAD.MOV R24, RZ, RZ, -R24 ;  /* 0x000000ffff18d224 */ /* 0x000fe200078e0a18 */
[----:B------:R-:W-:Y:S01]  /*27350*/  PRMT R55, RZ, 0x7610, R55 ;  /* 0x00007610ff377816 */ /* 0x000fe20000000037 */
[----:B------:R-:W-:Y:S01]  /*27360*/  IMAD R25, R25, UR4, RZ ;  /* 0x0000000419197c24 */ /* 0x000fe2000f8e02ff */
[----:B------:R-:W-:Y:S01]  /*27370*/  PRMT R54, RZ, 0x7610, R54 ;  /* 0x00007610ff367816 */ /* 0x000fe20000000036 */
[----:B------:R-:W1:Y:S08]  /*27380*/  LDCU UR4, c[0x0][0x3b0] ;  /* 0x00007600ff0477ac */ /* 0x000e700008000800 */
[----:B------:R-:W-:Y:S01]  /*27390*/  @!P3 IMAD.IADD R93, R93, 0x1, -R9 ;  /* 0x000000015d5db824 */ /* 0x000fe200078e0a09 */
[----:B------:R0:W3:Y:S04]  /*273a0*/  @P0 LDG.E.U8 R55, desc[UR20][R26.64] ;  /* 0x000000141a370981 */ /* 0x0000e8000c1e1100 */
[----:B------:R-:W-:-:S02]  /*273b0*/  ISETP.GT.U32.AND P2, PT, R9, R93, PT ;  /* 0x0000005d0900720c */ /* 0x000fc40003f44070 */
[----:B------:R-:W-:-:S05]  /*273c0*/  SEL R24, R47, R24, !P1 ;  /* 0x000000182f187207 */ /* 0x000fca0004800000 */
[----:B0-----:R-:W-:Y:S01]  /*273d0*/  IMAD R26, R24, UR6, RZ ;  /* 0x00000006181a7c24 */ /* 0x001fe2000f8e02ff */
[----:B------:R-:W-:Y:S01]  /*273e0*/  PRMT R53, RZ, 0x7610, R53 ;  /* 0x00007610ff357816 */ /* 0x000fe20000000035 */
[----:B------:R-:W0:Y:S04]  /*273f0*/  LDCU UR6, c[0x0][0x3b0] ;  /* 0x00007600ff0677ac */ /* 0x000e280008000800 */
[----:B------:R-:W-:Y:S01]  /*27400*/  @!P2 IMAD.IADD R93, R93, 0x1, -R9 ;  /* 0x000000015d5da824 */ /* 0x000fe200078e0a09 */
[----:B------:R-:W-:Y:S02]  /*27410*/  PRMT R52, RZ, 0x7610, R52 ;  /* 0x00007610ff347816 */ /* 0x000fe40000000034 */
[C---:B--2---:R-:W-:Y:S02]  /*27420*/  ISETP.GT.U32.AND P6, PT, R9.reuse, R0, PT ;  /* 0x000000000900720c */ /* 0x044fe40003fc4070 */
[----:B----4-:R-:W-:-:S11]  /*27430*/  ISETP.GT.U32.AND P3, PT, R9, R6, PT ;  /* 0x000000060900720c */ /* 0x010fd60003f64070 */
[----:B------:R-:W-:Y:S01]  /*27440*/  @!P6 IMAD.IADD R0, R0, 0x1, -R9 ;  /* 0x000000010000e824 */ /* 0x000fe200078e0a09 */
[----:B------:R-:W-:-:S04]  /*27450*/  IADD3 R27, P6, PT, R25, R8, RZ ;  /* 0x00000008191b7210 */ /* 0x000fc80007fde0ff */
[----:B------:R-:W-:Y:S01]  /*27460*/  LEA.HI.X.SX32 R25, R25, R5, 0x1, P6 ;  /* 0x0000000519197211 */ /* 0x000fe200030f0eff */
[----:B------:R-:W-:Y:S01]  /*27470*/  @P0 IMAD.MOV.U32 R24, RZ, RZ, R27 ;  /* 0x000000ffff180224 */ /* 0x000fe200078e001b */
[----:B---3--:R-:W-:Y:S01]  /*27480*/  ISETP.GE.AND P5, PT, R4, RZ, PT ;  /* 0x000000ff0400720c */ /* 0x008fe20003fa6270 */
[----:B------:R-:W-:-:S03]  /*27490*/  @!P3 IMAD.IADD R6, R6, 0x1, -R9 ;  /* 0x000000010606b824 */ /* 0x000fc600078e0a09 */
[----:B------:R2:W3:Y:S01]  /*274a0*/  @P0 LDG.E.U8 R54, desc[UR20][R24.64] ;  /* 0x0000001418360981 */ /* 0x0004e2000c1e1100 */
[----:B------:R-:W-:-:S03]  /*274b0*/  ISETP.GT.U32.AND P3, PT, R9, R0, PT ;  /* 0x000000000900720c */ /* 0x000fc60003f64070 */
[----:B------:R-:W4:Y:S04]  /*274c0*/  LDL.LU R4, [R1+0x214] ;  /* 0x0002140001047983 */ /* 0x000f280000300800 */
[----:B------:R-:W-:Y:S01]  /*274d0*/  STL [R1+0x8e0], R27 ;  /* 0x0008e01b01007387 */ /* 0x000fe20000100800 */
[----:B--2---:R-:W-:-:S03]  /*274e0*/  IMAD.MOV.U32 R24, RZ, RZ, R93 ;  /* 0x000000ffff187224 */ /* 0x004fc600078e005d */
[----:B------:R2:W-:Y:S01]  /*274f0*/  STL [R1+0x8dc], R25 ;  /* 0x0008dc1901007387 */ /* 0x0005e20000100800 */
[C---:B------:R-:W-:Y:S01]  /*27500*/  ISETP.GT.U32.AND P2, PT, R9.reuse, R6, PT ;  /* 0x000000060900720c */ /* 0x040fe20003f44070 */
[----:B------:R-:W-:Y:S01]  /*27510*/  @!P5 IMAD.MOV R24, RZ, RZ, -R24 ;  /* 0x000000ffff18d224 */ /* 0x000fe200078e0a18 */
[C---:B--2---:R-:W-:Y:S02]  /*27520*/  IADD3 R25, P6, PT, R26.reuse, R8, RZ ;  /* 0x000000081a197210 */ /* 0x044fe40007fde0ff */
[----:B------:R-:W-:Y:S02]  /*27530*/  ISETP.GT.U32.AND P5, PT, R9, R3, PT ;  /* 0x000000030900720c */ /* 0x000fe40003fa4070 */
[----:B------:R-:W-:Y:S02]  /*27540*/  LEA.HI.X.SX32 R27, R26, R5, 0x1, P6 ;  /* 0x000000051a1b7211 */ /* 0x000fe400030f0eff */
[----:B------:R-:W-:Y:S01]  /*27550*/  SEL R26, R47, R24, !P1 ;  /* 0x000000182f1a7207 */ /* 0x000fe20004800000 */
[----:B------:R2:W-:Y:S01]  /*27560*/  STL [R1+0x8e8], R25 ;  /* 0x0008e81901007387 */ /* 0x0005e20000100800 */
[----:B------:R-:W-:-:S02]  /*27570*/  @P0 IMAD.MOV.U32 R24, RZ, RZ, R25 ;  /* 0x000000ffff180224 */ /* 0x000fc400078e0019 */
[----:B------:R-:W-:Y:S02]  /*27580*/  @!P3 IMAD.IADD R0, R0, 0x1, -R9 ;  /* 0x000000010000b824 */ /* 0x000fe400078e0a09 */
[----:B-1----:R-:W-:Y:S02]  /*27590*/  IMAD R26, R26, UR4, RZ ;  /* 0x000000041a1a7c24 */ /* 0x002fe4000f8e02ff */
[----:B--2---:R-:W-:Y:S02]  /*275a0*/  @P0 IMAD.MOV.U32 R25, RZ, RZ, R27 ;  /* 0x000000ffff190224 */ /* 0x004fe400078e001b */
[--C-:B------:R-:W-:Y:S02]  /*275b0*/  @!P2 IMAD.IADD R6, R6, 0x1, -R9.reuse ;  /* 0x000000010606a824 */ /* 0x100fe400078e0a09 */
[----:B------:R-:W-:Y:S01]  /*275c0*/  @!P5 IMAD.IADD R3, R3, 0x1, -R9 ;  /* 0x000000010303d824 */ /* 0x000fe200078e0a09 */
[----:B------:R1:W2:Y:S01]  /*275d0*/  @P0 LDG.E.U8 R53, desc[UR20][R24.64] ;  /* 0x0000001418350981 */ /* 0x0002a2000c1e1100 */
[----:B------:R-:W-:Y:S01]  /*275e0*/  ISETP.GE.AND P6, PT, R2, RZ, PT ;  /* 0x000000ff0200720c */ /* 0x000fe20003fc6270 */
[----:B------:R-:W0:Y:S02]  /*275f0*/  LDCU UR4, c[0x0][0x3b0] ;  /* 0x00007600ff0477ac */ /* 0x000e240008000800 */
[----:B------:R-:W2:Y:S01]  /*27600*/  LDL.LU R2, [R1+0x21c] ;  /* 0x00021c0001027983 */ /* 0x000ea20000300800 */
[----:B-1----:R-:W-:Y:S01]  /*27610*/  IMAD.MOV.U32 R25, RZ, RZ, R0 ;  /* 0x000000ffff197224 */ /* 0x002fe200078e0000 */
[----:B------:R-:W-:Y:S01]  /*27620*/  IADD3 R0, P5, PT, R26, R8, RZ ;  /* 0x000000081a007210 */ /* 0x000fe20007fbe0ff */
[----:B------:R-:W-:-:S03]  /*27630*/  IMAD.MOV.U32 R24, RZ, RZ, R6 ;  /* 0x000000ffff187224 */ /* 0x000fc600078e0006 */
[----:B------:R-:W-:Y:S01]  /*27640*/  LEA.HI.X.SX32 R6, R26, R5, 0x1, P5 ;  /* 0x000000051a067211 */ /* 0x000fe200028f0eff */
[----:B------:R1:W-:Y:S01]  /*27650*/  STL [R1+0x8e4], R27 ;  /* 0x0008e41b01007387 */ /* 0x0003e20000100800 */
[----:B------:R-:W-:Y:S01]  /*27660*/  @P0 IMAD.MOV.U32 R26, RZ, RZ, R0 ;  /* 0x000000ffff1a0224 */ /* 0x000fe200078e0000 */
[----:B------:R-:W-:Y:S02]  /*27670*/  ISETP.GE.AND P2, PT, R11, RZ, PT ;  /* 0x000000ff0b00720c */ /* 0x000fe40003f46270 */
[----:B------:R-:W3:Y:S01]  /*27680*/  LDL R11, [R1+0x1650] ;  /* 0x00165000010b7983 */ /* 0x000ee20000100800 */
[----:B-1----:R-:W-:-:S03]  /*27690*/  @P0 IMAD.MOV.U32 R27, RZ, RZ, R6 ;  /* 0x000000ffff1b0224 */ /* 0x002fc600078e0006 */
[----:B------:R1:W-:Y:S04]  /*276a0*/  STL [R1+0x8f0], R0 ;  /* 0x0008f00001007387 */ /* 0x0003e80000100800 */
[----:B------:R0:W-:Y:S04]  /*276b0*/  STL [R1+0x8ec], R6 ;  /* 0x0008ec0601007387 */ /* 0x0001e80000100800 */
[----:B------:R0:W3:Y:S04]  /*276c0*/  @P0 LDG.E.U8 R52, desc[UR20][R26.64] ;  /* 0x000000141a340981 */ /* 0x0000e8000c1e1100 */
[----:B-1----:R-:W3:Y:S04]  /*276d0*/  LDL R0, [R1+0x1594] ;  /* 0x0015940001007983 */ /* 0x002ee80000100800 */
[----:B------:R-:W3:Y:S01]  /*276e0*/  LDL R26, [R1+0x15ac] ;  /* 0x0015ac00011a7983 */ /* 0x000ee20000100800 */
[C---:B------:R-:W-:Y:S01]  /*276f0*/  ISETP.GT.U32.AND P3, PT, R9.reuse, R7, PT ;  /* 0x000000070900720c */ /* 0x040fe20003f64070 */
[----:B------:R-:W-:Y:S01]  /*27700*/  @!P6 IMAD.MOV R25, RZ, RZ, -R25 ;  /* 0x000000ffff19e224 */ /* 0x000fe200078e0a19 */
[----:B------:R-:W-:Y:S01]  /*27710*/  ISETP.GT.U32.AND P6, PT, R9, R3, PT ;  /* 0x000000030900720c */ /* 0x000fe20003fc4070 */
[----:B------:R-:W-:-:S03]  /*27720*/  @!P2 IMAD.MOV R24, RZ, RZ, -R24 ;  /* 0x000000ffff18a224 */ /* 0x000fc600078e0a18 */
[C---:B------:R-:W-:Y:S02]  /*27730*/  SEL R25, R47.reuse, R25, !P1 ;  /* 0x000000192f197207 */ /* 0x040fe40004800000 */
[----:B------:R-:W-:-:S05]  /*27740*/  SEL R24, R47, R24, !P1 ;  /* 0x000000182f187207 */ /* 0x000fca0004800000 */
[----:B------:R-:W-:Y:S02]  /*27750*/  @!P3 IMAD.IADD R7, R7, 0x1, -R9 ;  /* 0x000000010707b824 */ /* 0x000fe400078e0a09 */
[----:B------:R-:W-:Y:S01]  /*27760*/  IMAD R25, R25, UR5, RZ ;  /* 0x0000000519197c24 */ /* 0x000fe2000f8e02ff */
[----:B------:R-:W-:Y:S01]  /*27770*/  PRMT R51, RZ, 0x7610, R51 ;  /* 0x00007610ff337816 */ /* 0x000fe20000000033 */
[----:B0-----:R-:W-:Y:S01]  /*27780*/  IMAD R24, R24, UR4, RZ ;  /* 0x0000000418187c24 */ /* 0x001fe2000f8e02ff */
[----:B------:R-:W-:Y:S01]  /*27790*/  ISETP.GT.U32.AND P5, PT, R9, R7, PT ;  /* 0x000000070900720c */ /* 0x000fe20003fa4070 */
[--C-:B------:R-:W-:Y:S01]  /*277a0*/  @!P6 IMAD.IADD R3, R3, 0x1, -R9.reuse ;  /* 0x000000010303e824 */ /* 0x100fe200078e0a09 */
[C---:B------:R-:W-:Y:S01]  /*277b0*/  IADD3 R6, P6, PT, R25.reuse, R8, RZ ;  /* 0x0000000819067210 */ /* 0x040fe20007fde0ff */
[----:B------:R-:W0:Y:S03]  /*277c0*/  LDCU UR4, c[0x0][0x3b0] ;  /* 0x00007600ff0477ac */ /* 0x000e260008000800 */
[----:B------:R-:W-:Y:S01]  /*277d0*/  LEA.HI.X.SX32 R25, R25, R5, 0x1, P6 ;  /* 0x0000000519197211 */ /* 0x000fe200030f0eff */
[----:B------:R1:W-:Y:S01]  /*277e0*/  STL [R1+0x918], R6 ;  /* 0x0009180601007387 */ /* 0x0003e20000100800 */
[----:B------:R-:W-:Y:S01]  /*277f0*/  PRMT R50, RZ, 0x7610, R50 ;  /* 0x00007610ff327816 */ /* 0x000fe20000000032 */
[----:B------:R-:W0:Y:S04]  /*27800*/  LDCU UR5, c[0x0][0x3b0] ;  /* 0x00007600ff0577ac */ /* 0x000e280008000800 */
[----:B------:R-:W-:Y:S01]  /*27810*/  @!P5 IMAD.IADD R7, R7, 0x1, -R9 ;  /* 0x000000010707d824 */ /* 0x000fe200078e0a09 */
[----:B----4-:R-:W-:-:S13]  /*27820*/  ISETP.GT.U32.AND P3, PT, R9, R4, PT ;  /* 0x000000040900720c */ /* 0x010fda0003f64070 */
[--C-:B------:R-:W-:Y:S01]  /*27830*/  @!P3 IMAD.IADD R4, R4, 0x1, -R9.reuse ;  /* 0x000000010404b824 */ /* 0x100fe200078e0a09 */
[----:B------:R-:W-:Y:S02]  /*27840*/  IADD3 R93, P3, PT, R24, R8, RZ ;  /* 0x00000008185d7210 */ /* 0x000fe40007f7e0ff */
[----:B--2---:R-:W-:Y:S02]  /*27850*/  ISETP.GT.U32.AND P2, PT, R9, R2, PT ;  /* 0x000000020900720c */ /* 0x004fe40003f44070 */
[----:B---3--:R-:W-:Y:S02]  /*27860*/  ISETP.GE.AND P6, PT, R11, RZ, PT ;  /* 0x000000ff0b00720c */ /* 0x008fe40003fc6270 */
[----:B------:R-:W2:Y:S04]  /*27870*/  LDL.LU R11, [R1+0x1728] ;  /* 0x00172800010b7983 */ /* 0x000ea80000300800 */
[----:B------:R-:W-:Y:S04]  /*27880*/  STL [R1+0x920], R93 ;  /* 0x0009205d01007387 */ /* 0x000fe80000100800 */
[----:B------:R3:W-:Y:S01]  /*27890*/  STL [R1+0x914], R25 ;  /* 0x0009141901007387 */ /* 0x0007e20000100800 */
[----:B------:R-:W-:Y:S01]  /*278a0*/  @!P2 IMAD.IADD R2, R2, 0x1, -R9 ;  /* 0x000000010202a824 */ /* 0x000fe200078e0a09 */
[----:B------:R-:W-:-:S02]  /*278b0*/  ISETP.GE.AND P5, PT, R26, RZ, PT ;  /* 0x000000ff1a00720c */ /* 0x000fc40003fa6270 */
[----:B------:R-:W-:Y:S01]  /*278c0*/  LEA.HI.X.SX32 R26, R24, R5, 0x1, P3 ;  /* 0x00000005181a7211 */ /* 0x000fe200018f0eff */
[----:B------:R-:W-:Y:S02]  /*278d0*/  @P0 IMAD.MOV.U32 R24, RZ, RZ, R6 ;  /* 0x000000ffff180224 */ /* 0x000fe400078e0006 */
[----:B-1----:R-:W4:Y:S01]  /*278e0*/  LDL R6, [R1+0x15d4] ;  /* 0x0015d40001067983 */ /* 0x002f220000100800 */
[----:B------:R-:W-:-:S03]  /*278f0*/  ISETP.GE.AND P2, PT, R0, RZ, PT ;  /* 0x000000ff0000720c */ /* 0x000fc60003f46270 */
[----:B------:R1:W-:Y:S04]  /*27900*/  STL [R1+0x91c], R26 ;  /* 0x00091c1a01007387 */ /* 0x0003e80000100800 */
[----:B------:R-:W4:Y:S01]  /*27910*/  LDL R0, [R1+0x1344] ;  /* 0x0013440001007983 */ /* 0x000f220000100800 */
[----:B------:R-:W-:-:S03]  /*27920*/  ISETP.GT.U32.AND P3, PT, R9, R4, PT ;  /* 0x000000040900720c */ /* 0x000fc60003f64070 */
[----:B------:R0:W4:Y:S02]  /*27930*/  @P0 LDG.E.U8 R51, desc[UR20][R24.64] ;  /* 0x0000001418330981 */ /* 0x000124000c1e1100 */
[----:B0-----:R-:W-:Y:S02]  /*27940*/  @P0 IMAD.MOV.U32 R24, RZ, RZ, R93 ;  /* 0x000000ffff180224 */ /* 0x001fe400078e005d */
[----:B---3--:R-:W-:-:S05]  /*27950*/  @P0 IMAD.MOV.U32 R25, RZ, RZ, R26 ;  /* 0x000000ffff190224 */ /* 0x008fca00078e001a */
[----:B------:R0:W3:Y:S01]  /*27960*/  @P0 LDG.E.U8 R50, desc[UR20][R24.64] ;  /* 0x0000001418320981 */ /* 0x0000e2000c1e1100 */
[----:B------:R-:W-:Y:S02]  /*27970*/  @!P3 IMAD.IADD R4, R4, 0x1, -R9 ;  /* 0x000000010404b824 */ /* 0x000fe400078e0a09 */
[----:B0-----:R-:W-:Y:S02]  /*27980*/  IMAD.MOV.U32 R25, RZ, RZ, R3 ;  /* 0x000000ffff197224 */ /* 0x001fe400078e0003 */
[----:B------:R-:W-:Y:S02]  /*27990*/  IMAD.MOV.U32 R24, RZ, RZ, R7 ;  /* 0x000000ffff187224 */ /* 0x000fe400078e0007 */
[----:B------:R-:W-:Y:S02]  /*279a0*/  @!P6 IMAD.MOV R25, RZ, RZ, -R25 ;  /* 0x000000ffff19e224 */ /* 0x000fe400078e0a19 */
[----:B------:R-:W-:-:S03]  /*279b0*/  @!P5 IMAD.MOV R24, RZ, RZ, -R24 ;  /* 0x000000ffff18d224 */ /* 0x000fc600078e0a18 */
[C---:B-1----:R-:W-:Y:S02]  /*279c0*/  SEL R26, R47.reuse, R25, !P1 ;  /* 0x000000192f1a7207 */ /* 0x042fe40004800000 */
[----:B------:R-:W-:Y:S01]  /*279d0*/  SEL R25, R47, R24, !P1 ;  /* 0x000000182f197207 */ /* 0x000fe20004800000 */
[----:B------:R-:W-:Y:S02]  /*279e0*/  IMAD.MOV.U32 R24, RZ, RZ, R4 ;  /* 0x000000ffff187224 */ /* 0x000fe400078e0004 */
[----:B------:R-:W3:Y:S01]  /*279f0*/  LDL R4, [R1+0x1340] ;  /* 0x0013400001047983 */ /* 0x000ee20000100800 */
[C---:B------:R-:W-:Y:S01]  /*27a00*/  ISETP.GT.U32.AND P6, PT, R9.reuse, R2, PT ;  /* 0x000000020900720c */ /* 0x040fe20003fc4070 */
[----:B------:R-:W-:Y:S01]  /*27a10*/  IMAD R26, R26, UR6, RZ ;  /* 0x000000061a1a7c24 */ /* 0x000fe2000f8e02ff */
[----:B------:R-:W-:Y:S01]  /*27a20*/  ISETP.GT.U32.AND P3, PT, R9, R12, PT ;  /* 0x0000000c0900720c */ /* 0x000fe20003f64070 */
[----:B------:R-:W-:Y:S01]  /*27a30*/  IMAD R25, R25, UR4, RZ ;  /* 0x0000000419197c24 */ /* 0x000fe2000f8e02ff */
[----:B------:R-:W-:Y:S01]  /*27a40*/  PRMT R49, RZ, 0x7610, R49 ;  /* 0x00007610ff317816 */ /* 0x000fe20000000031 */
[----:B------:R-:W-:Y:S01]  /*27a50*/  @!P2 IMAD.MOV R24, RZ, RZ, -R24 ;  /* 0x000000ffff18a224 */ /* 0x000fe200078e0a18 */
[CC--:B------:R-:W-:Y:S01]  /*27a60*/  IADD3 R7, P2, PT, R26.reuse, R8.reuse, RZ ;  /* 0x000000081a077210 */ /* 0x0c0fe20007f5e0ff */
[----:B------:R-:W0:Y:S03]  /*27a70*/  LDCU UR4, c[0x0][0x3b0] ;  /* 0x00007600ff0477ac */ /* 0x000e260008000800 */
[----:B------:R-:W-:Y:S01]  /*27a80*/  LEA.HI.X.SX32 R93, R26, R5, 0x1, P2 ;  /* 0x000000051a5d7211 */ /* 0x000fe200010f0eff */
[----:B------:R-:W1:Y:S02]  /*27a90*/  LDCU UR6, c[0x0][0x3b0] ;  /* 0x00007600ff0677ac */ /* 0x000e640008000800 */
[----:B------:R-:W-:Y:S01]  /*27aa0*/  @!P6 IMAD.IADD R2, R2, 0x1, -R9 ;  /* 0x000000010202e824 */ /* 0x000fe200078e0a09 */
[----:B------:R-:W-:-:S02]  /*27ab0*/  IADD3 R3, P6, PT, R25, R8, RZ ;  /* 0x0000000819037210 */ /* 0x000fc40007fde0ff */
[----:B------:R-:W-:Y:S01]  /*27ac0*/  SEL R26, R47, R24, !P1 ;  /* 0x000000182f1a7207 */ /* 0x000fe20004800000 */
[----:B------:R-:W-:Y:S01]  /*27ad0*/  @P0 IMAD.MOV.U32 R24, RZ, RZ, R7 ;  /* 0x000000ffff180224 */ /* 0x000fe200078e0007 */
[----:B------:R0:W-:Y:S01]  /*27ae0*/  STL [R1+0x928], R7 ;  /* 0x0009280701007387 */ /* 0x0001e20000100800 */
[----:B------:R-:W-:-:S03]  /*27af0*/  PRMT R48, RZ, 0x7610, R48 ;  /* 0x00007610ff307816 */ /* 0x000fc60000000030 */
[----:B------:R-:W-:Y:S01]  /*27b00*/  STL [R1+0x930], R3 ;  /* 0x0009300301007387 */ /* 0x000fe20000100800 */
[----:B------:R-:W-:Y:S01]  /*27b10*/  IMAD R26, R26, UR5, RZ ;  /* 0x000000051a1a7c24 */ /* 0x000fe2000f8e02ff */
[----:B------:R-:W0:Y:S02]  /*27b20*/  LDCU UR5, c[0x0][0x3b0] ;  /* 0x00007600ff0577ac */ /* 0x000e240008000800 */
[----:B------:R-:W-:Y:S01]  /*27b30*/  STL [R1+0x924], R93 ;  /* 0x0009245d01007387 */ /* 0x000fe20000100800 */
[----:B------:R-:W-:Y:S01]  /*27b40*/  @!P3 IMAD.IADD R12, R12, 0x1, -R9 ;  /* 0x000000010c0cb824 */ /* 0x000fe200078e0a09 */
[----:B--2---:R-:W-:Y:S02]  /*27b50*/  ISETP.GT.U32.AND P5, PT, R9, R11, PT ;  /* 0x0000000b0900720c */ /* 0x004fe40003fa4070 */
[----:B----4-:R-:W-:Y:S02]  /*27b60*/  ISETP.GE.AND P2, PT, R6, RZ, PT ;  /* 0x000000ff0600720c */ /* 0x010fe40003f46270 */
[----:B------:R-:W-:Y:S01]  /*27b70*/  LEA.HI.X.SX32 R6, R25, R5, 0x1, P6 ;  /* 0x0000000519067211 */ /* 0x000fe200030f0eff */
[----:B------:R-:W-:-:S04]  /*27b80*/  @P0 IMAD.MOV.U32 R25, RZ, RZ, R93 ;  /* 0x000000ffff190224 */ /* 0x000fc800078e005d */
[----:B------:R-:W-:Y:S01]  /*27b90*/  STL [R1+0x92c], R6 ;  /* 0x00092c0601007387 */ /* 0x000fe20000100800 */
[----:B------:R-:W-:-:S03]  /*27ba0*/  ISETP.GE.AND P3, PT, R0, RZ, PT ;  /* 0x000000ff0000720c */ /* 0x000fc60003f66270 */
[----:B------:R2:W4:Y:S04]  /*27bb0*/  @P0 LDG.E.U8 R49, desc[UR20][R24.64] ;  /* 0x0000001418310981 */ /* 0x000528000c1e1100 */
[----:B0-----:R-:W4:Y:S01]  /*27bc0*/  LDL R7, [R1+0x1350] ;  /* 0x0013500001077983 */ /* 0x001f220000100800 */
[----:B------:R-:W-:Y:S01]  /*27bd0*/  IADD3 R0, P6, PT, R26, R8, RZ ;  /* 0x000000081a007210 */ /* 0x000fe20007fde0ff */
[----:B--2---:R-:W-:Y:S02]  /*27be0*/  @P0 IMAD.MOV.U32 R24, RZ, RZ, R3 ;  /* 0x000000ffff180224 */ /* 0x004fe400078e0003 */
[----:B------:R-:W-:-:S05]  /*27bf0*/  @P0 IMAD.MOV.U32 R25, RZ, RZ, R6 ;  /* 0x000000ffff190224 */ /* 0x000fca00078e0006 */
[----:B------:R0:W2:Y:S04]  /*27c00*/  @P0 LDG.E.U8 R48, desc[UR20][R24.64] ;  /* 0x0000001418300981 */ /* 0x0000a8000c1e1100 */
[----:B------:R-:W-:Y:S01]  /*27c10*/  STL [R1+0x958], R0 ;  /* 0x0009580001007387 */ /* 0x000fe20000100800 */
[----:B0-----:R-:W-:Y:S01]  /*27c20*/  IMAD.MOV.U32 R24, RZ, RZ, R2 ;  /* 0x000000ffff187224 */ /* 0x001fe200078e0002 */
[----:B------:R-:W-:-:S05]  /*27c30*/  LEA.HI.X.SX32 R2, R26, R5, 0x1, P6 ;  /* 0x000000051a027211 */ /* 0x000fca00030f0eff */
[----:B------:R0:W-:Y:S01]  /*27c40*/  STL [R1+0x954], R2 ;  /* 0x0009540201007387 */ /* 0x0001e20000100800 */
[----:B------:R-:W-:-:S03]  /*27c50*/  @P0 IMAD.MOV.U32 R25, RZ, RZ, R2 ;  /* 0x000000ffff190224 */ /* 0x000fc600078e0002 */
[----:B0-----:R-:W2:Y:S01]  /*27c60*/  LDL R2, [R1+0x1354] ;  /* 0x0013540001027983 */ /* 0x001ea20000100800 */
[----:B------:R-:W-:Y:S02]  /*27c70*/  @!P5 IMAD.IADD R11, R11, 0x1, -R9 ;  /* 0x000000010b0bd824 */ /* 0x000fe400078e0a09 */
[----:B------:R-:W-:-:S03]  /*27c80*/  @!P2 IMAD.MOV R24, RZ, RZ, -R24 ;  /* 0x000000ffff18a224 */ /* 0x000fc600078e0a18 */
[----:B------:R-:W-:Y:S02]  /*27c90*/  ISETP.GT.U32.AND P5, PT, R9, R11, PT ;  /* 0x0000000b0900720c */ /* 0x000fe40003fa4070 */
[----:B------:R-:W-:-:S05]  /*27ca0*/  SEL R24, R47, R24, !P1 ;  /* 0x000000182f187207 */ /* 0x000fca0004800000 */
[----:B------:R-:W-:Y:S01]  /*27cb0*/  IMAD R26, R24, UR7, RZ ;  /* 0x00000007181a7c24 */ /* 0x000fe2000f8e02ff */
[C---:B------:R-:W-:Y:S01]  /*27cc0*/  ISETP.GT.U32.AND P2, PT, R9.reuse, R12, PT ;  /* 0x0000000c0900720c */ /* 0x040fe20003f44070 */
[----:B------:R-:W-:Y:S01]  /*27cd0*/  @P0 IMAD.MOV.U32 R24, RZ, RZ, R0 ;  /* 0x000000ffff180224 */ /* 0x000fe200078e0000 */
[----:B------:R-:W-:Y:S01]  /*27ce0*/  ISETP.GT.U32.AND P6, PT, R9, R13, PT ;  /* 0x0000000d0900720c */ /* 0x000fe20003fc4070 */
[----:B------:R-:W-:Y:S01]  /*27cf0*/  IMAD.HI.U32 R42, R10, R22, RZ ;  /* 0x000000160a2a7227 */ /* 0x000fe200078e00ff */
[----:B------:R-:W-:Y:S01]  /*27d00*/  PRMT R46, RZ, 0x7610, R46 ;  /* 0x00007610ff2e7816 */ /* 0x000fe2000000002e */
[----:B------:R-:W0:Y:S02]  /*27d10*/  LDCU UR7, c[0x0][0x3b0] ;  /* 0x00007600ff0777ac */ /* 0x000e240008000800 */
[----:B------:R-:W-:-:S03]  /*27d20*/  @!P5 IMAD.IADD R11, R11, 0x1, -R9 ;  /* 0x000000010b0bd824 */ /* 0x000fc600078e0a09 */
[----:B------:R0:W2:Y:S01]  /*27d30*/  @P0 LDG.E.U8 R46, desc[UR20][R24.64] ;  /* 0x00000014182e0981 */ /* 0x0000a2000c1e1100 */
[----:B------:R-:W-:Y:S01]  /*27d40*/  @!P3 IMAD.MOV R11, RZ, RZ, -R11 ;  /* 0x000000ffff0bb224 */ /* 0x000fe200078e0a0b */
[----:B------:R-:W-:-:S04]  /*27d50*/  IADD3 R0, P3, PT, R26, R8, RZ ;  /* 0x000000081a007210 */ /* 0x000fc80007f7e0ff */
[----:B------:R-:W-:Y:S01]  /*27d60*/  LEA.HI.X.SX32 R3, R26, R5, 0x1, P3 ;  /* 0x000000051a037211 */ /* 0x000fe200018f0eff */
[----:B------:R0:W-:Y:S01]  /*27d70*/  STL [R1+0x960], R0 ;  /* 0x0009600001007387 */ /* 0x0001e20000100800 */
[----:B---3--:R-:W-:-:S03]  /*27d80*/  ISETP.GE.AND P5, PT, R4, RZ, PT ;  /* 0x000000ff0400720c */ /* 0x008fc60003fa6270 */
[----:B------:R3:W-:Y:S04]  /*27d90*/  STL [R1+0x95c], R3 ;  /* 0x00095c0301007387 */ /* 0x0007e80000100800 */
[----:B------:R-:W2:Y:S01]  /*27da0*/  LDL R4, [R1+0x1348] ;  /* 0x0013480001047983 */ /* 0x000ea20000100800 */
[----:B------:R-:W-:Y:S01]  /*27db0*/  SEL R11, R47, R11, !P1 ;  /* 0x0000000b2f0b7207 */ /* 0x000fe20004800000 */
[--C-:B------:R-:W-:Y:S02]  /*27dc0*/  @!P2 IMAD.IADD R12, R12, 0x1, -R9.reuse ;  /* 0x000000010c0ca824 */ /* 0x100fe400078e0a09 */
[----:B------:R-:W-:Y:S02]  /*27dd0*/  @!P6 IMAD.IADD R13, R13, 0x1, -R9 ;  /* 0x000000010d0de824 */ /* 0x000fe400078e0a09 */
[----:B------:R-:W-:-:S02]  /*27de0*/  IMAD R11, R11, UR4, RZ ;  /* 0x000000040b0b7c24 */ /* 0x000fc4000f8e02ff */
[----:B0-----:R-:W-:Y:S02]  /*27df0*/  @P0 IMAD.MOV.U32 R24, RZ, RZ, R0 ;  /* 0x000000ffff180224 */ /* 0x001fe400078e0000 */
[----:B------:R-:W-:Y:S01]  /*27e00*/  @!P5 IMAD.MOV R12, RZ, RZ, -R12 ;  /* 0x000000ffff0cd224 */ /* 0x000fe200078e0a0c */
[----:B------:R-:W-:Y:S01]  /*27e10*/  IADD3 R0, P6, PT, R11, R8, RZ ;  /* 0x000000080b007210 */ /* 0x000fe20007fde0ff */
[----:B------:R-:W-:Y:S01]  /*27e20*/  @P0 IMAD.MOV.U32 R25, RZ, RZ, R3 ;  /* 0x000000ffff190224 */ /* 0x000fe200078e0003 */
[C---:B------:R-:W-:Y:S01]  /*27e30*/  ISETP.GT.U32.AND P5, PT, R9.reuse, R15, PT ;  /* 0x0000000f0900720c */ /* 0x040fe20003fa4070 */
[----:B------:R-:W0:Y:S01]  /*27e40*/  LDCU UR4, c[0x0][0x3b0] ;  /* 0x00007600ff0477ac */ /* 0x000e220008000800 */
[----:B------:R-:W-:Y:S02]  /*27e50*/  ISETP.GT.U32.AND P3, PT, R9, R13, PT ;  /* 0x0000000d0900720c */ /* 0x000fe40003f64070 */
[----:B---3--:R-:W-:Y:S02]  /*27e60*/  LEA.HI.X.SX32 R3, R11, R5, 0x1, P6 ;  /* 0x000000050b037211 */ /* 0x008fe400030f0eff */
[----:B------:R-:W-:-:S02]  /*27e70*/  SEL R12, R47, R12, !P1 ;  /* 0x0000000c2f0c7207 */ /* 0x000fc40004800000 */
[----:B------:R-:W-:-:S03]  /*27e80*/  PRMT R45, RZ, 0x7610, R45 ;  /* 0x00007610ff2d7816 */ /* 0x000fc6000000002d */
[----:B------:R-:W-:Y:S01]  /*27e90*/  IMAD R12, R12, UR5, RZ ;  /* 0x000000050c0c7c24 */ /* 0x000fe2000f8e02ff */
[----:B------:R3:W-:Y:S01]  /*27ea0*/  STL [R1+0x968], R0 ;  /* 0x0009680001007387 */ /* 0x0007e20000100800 */
[--C-:B------:R-:W-:Y:S01]  /*27eb0*/  @!P5 IMAD.IADD R15, R15, 0x1, -R9.reuse ;  /* 0x000000010f0fd824 */ /* 0x100fe200078e0a09 */
[----:B------:R-:W-:Y:S01]  /*27ec0*/  ISETP.GT.U32.AND P2, PT, R9, R14, PT ;  /* 0x0000000e0900720c */ /* 0x000fe20003f44070 */
[----:B------:R-:W-:Y:S01]  /*27ed0*/  @!P3 IMAD.IADD R13, R13, 0x1, -R9 ;  /* 0x000000010d0db824 */ /* 0x000fe200078e0a09 */
[----:B------:R0:W2:Y:S01]  /*27ee0*/  @P0 LDG.E.U8 R45, desc[UR20][R24.64] ;  /* 0x00000014182d0981 */ /* 0x0000a2000c1e1100 */
[----:B------:R-:W1:Y:S03]  /*27ef0*/  LDCU UR5, c[0x0][0x3b0] ;  /* 0x00007600ff0577ac */ /* 0x000e660008000800 */
[----:B------:R1:W-:Y:S01]  /*27f00*/  STL [R1+0x964], R3 ;  /* 0x0009640301007387 */ /* 0x0003e20000100800 */
[----:B0-----:R-:W-:Y:S01]  /*27f10*/  @P0 IMAD.MOV.U32 R24, RZ, RZ, R0 ;  /* 0x000000ffff180224 */ /* 0x001fe200078e0000 */
[----:B---3--:R-:W-:-:S05]  /*27f20*/  IADD3 R0, P5, PT, R12, R8, RZ ;  /* 0x000000080c007210 */ /* 0x008fca0007fbe0ff */
[----:B------:R0:W-:Y:S01]  /*27f30*/  STL [R1+0x970], R0 ;  /* 0x0009700001007387 */ /* 0x0001e20000100800 */
[----:B------:R-:W-:-:S05]  /*27f40*/  @!P2 IMAD.IADD R14, R14, 0x1, -R9 ;  /* 0x000000010e0ea824 */ /* 0x000fca00078e0a09 */
[----:B------:R-:W-:Y:S01]  /*27f50*/  ISETP.GT.U32.AND P2, PT, R9, R14, PT ;  /* 0x0000000e0900720c */ /* 0x000fe20003f44070 */
[----:B------:R-:W-:Y:S01]  /*27f60*/  @P0 IMAD.MOV.U32 R25, RZ, RZ, R3 ;  /* 0x000000ffff190224 */ /* 0x000fe200078e0003 */
[----:B-1----:R-:W-:-:S11]  /*27f70*/  LEA.HI.X.SX32 R3, R12, R5, 0x1, P5 ;  /* 0x000000050c037211 */ /* 0x002fd600028f0eff */
[----:B------:R-:W-:Y:S01]  /*27f80*/  @!P2 IMAD.IADD R14, R14, 0x1, -R9 ;  /* 0x000000010e0ea824 */ /* 0x000fe200078e0a09 */
[----:B----4-:R-:W-:-:S13]  /*27f90*/  ISETP.GE.AND P6, PT, R7, RZ, PT ;  /* 0x000000ff0700720c */ /* 0x010fda0003fc6270 */
[----:B------:R-:W-:Y:S01]  /*27fa0*/  @!P6 IMAD.MOV R13, RZ, RZ, -R13 ;  /* 0x000000ffff0de224 */ /* 0x000fe200078e0a0d */
[----:B--2---:R-:W-:Y:S02]  /*27fb0*/  ISETP.GE.AND P6, PT, R2, RZ, PT ;  /* 0x000000ff0200720c */ /* 0x004fe40003fc6270 */
[----:B------:R-:W2:Y:S04]  /*27fc0*/  LDL R2, [R1+0x134c] ;  /* 0x00134c0001027983 */ /* 0x000ea80000100800 */
[----:B------:R1:W-:Y:S01]  /*27fd0*/  STL [R1+0x96c], R3 ;  /* 0x00096c0301007387 */ /* 0x0003e20000100800 */
[----:B------:R-:W-:-:S03]  /*27fe0*/  ISETP.GE.AND P2, PT, R4, RZ, PT ;  /* 0x000000ff0400720c */ /* 0x000fc60003f46270 */
[----:B------:R-:W3:Y:S01]  /*27ff0*/  LDL R4, [R1+0x1360] ;  /* 0x0013600001047983 */ /* 0x000ee20000100800 */
[C---:B------:R-:W-:Y:S02]  /*28000*/  ISETP.GT.U32.AND P3, PT, R9.reuse, R15, PT ;  /* 0x0000000f0900720c */ /* 0x040fe40003f64070 */
[----:B------:R-:W-:Y:S01]  /*28010*/  ISETP.GT.U32.AND P5, PT, R9, R16, PT ;  /* 0x000000100900720c */ /* 0x000fe20003fa4070 */
[----:B------:R-:W-:Y:S01]  /*28020*/  @!P6 IMAD.MOV R14, RZ, RZ, -R14 ;  /* 0x000000ffff0ee224 */ /* 0x000fe200078e0a0e */
[----:B------:R-:W-:-:S09]  /*28030*/  SEL R11, R47, R13, !P1 ;  /* 0x0000000d2f0b7207 */ /* 0x000fd20004800000 */
[--C-:B------:R-:W-:Y:S01]  /*28040*/  @!P3 IMAD.IADD R15, R15, 0x1, -R9.reuse ;  /* 0x000000010f0fb824 */ /* 0x100fe200078e0a09 */
[----:B------:R-:W-:Y:S01]  /*28050*/  ISETP.GT.U32.AND P3, PT, R9, R17, PT ;  /* 0x000000110900720c */ /* 0x000fe20003f64070 */
[----:B------:R-:W-:Y:S01]  /*28060*/  IMAD R11, R11, UR4, RZ ;  /* 0x000000040b0b7c24 */ /* 0x000fe2000f8e02ff */
[----:B------:R-:W-:Y:S01]  /*28070*/  SEL R14, R47, R14, !P1 ;  /* 0x0000000e2f0e7207 */ /* 0x000fe20004800000 */
[----:B------:R-:W-:Y:S01]  /*28080*/  @!P5 IMAD.IADD R16, R16, 0x1, -R9 ;  /* 0x000000011010d824 */ /* 0x000fe200078e0a09 */
[----:B------:R-:W-:Y:S01]  /*28090*/  PRMT R43, RZ, 0x7610, R43 ;  /* 0x00007610ff2b7816 */ /* 0x000fe2000000002b */
[----:B------:R-:W-:Y:S01]  /*280a0*/  @P0 IMAD.MOV.U32 R12, RZ, RZ, R0 ;  /* 0x000000ffff0c0224 */ /* 0x000fe200078e0000 */
[----:B0-----:R-:W-:Y:S01]  /*280b0*/  IADD3 R0, P6, PT, R11, R8, RZ ;  /* 0x000000080b007210 */ /* 0x001fe20007fde0ff */
[----:B------:R-:W-:Y:S01]  /*280c0*/  @P0 IMAD.MOV.U32 R13, RZ, RZ, R3 ;  /* 0x000000ffff0d0224 */ /* 0x000fe200078e0003 */
[----:B------:R-:W-:Y:S01]  /*280d0*/  ISETP.GT.U32.AND P5, PT, R9, R16, PT ;  /* 0x000000100900720c */ /* 0x000fe20003fa4070 */
[----:B------:R-:W-:-:S02]  /*280e0*/  IMAD R14, R14, UR5, RZ ;  /* 0x000000050e0e7c24 */ /* 0x000fc4000f8e02ff */
[----:B------:R-:W-:Y:S01]  /*280f0*/  @!P2 IMAD.MOV R15, RZ, RZ, -R15 ;  /* 0x000000ffff0fa224 */ /* 0x000fe200078e0a0f */
[----:B------:R0:W4:Y:S01]  /*28100*/  @P0 LDG.E.U8 R43, desc[UR20][R12.64] ;  /* 0x000000140c2b0981 */ /* 0x000122000c1e1100 */
[----:B------:R-:W-:Y:S01]  /*28110*/  @!P3 IMAD.IADD R17, R17, 0x1, -R9 ;  /* 0x000000011111b824 */ /* 0x000fe200078e0a09 */
[----:B-1----:R-:W-:Y:S01]  /*28120*/  LEA.HI.X.SX32 R3, R11, R5, 0x1, P6 ;  /* 0x000000050b037211 */ /* 0x002fe200030f0eff */
[----:B------:R-:W-:Y:S01]  /*28130*/  IMAD.MOV R42, RZ, RZ, -R42 ;  /* 0x000000ffff2a7224 */ /* 0x000fe200078e0a2a */
[----:B------:R1:W-:Y:S01]  /*28140*/  STL [R1+0x998], R0 ;  /* 0x0009980001007387 */ /* 0x0003e20000100800 */
[----:B------:R-:W-:Y:S01]  /*28150*/  SEL R15, R47, R15, !P1 ;  /* 0x0000000f2f0f7207 */ /* 0x000fe20004800000 */
[----:B------:R-:W2:Y:S01]  /*28160*/  LDCU UR4, c[0x0][0x3b0] ;  /* 0x00007600ff0477ac */ /* 0x000ea20008000800 */
[----:B0-----:R-:W-:Y:S01]  /*28170*/  @P0 IMAD.MOV.U32 R12, RZ, RZ, R0 ;  /* 0x000000ffff0c0224 */ /* 0x001fe200078e0000 */
[----:B------:R-:W-:Y:S01]  /*28180*/  PRMT R41, RZ, 0x7610, R41 ;  /* 0x00007610ff297816 */ /* 0x000fe20000000029 */
[----:B------:R-:W-:Y:S01]  /*28190*/  @!P5 IMAD.IADD R16, R16, 0x1, -R9 ;  /* 0x000000011010d824 */ /* 0x000fe200078e0a09 */
[----:B------:R-:W0:Y:S01]  /*281a0*/  LDCU UR5, c[0x0][0x3b0] ;  /* 0x00007600ff0577ac */ /* 0x000e220008000800 */
[----:B-1----:R-:W-:Y:S01]  /*281b0*/  IADD3 R0, P6, PT, R14, R8, RZ ;  /* 0x000000080e007210 */ /* 0x002fe20007fde0ff */
[----:B------:R-:W-:Y:S01]  /*281c0*/  IMAD R22, R9, R42, R22 ;  /* 0x0000002a09167224 */ /* 0x000fe200078e0216 */
[----:B------:R-:W-:Y:S01]  /*281d0*/  PRMT R42, RZ, 0x7610, R42 ;  /* 0x00007610ff2a7816 */ /* 0x000fe2000000002a */
[----:B------:R-:W-:Y:S01]  /*281e0*/  @P0 IMAD.MOV.U32 R13, RZ, RZ, R3 ;  /* 0x000000ffff0d0224 */ /* 0x000fe200078e0003 */
[----:B------:R-:W-:Y:S01]  /*281f0*/  STL [R1+0x994], R3 ;  /* 0x0009940301007387 */ /* 0x000fe20000100800 */
[----:B------:R-:W-:Y:S01]  /*28200*/  IMAD R15, R15, UR6, RZ ;  /* 0x000000060f0f7c24 */ /* 0x000fe2000f8e02ff */
[----:B--2---:R-:W-:-:S02]  /*28210*/  ISETP.GE.AND P3, PT, R2, RZ, PT ;  /* 0x000000ff0200720c */ /* 0x004fc40003f66270 */
[----:B------:R1:W-:Y:S01]  /*28220*/  STL [R1+0x9a0], R0 ;  /* 0x0009a00001007387 */ /* 0x0003e20000100800 */
[----:B------:R-:W-:Y:S01]  /*28230*/  LEA.HI.X.SX32 R2, R14, R5, 0x1, P6 ;  /* 0x000000050e027211 */ /* 0x000fe200030f0eff */
[----:B------:R-:W2:Y:S02]  /*28240*/  LDCU UR6, c[0x0][0x3b0] ;  /* 0x00007600ff0677ac */ /* 0x000ea40008000800 */
[----:B------:R0:W2:Y:S04]  /*28250*/  @P0 LDG.E.U8 R42, desc[UR20][R12.64] ;  /* 0x000000140c2a0981 */ /* 0x0000a8000c1e1100 */
[----:B------:R1:W-:Y:S04]  /*28260*/  STL [R1+0x99c], R2 ;  /* 0x00099c0201007387 */ /* 0x0003e80000100800 */
[----:B------:R-:W2:Y:S01]  /*28270*/  LDL R93, [R1+0x1358] ;  /* 0x00135800015d7983 */ /* 0x000ea20000100800 */
[----:B------:R-:W-:-:S02]  /*28280*/  @!P3 IMAD.MOV R16, RZ, RZ, -R16 ;  /* 0x000000ffff10b224 */ /* 0x000fc400078e0a10 */
[----:B0-----:R-:W-:Y:S01]  /*28290*/  @P0 IMAD.MOV.U32 R12, RZ, RZ, R0 ;  /* 0x000000ffff0c0224 */ /* 0x001fe200078e0000 */
[----:B-1----:R-:W-:Y:S01]  /*282a0*/  IADD3 R0, P3, PT, R15, R8, RZ ;  /* 0x000000080f007210 */ /* 0x002fe20007f7e0ff */
[----:B------:R-:W-:-:S04]  /*282b0*/  @P0 IMAD.MOV.U32 R13, RZ, RZ, R2 ;  /* 0x000000ffff0d0224 */ /* 0x000fc800078e0002 */
[----:B------:R0:W-:Y:S04]  /*282c0*/  STL [R1+0x9a8], R0 ;  /* 0x0009a80001007387 */ /* 0x0001e80000100800 */
[----:B------:R-:W4:Y:S01]  /*282d0*/  LDL R2, [R1+0x135c] ;  /* 0x00135c0001027983 */ /* 0x000f220000100800 */
[----:B------:R-:W-:Y:S02]  /*282e0*/  LEA.HI.X.SX32 R3, R15, R5, 0x1, P3 ;  /* 0x000000050f037211 */ /* 0x000fe400018f0eff */
[----:B------:R-:W-:Y:S01]  /*282f0*/  ISETP.GT.U32.AND P6, PT, R9, R20, PT ;  /* 0x000000140900720c */ /* 0x000fe20003fc4070 */
[----:B------:R1:W4:Y:S04]  /*28300*/  @P0 LDG.E.U8 R41, desc[UR20][R12.64] ;  /* 0x000000140c290981 */ /* 0x000328000c1e1100 */
[----:B------:R3:W-:Y:S04]  /*28310*/  STL [R1+0x9a4], R3 ;  /* 0x0009a40301007387 */ /* 0x0007e80000100800 */
[----:B------:R-:W4:Y:S01]  /*28320*/  LDL R7, [R1+0x1364] ;  /* 0x0013640001077983 */ /* 0x000f220000100800 */
[----:B-1----:R-:W-:-:S03]  /*28330*/  @P0 IMAD.MOV.U32 R12, RZ, RZ, R0 ;  /* 0x000000ffff0c0224 */ /* 0x002fc600078e0000 */
[----:B0-----:R-:W4:Y:S01]  /*28340*/  LDL R0, [R1+0x1368] ;  /* 0x0013680001007983 */ /* 0x001f220000100800 */
[----:B------:R-:W-:Y:S01]  /*28350*/  @!P6 IMAD.IADD R20, R20, 0x1, -R9 ;  /* 0x000000011414e824 */ /* 0x000fe200078e0a09 */
[----:B---3--:R-:W-:Y:S02]  /*28360*/  ISETP.GE.AND P6, PT, R4, RZ, PT ;  /* 0x000000ff0400720c */ /* 0x008fe40003fc6270 */
[----:B------:R-:W3:Y:S01]  /*28370*/  LDL R4, [R1+0x136c] ;  /* 0x00136c0001047983 */ /* 0x000ee20000100800 */
[C---:B------:R-:W-:Y:S02]  /*28380*/  ISETP.GT.U32.AND P2, PT, R9.reuse, R18, PT ;  /* 0x000000120900720c */ /* 0x040fe40003f44070 */
[----:B------:R-:W-:-:S11]  /*28390*/  ISETP.GT.U32.AND P5, PT, R9, R17, PT ;  /* 0x000000110900720c */ /* 0x000fd60003fa4070 */
[--C-:B------:R-:W-:Y:S01]  /*283a0*/  @!P2 IMAD.IADD R18, R18, 0x1, -R9.reuse ;  /* 0x000000011212a824 */ /* 0x100fe200078e0a09 */
[----:B------:R-:W-:Y:S01]  /*283b0*/  ISETP.GT.U32.AND P2, PT, R9, R19, PT ;  /* 0x000000130900720c */ /* 0x000fe20003f44070 */
[----:B------:R-:W-:-:S03]  /*283c0*/  @!P5 IMAD.IADD R17, R17, 0x1, -R9 ;  /* 0x000000011111d824 */ /* 0x000fc600078e0a09 */
[----:B------:R-:W-:Y:S02]  /*283d0*/  ISETP.GT.U32.AND P5, PT, R9, R18, PT ;  /* 0x000000120900720c */ /* 0x000fe40003fa4070 */
[----:B------:R-:W-:Y:S01]  /*283e0*/  SEL R16, R47, R16, !P1 ;  /* 0x000000102f107207 */ /* 0x000fe20004800000 */
[----:B------:R-:W-:-:S04]  /*283f0*/  @P0 IMAD.MOV.U32 R13, RZ, RZ, R3 ;  /* 0x000000ffff0d0224 */ /* 0x000fc800078e0003 */
[----:B------:R-:W-:Y:S01]  /*28400*/  IMAD R16, R16, UR4, RZ ;  /* 0x0000000410107c24 */ /* 0x000fe2000f8e02ff */
[----:B------:R-:W-:Y:S01]  /*28410*/  ISETP.GT.U32.AND P3, PT, R9, R20, PT ;  /* 0x000000140900720c */ /* 0x000fe20003f64070 */
[----:B------:R-:W-:Y:S01]  /*28420*/  @!P2 IMAD.IADD R19, R19, 0x1, -R9 ;  /* 0x000000011313a824 */ /* 0x000fe200078e0a09 */
[----:B------:R-:W-:Y:S01]  /*28430*/  PRMT R40, RZ, 0x7610, R40 ;  /* 0x00007610ff287816 */ /* 0x000fe20000000028 */
[----:B------:R-:W-:Y:S01]  /*28440*/  @!P6 IMAD.MOV R17, RZ, RZ, -R17 ;  /* 0x000000ffff11e224 */ /* 0x000fe200078e0a11 */
[----:B------:R-:W-:Y:S01]  /*28450*/  IADD3 R3, P6, PT, R16, R8, RZ ;  /* 0x0000000810037210 */ /* 0x000fe20007fde0ff */
[----:B------:R-:W-:Y:S01]  /*28460*/  @!P5 IMAD.IADD R18, R18, 0x1, -R9 ;  /* 0x000000011212d824 */ /* 0x000fe200078e0a09 */
[C---:B------:R-:W-:Y:S01]  /*28470*/  ISETP.GT.U32.AND P2, PT, R9.reuse, R19, PT ;  /* 0x000000130900720c */ /* 0x040fe20003f44070 */
[----:B------:R-:W0:Y:S01]  /*28480*/  LDCU UR4, c[0x0][0x3b0] ;  /* 0x00007600ff0477ac */ /* 0x000e220008000800 */
[----:B------:R-:W-:Y:S01]  /*28490*/  ISETP.GT.U32.AND P5, PT, R9, R22, PT ;  /* 0x000000160900720c */ /* 0x000fe20003fa4070 */
[----:B------:R1:W3:Y:S01]  /*284a0*/  @P0 LDG.E.U8 R40, desc[UR20][R12.64] ;  /* 0x000000140c280981 */ /* 0x0002e2000c1e1100 */
[----:B------:R-:W-:-:S02]  /*284b0*/  LEA.HI.X.SX32 R6, R16, R5, 0x1, P6 ;  /* 0x0000000510067211 */ /* 0x000fc400030f0eff */
[----:B------:R-:W-:Y:S01]  /*284c0*/  SEL R17, R47, R17, !P1 ;  /* 0x000000112f117207 */ /* 0x000fe20004800000 */
[----:B------:R-:W-:-:S04]  /*284d0*/  @!P3 IMAD.IADD R20, R20, 0x1, -R9 ;  /* 0x000000011414b824 */ /* 0x000fc800078e0a09 */
[----:B------:R-:W-:Y:S02]  /*284e0*/  IMAD R17, R17, UR5, RZ ;  /* 0x0000000511117c24 */ /* 0x000fe4000f8e02ff */
[--C-:B------:R-:W-:Y:S01]  /*284f0*/  @!P2 IMAD.IADD R19, R19, 0x1, -R9.reuse ;  /* 0x000000011313a824 */ /* 0x100fe200078e0a09 */
[----:B------:R-:W-:Y:S01]  /*28500*/  ISETP.GT.U32.AND P3, PT, R9, R21, PT ;  /* 0x000000150900720c */ /* 0x000fe20003f64070 */
[----:B------:R-:W-:Y:S01]  /*28510*/  @!P5 IMAD.IADD R22, R22, 0x1, -R9 ;  /* 0x000000011616d824 */ /* 0x000fe200078e0a09 */
[----:B------:R0:W-:Y:S01]  /*28520*/  STL [R1+0x9b0], R3 ;  /* 0x0009b00301007387 */ /* 0x0001e20000100800 */
[----:B-1----:R-:W-:Y:S01]  /*28530*/  @P0 IMAD.MOV.U32 R12, RZ, RZ, R3 ;  /* 0x000000ffff0c0224 */ /* 0x002fe200078e0003 */
[----:B------:R-:W-:Y:S01]  /*28540*/  PRMT R39, RZ, 0x7610, R39 ;  /* 0x00007610ff277816 */ /* 0x000fe20000000027 */
[----:B------:R-:W-:Y:S01]  /*28550*/  @P0 IMAD.MOV.U32 R13, RZ, RZ, R6 ;  /* 0x000000ffff0d0224 */ /* 0x000fe200078e0006 */
[----:B------:R-:W1:Y:S07]  /*28560*/  LDCU UR5, c[0x0][0x3b0] ;  /* 0x00007600ff0577ac */ /* 0x000e6e0008000800 */
[----:B------:R-:W-:Y:S01]  /*28570*/  @!P3 IMAD.IADD R21, R21, 0x1, -R9 ;  /* 0x000000011515b824 */ /* 0x000fe200078e0a09 */
[----:B------:R-:W-:Y:S04]  /*28580*/  STL [R1+0x9ac], R6 ;  /* 0x0009ac0601007387 */ /* 0x000fe80000100800 */
[----:B------:R0:W3:Y:S01]  /*28590*/  @P0 LDG.E.U8 R39, desc[UR20][R12.64] ;  /* 0x000000140c270981 */ /* 0x0000e2000c1e1100 */
[----:B--2---:R-:W-:-:S02]  /*285a0*/  ISETP.GE.AND P6, PT, R93, RZ, PT ;  /* 0x000000ff5d00720c */ /* 0x004fc40003fc6270 */
[----:B----4-:R-:W-:Y:S02]  /*285b0*/  ISETP.GE.AND P2, PT, R2, RZ, PT ;  /* 0x000000ff0200720c */ /* 0x010fe40003f46270 */
[----:B------:R-:W-:-:S09]  /*285c0*/  IADD3 R2, P5, PT, R17, R8, RZ ;  /* 0x0000000811027210 */ /* 0x000fd20007fbe0ff */
[----:B------:R-:W-:Y:S01]  /*285d0*/  @!P6 IMAD.MOV R18, RZ, RZ, -R18 ;  /* 0x000000ffff12e224 */ /* 0x000fe200078e0a12 */
[----:B0-----:R-:W-:Y:S02]  /*285e0*/  LEA.HI.X.SX32 R3, R17, R5, 0x1, P5 ;  /* 0x0000000511037211 */ /* 0x001fe400028f0eff */
[----:B------:R-:W-:Y:S02]  /*285f0*/  ISETP.GT.U32.AND P5, PT, R9, R22, PT ;  /* 0x000000160900720c */ /* 0x000fe40003fa4070 */
[----:B------:R-:W-:Y:S02]  /*28600*/  SEL R18, R47, R18, !P1 ;  /* 0x000000122f127207 */ /* 0x000fe40004800000 */
[----:B------:R-:W-:-:S03]  /*28610*/  ISETP.GE.AND P3, PT, R7, RZ, PT ;  /* 0x000000ff0700720c */ /* 0x000fc60003f66270 */
[----:B------:R-:W-:Y:S02]  /*28620*/  IMAD R18, R18, UR6, RZ ;  /* 0x0000000612127c24 */ /* 0x000fe4000f8e02ff */
[----:B------:R-:W-:Y:S01]  /*28630*/  @!P2 IMAD.MOV R20, RZ, RZ, -R20 ;  /* 0x000000ffff14a224 */ /* 0x000fe200078e0a14 */
[----:B------:R-:W-:Y:S01]  /*28640*/  ISETP.GE.AND P2, PT, R0, RZ, PT ;  /* 0x000000ff0000720c */ /* 0x000fe20003f46270 */
[----:B------:R0:W-:Y:S01]  /*28650*/  STL [R1+0x9d8], R2 ;  /* 0x0009d80201007387 */ /* 0x0001e20000100800 */
[----:B------:R-:W-:Y:S01]  /*28660*/  @P0 IMAD.MOV.U32 R12, RZ, RZ, R2 ;  /* 0x000000ffff0c0224 */ /* 0x000fe200078e0002 */
[----:B------:R-:W-:Y:S01]  /*28670*/  ISETP.GT.U32.AND P6, PT, R9, R21, PT ;  /* 0x000000150900720c */ /* 0x000fe20003fc4070 */
[----:B------:R-:W-:Y:S01]  /*28680*/  @!P5 IMAD.IADD R22, R22, 0x1, -R9 ;  /* 0x000000011616d824 */ /* 0x000fe200078e0a09 */
[C---:B------:R-:W-:Y:S01]  /*28690*/  IADD3 R0, P5, PT, R18.reuse, R8, RZ ;  /* 0x0000000812007210 */ /* 0x040fe20007fbe0ff */
[----:B------:R-:W-:Y:S01]  /*286a0*/  STL [R1+0x9d4], R3 ;  /* 0x0009d40301007387 */ /* 0x000fe20000100800 */
[----:B------:R-:W-:Y:S01]  /*286b0*/  @!P3 IMAD.MOV R19, RZ, RZ, -R19 ;  /* 0x000000ffff13b224 */ /* 0x000fe200078e0a13 */
[----:B------:R-:W-:Y:S01]  /*286c0*/  PRMT R38, RZ, 0x7610, R38 ;  /* 0x00007610ff267816 */ /* 0x000fe20000000026 */
[----:B------:R-:W-:Y:S01]  /*286d0*/  @P0 IMAD.MOV.U32 R13, RZ, RZ, R3 ;  /* 0x000000ffff0d0224 */ /* 0x000fe200078e0003 */
[----:B------:R-:W2:Y:S01]  /*286e0*/  LDCU UR6, c[0x0][0x3b0] ;  /* 0x00007600ff0677ac */ /* 0x000ea20008000800 */
[----:B0-----:R-:W-:Y:S01]  /*286f0*/  LEA.HI.X.SX32 R2, R18, R5, 0x1, P5 ;  /* 0x0000000512027211 */ /* 0x001fe200028f0eff */
[----:B------:R0:W-:Y:S01]  /*28700*/  STL [R1+0x9e0], R0 ;  /* 0x0009e00001007387 */ /* 0x0001e20000100800 */
[----:B---3--:R-:W-:-:S03]  /*28710*/  ISETP.GE.AND P3, PT, R4, RZ, PT ;  /* 0x000000ff0400720c */ /* 0x008fc60003f66270 */
[----:B------:R3:W-:Y:S04]  /*28720*/  STL [R1+0x9dc], R2 ;  /* 0x0009dc0201007387 */ /* 0x0007e80000100800 */
[----:B------:R-:W4:Y:S01]  /*28730*/  LDL R4, [R1+0x1370] ;  /* 0x0013700001047983 */ /* 0x000f220000100800 */
[C---:B------:R-:W-:Y:S01]  /*28740*/  SEL R20, R47.reuse, R20, !P1 ;  /* 0x000000142f147207 */ /* 0x040fe20004800000 */
[----:B------:R-:W-:Y:S01]  /*28750*/  @!P2 IMAD.MOV R22, RZ, RZ, -R22 ;  /* 0x000000ffff16a224 */ /* 0x000fe200078e0a16 */
[C---:B------:R-:W-:Y:S01]  /*28760*/  SEL R19, R47.reuse, R19, !P1 ;  /* 0x000000132f137207 */ /* 0x040fe20004800000 */
[----:B------:R0:W4:Y:S02]  /*28770*/  @P0 LDG.E.U8 R38, desc[UR20][R12.64] ;  /* 0x000000140c260981 */ /* 0x000124000c1e1100 */
[----:B------:R-:W-:Y:S01]  /*28780*/  IMAD R20, R20, UR4, RZ ;  /* 0x0000000414147c24 */ /* 0x000fe2000f8e02ff */
[----:B------:R-:W-:Y:S01]  /*28790*/  SEL R22, R47, R22, !P1 ;  /* 0x000000162f167207 */ /* 0x000fe20004800000 */
[----:B------:R-:W-:Y:S01]  /*287a0*/  @!P6 IMAD.IADD R21, R21, 0x1, -R9 ;  /* 0x000000011515e824 */ /* 0x000fe200078e0a09 */
[----:B------:R-:W-:Y:S01]  /*287b0*/  PRMT R37, RZ, 0x7610, R37 ;  /* 0x00007610ff257816 */ /* 0x000fe20000000025 */
[----:B------:R-:W-:Y:S01]  /*287c0*/  IMAD R19, R19, UR7, RZ ;  /* 0x0000000713137c24 */ /* 0x000fe2000f8e02ff */
[----:B------:R-:W-:Y:S01]  /*287d0*/  PRMT R36, RZ, 0x7610, R36 ;  /* 0x00007610ff247816 */ /* 0x000fe20000000024 */
[----:B0-----:R-:W-:Y:S01]  /*287e0*/  @P0 IMAD.MOV.U32 R12, RZ, RZ, R0 ;  /* 0x000000ffff0c0224 */ /* 0x001fe200078e0000 */
[CC--:B------:R-:W-:Y:S01]  /*287f0*/  IADD3 R0, P2, PT, R20.reuse, R8.reuse, RZ ;  /* 0x0000000814007210 */ /* 0x0c0fe20007f5e0ff */
[----:B------:R-:W-:Y:S01]  /*28800*/  @P0 IMAD.MOV.U32 R13, RZ, RZ, R2 ;  /* 0x000000ffff0d0224 */ /* 0x000fe200078e0002 */
[----:B------:R-:W-:Y:S01]  /*28810*/  PRMT R35, RZ, 0x7610, R35 ;  /* 0x00007610ff237816 */ /* 0x000fe20000000023 */
[----:B------:R-:W-:Y:S01]  /*28820*/  @!P3 IMAD.MOV R21, RZ, RZ, -R21 ;  /* 0x000000ffff15b224 */ /* 0x000fe200078e0a15 */
[----:B------:R-:W-:Y:S01]  /*28830*/  LEA.HI.X.SX32 R6, R20, R5, 0x1, P2 ;  /* 0x0000000514067211 */ /* 0x000fe200010f0eff */
[----:B-1----:R-:W-:Y:S01]  /*28840*/  IMAD R22, R22, UR5, RZ ;  /* 0x0000000516167c24 */ /* 0x002fe2000f8e02ff */
[-C--:B---3--:R-:W-:Y:S01]  /*28850*/  IADD3 R2, P3, PT, R19, R8.reuse, RZ ;  /* 0x0000000813027210 */ /* 0x088fe20007f7e0ff */
[----:B------:R0:W3:Y:S01]  /*28860*/  @P0 LDG.E.U8 R37, desc[UR20][R12.64] ;  /* 0x000000140c250981 */ /* 0x0000e2000c1e1100 */
[----:B------:R-:W-:Y:S01]  /*28870*/  SEL R21, R47, R21, !P1 ;  /* 0x000000152f157207 */ /* 0x000fe20004800000 */
[----:B------:R-:W1:Y:S02]  /*28880*/  LDCU UR4, c[0x0][0x3b0] ;  /* 0x00007600ff0477ac */ /* 0x000e640008000800 */
[----:B------:R2:W-:Y:S01]  /*28890*/  STL [R1+0x9e8], R0 ;  /* 0x0009e80001007387 */ /* 0x0005e20000100800 */
[----:B------:R-:W-:Y:S01]  /*288a0*/  LEA.HI.X.SX32 R3, R19, R5, 0x1, P3 ;  /* 0x0000000513037211 */ /* 0x000fe200018f0eff */
[----:B------:R-:W1:Y:S01]  /*288b0*/  LDCU UR5, c[0x0][0x3b0] ;  /* 0x00007600ff0577ac */ /* 0x000e620008000800 */
[----:B0-----:R-:W-:Y:S01]  /*288c0*/  @P0 IMAD.MOV.U32 R12, RZ, RZ, R0 ;  /* 0x000000ffff0c0224 */ /* 0x001fe200078e0000 */
[----:B------:R-:W-:Y:S01]  /*288d0*/  STL [R1+0x9f0], R2 ;  /* 0x0009f00201007387 */ /* 0x000fe20000100800 */
[----:B------:R-:W-:Y:S01]  /*288e0*/  @P0 IMAD.MOV.U32 R13, RZ, RZ, R6 ;  /* 0x000000ffff0d0224 */ /* 0x000fe200078e0006 */
[----:B--2---:R-:W-:-:S02]  /*288f0*/  IADD3 R0, P2, PT, R22, R8, RZ ;  /* 0x0000000816007210 */ /* 0x004fc40007f5e0ff */
[----:B------:R0:W-:Y:S01]  /*28900*/  STL [R1+0x9e4], R6 ;  /* 0x0009e40601007387 */ /* 0x0001e20000100800 */
[----:B------:R-:W-:-:S03]  /*28910*/  IMAD R21, R21, UR6, RZ ;  /* 0x0000000615157c24 */ /* 0x000fc6000f8e02ff */
[----:B------:R2:W3:Y:S01]  /*28920*/  @P0 LDG.E.U8 R36, desc[UR20][R12.64] ;  /* 0x000000140c240981 */ /* 0x0004e2000c1e1100 */
[----:B0-----:R-:W-:Y:S02]  /*28930*/  LEA.HI.X.SX32 R6, R22, R5, 0x1, P2 ;  /* 0x0000000516067211 */ /* 0x001fe400010f0eff */
[----:B------:R-:W-:Y:S01]  /*28940*/  ISETP.GT.U32.AND P2, PT, R9, R23, PT ;  /* 0x000000170900720c */ /* 0x000fe20003f44070 */
[----:B--2---:R-:W-:Y:S02]  /*28950*/  @P0 IMAD.MOV.U32 R12, RZ, RZ, R2 ;  /* 0x000000ffff0c0224 */ /* 0x004fe400078e0002 */
[----:B------:R-:W-:Y:S01]  /*28960*/  @P0 IMAD.MOV.U32 R13, RZ, RZ, R3 ;  /* 0x000000ffff0d0224 */ /* 0x000fe200078e0003 */
[----:B------:R-:W-:Y:S01]  /*28970*/  IADD3 R2, P3, PT, R21, R8, RZ ;  /* 0x0000000815027210 */ /* 0x000fe20007f7e0ff */
[----:B------:R0:W-:Y:S01]  /*28980*/  STL [R1+0x9ec], R3 ;  /* 0x0009ec0301007387 */ /* 0x0001e20000100800 */
[----:B------:R-:W-:-:S03]  /*28990*/  PRMT R34, RZ, 0x7610, R34 ;  /* 0x00007610ff227816 */ /* 0x000fc60000000022 */
[----:B------:R2:W3:Y:S04]  /*289a0*/  @P0 LDG.E.U8 R35, desc[UR20][R12.64] ;  /* 0x000000140c230981 */ /* 0x0004e8000c1e1100 */
[----:B------:R1:W-:Y:S01]  /*289b0*/  STL [R1+0xa18], R0 ;  /* 0x000a180001007387 */ /* 0x0003e20000100800 */
[----:B0-----:R-:W-:Y:S01]  /*289c0*/  LEA.HI.X.SX32 R3, R21, R5, 0x1, P3 ;  /* 0x0000000515037211 */ /* 0x001fe200018f0eff */
[----:B--2---:R-:W-:Y:S02]  /*289d0*/  @P0 IMAD.MOV.U32 R12, RZ, RZ, R0 ;  /* 0x000000ffff0c0224 */ /* 0x004fe400078e0000 */
[----:B------:R-:W-:Y:S02]  /*289e0*/  @P0 IMAD.MOV.U32 R13, RZ, RZ, R6 ;  /* 0x000000ffff0d0224 */ /* 0x000fe400078e0006 */
[----:B-1----:R-:W-:Y:S01]  /*289f0*/  VIADD R0, R64, 0xd7 ;  /* 0x000000d740007836 */ /* 0x002fe20000000000 */
[----:B------:R-:W-:Y:S01]  /*28a00*/  PRMT R33, RZ, 0x7610, R33 ;  /* 0x00007610ff217816 */ /* 0x000fe20000000021 */
[----:B------:R-:W-:Y:S01]  /*28a10*/  @!P2 IMAD.IADD R23, R23, 0x1, -R9 ;  /* 0x000000011717a824 */ /* 0x000fe200078e0a09 */
[----:B------:R0:W2:Y:S02]  /*28a20*/  @P0 LDG.E.U8 R34, desc[UR20][R12.64] ;  /* 0x000000140c220981 */ /* 0x0000a4000c1e1100 */
[----:B------:R-:W-:-:S02]  /*28a30*/  IABS R11, R0 ;  /* 0x00000000000b7213 */ /* 0x000fc40000000000 */
[----:B------:R-:W-:Y:S01]  /*28a40*/  ISETP.GT.U32.AND P2, PT, R9, R23, PT ;  /* 0x000000170900720c */ /* 0x000fe20003f44070 */
[----:B0-----:R-:W-:Y:S02]  /*28a50*/  @P0 IMAD.MOV.U32 R12, RZ, RZ, R2 ;  /* 0x000000ffff0c0224 */ /* 0x001fe400078e0002 */
[----:B------:R-:W-:-:S05]  /*28a60*/  @P0 IMAD.MOV.U32 R13, RZ, RZ, R3 ;  /* 0x000000ffff0d0224 */ /* 0x000fca00078e0003 */
[----:B------:R0:W2:Y:S02]  /*28a70*/  @P0 LDG.E.U8 R33, desc[UR20][R12.64] ;  /* 0x000000140c210981 */ /* 0x0000a4000c1e1100 */
[----:B0-----:R-:W-:-:S04]  /*28a80*/  IMAD.HI.U32 R12, R10, R11, RZ ;  /* 0x0000000b0a0c7227 */ /* 0x001fc800078e00ff */
[----:B------:R-:W-:-:S04]  /*28a90*/  IMAD.MOV R12, RZ, RZ, -R12 ;  /* 0x000000ffff0c7224 */ /* 0x000fc800078e0a0c */
[----:B------:R-:W-:Y:S02]  /*28aa0*/  IMAD R11, R9, R12, R11 ;  /* 0x0000000c090b7224 */ /* 0x000fe400078e020b */
[----:B------:R-:W-:-:S03]  /*28ab0*/  @!P2 IMAD.IADD R23, R23, 0x1, -R9 ;  /* 0x000000011717a824 */ /* 0x000fc600078e0a09 */
[----:B------:R-:W-:Y:S01]  /*28ac0*/  ISETP.GT.U32.AND P2, PT, R9, R11, PT ;  /* 0x0000000b0900720c */ /* 0x000fe20003f44070 */
[----:B------:R0:W-:Y:S04]  /*28ad0*/  STL [R1+0xa20], R2 ;  /* 0x000a200201007387 */ /* 0x0001e80000100800 */
[----:B------:R-:W-:Y:S08]  /*28ae0*/  STL [R1+0xa14], R6 ;  /* 0x000a140601007387 */ /* 0x000ff00000100800 */
[----:B------:R-:W-:Y:S01]  /*28af0*/  @!P2 IMAD.IADD R11, R11, 0x1, -R9 ;  /* 0x000000010b0ba824 */ /* 0x000fe200078e0a09 */
[----:B------:R1:W-:Y:S04]  /*28b00*/  STL [R1+0xa1c], R3 ;  /* 0x000a1c0301007387 */ /* 0x0003e80000100800 */
[----:B------:R-:W-:Y:S01]  /*28b10*/  ISETP.GT.U32.AND P2, PT, R9, R11, PT ;  /* 0x0000000b0900720c */ /* 0x000fe20003f44070 */
[----:B------:R-:W-:Y:S01]  /*28b20*/  STL [R1+0x1328], R0 ;  /* 0x0013280001007387 */ /* 0x000fe20000100800 */
[----:B------:R-:W-:-:S11]  /*28b30*/  PRMT R32, RZ, 0x7610, R32 ;  /* 0x00007610ff207816 */ /* 0x000fd60000000020 */
[----:B------:R-:W-:Y:S01]  /*28b40*/  @!P2 IMAD.IADD R11, R11, 0x1, -R9 ;  /* 0x000000010b0ba824 */ /* 0x000fe200078e0a09 */
[----:B------:R-:W-:Y:S02]  /*28b50*/  PRMT R31, RZ, 0x7610, R31 ;  /* 0x00007610ff1f7816 */ /* 0x000fe4000000001f */
[----:B----4-:R-:W-:-:S13]  /*28b60*/  ISETP.GE.AND P3, PT, R4, RZ, PT ;  /* 0x000000ff0400720c */ /* 0x010fda0003f66270 */
[----:B------:R-:W-:-:S05]  /*28b70*/  @!P3 IMAD.MOV R23, RZ, RZ, -R23 ;  /* 0x000000ffff17b224 */ /* 0x000fca00078e0a17 */
[----:B------:R-:W-:-:S05]  /*28b80*/  SEL R23, R47, R23, !P1 ;  /* 0x000000172f177207 */ /* 0x000fca0004800000 */
[----:B------:R-:W-:Y:S01]  /*28b90*/  IMAD R23, R23, UR4, RZ ;  /* 0x0000000417177c24 */ /* 0x000fe2000f8e02ff */
[----:B------:R-:W4:Y:S04]  /*28ba0*/  LDCU UR4, c[0x0][0x3b0] ;  /* 0x00007600ff0477ac */ /* 0x000f280008000800 */
[----:B0-----:R-:W-:-:S04]  /*28bb0*/  IADD3 R2, P3, PT, R23, R8, RZ ;  /* 0x0000000817027210 */ /* 0x001fc80007f7e0ff */
[----:B-1----:R-:W-:Y:S02]  /*28bc0*/  LEA.HI.X.SX32 R3, R23, R5, 0x1, P3 ;  /* 0x0000000517037211 */ /* 0x002fe400018f0eff */
[----:B------:R-:W-:Y:S01]  /*28bd0*/  ISETP.GE.AND P3, PT, R0, RZ, PT ;  /* 0x000000ff0000720c */ /* 0x000fe20003f66270 */
[----:B------:R0:W-:Y:S01]  /*28be0*/  STL [R1+0xa28], R2 ;  /* 0x000a280201007387 */ /* 0x0001e20000100800 */
[----:B------:R-:W-:Y:S02]  /*28bf0*/  @P0 IMAD.MOV.U32 R12, RZ, RZ, R2 ;  /* 0x000000ffff0c0224 */ /* 0x000fe400078e0002 */
[----:B------:R-:W-:-:S05]  /*28c00*/  @P0 IMAD.MOV.U32 R13, RZ, RZ, R3 ;  /* 0x000000ffff0d0224 */ /* 0x000fca00078e0003 */
[----:B------:R1:W2:Y:S01]  /*28c10*/  @P0 LDG.E.U8 R32, desc[UR20][R12.64] ;  /* 0x000000140c200981 */ /* 0x0002a2000c1e1100 */
[----:B0-----:R-:W-:-:S03]  /*28c20*/  VIADD R2, R64, 0xdc ;  /* 0x000000dc40027836 */ /* 0x001fc60000000000 */
[----:B------:R-:W-:Y:S02]  /*28c30*/  @!P3 IMAD.MOV R11, RZ, RZ, -R11 ;  /* 0x000000ffff0bb224 */ /* 0x000fe400078e0a0b */
[----:B-1----:R-:W-:-:S03]  /*28c40*/  IABS R12, R2 ;  /* 0x00000002000c7213 */ /* 0x002fc60000000000 */
[----:B------:R-:W-:Y:S02]  /*28c50*/  SEL R13, R47, R11, !P1 ;  /* 0x0000000b2f0d7207 */ /* 0x000fe40004800000 */
[----:B------:R-:W-:-:S04]  /*28c60*/  IMAD.HI.U32 R11, R10, R12, RZ ;  /* 0x0000000c0a0b7227 */ /* 0x000fc800078e00ff */
[----:B----4-:R-:W-:Y:S01]  /*28c70*/  IMAD R13, R13, UR4, RZ ;  /* 0x000000040d0d7c24 */ /* 0x010fe2000f8e02ff */
[----:B------:R0:W-:Y:S01]  /*28c80*/  STL [R1+0xa24], R3 ;  /* 0x000a240301007387 */ /* 0x0001e20000100800 */
[----:B------:R-:W-:Y:S01]  /*28c90*/  IMAD.MOV R11, RZ, RZ, -R11 ;  /* 0x000000ffff0b7224 */ /* 0x000fe200078e0a0b */
[----:B------:R-:W-:Y:S01]  /*28ca0*/  ISETP.GE.AND P3, PT, R2, RZ, PT ;  /* 0x000000ff0200720c */ /* 0x000fe20003f66270 */
[----:B------:R-:W1:Y:S01]  /*28cb0*/  LDCU UR4, c[0x0][0x3b0] ;  /* 0x00007600ff0477ac */ /* 0x000e620008000800 */
[----:B------:R-:W-:Y:S01]  /*28cc0*/  IADD3 R0, P2, PT, R13, R8, RZ ;  /* 0x000000080d007210 */ /* 0x000fe20007f5e0ff */
[----:B------:R-:W-:-:S03]  /*28cd0*/  IMAD R11, R9, R11, R12 ;  /* 0x0000000b090b7224 */ /* 0x000fc600078e020c */
[----:B0-----:R-:W-:Y:S02]  /*28ce0*/  LEA.HI.X.SX32 R3, R13, R5, 0x1, P2 ;  /* 0x000000050d037211 */ /* 0x001fe400010f0eff */
[----:B------:R-:W-:Y:S01]  /*28cf0*/  ISETP.GT.U32.AND P2, PT, R9, R11, PT ;  /* 0x0000000b0900720c */ /* 0x000fe20003f44070 */
[----:B------:R-:W-:Y:S01]  /*28d00*/  STL [R1+0x1330], R2 ;  /* 0x0013300201007387 */ /* 0x000fe20000100800 */
[----:B------:R-:W-:Y:S02]  /*28d10*/  @P0 IMAD.MOV.U32 R12, RZ, RZ, R0 ;  /* 0x000000ffff0c0224 */ /* 0x000fe400078e0000 */
[----:B------:R-:W-:Y:S01]  /*28d20*/  @P0 IMAD.MOV.U32 R13, RZ, RZ, R3 ;  /* 0x000000ffff0d0224 */ /* 0x000fe200078e0003 */
[----:B------:R0:W-:Y:S04]  /*28d30*/  STL [R1+0xa30], R0 ;  /* 0x000a300001007387 */ /* 0x0001e80000100800 */
[----:B------:R4:W2:Y:S01]  /*28d40*/  @P0 LDG.E.U8 R31, desc[UR20][R12.64] ;  /* 0x000000140c1f0981 */ /* 0x0008a2000c1e1100 */
[----:B0-----:R-:W-:-:S03]  /*28d50*/  VIADD R0, R64, 0xdd ;  /* 0x000000dd40007836 */ /* 0x001fc60000000000 */
[----:B------:R-:W-:Y:S02]  /*28d60*/  @!P2 IMAD.IADD R11, R11, 0x1, -R9 ;  /* 0x000000010b0ba824 */ /* 0x000fe400078e0a09 */
[----:B----4-:R-:W-:-:S03]  /*28d70*/  IABS R12, R0 ;  /* 0x00000000000c7213 */ /* 0x010fc60000000000 */
[----:B------:R-:W-:Y:S02]  /*28d80*/  ISETP.GT.U32.AND P2, PT, R9, R11, PT ;  /* 0x0000000b0900720c */ /* 0x000fe40003f44070 */
[----:B------:R-:W-:-:S04]  /*28d90*/  IMAD.HI.U32 R13, R10, R12, RZ ;  /* 0x0000000c0a0d7227 */ /* 0x000fc800078e00ff */
[----:B------:R-:W-:-:S04]  /*28da0*/  IMAD.MOV R13, RZ, RZ, -R13 ;  /* 0x000000ffff0d7224 */ /* 0x000fc800078e0a0d */
[----:B------:R-:W-:-:S03]  /*28db0*/  IMAD R12, R9, R13, R12 ;  /* 0x0000000d090c7224 */ /* 0x000fc600078e020c */
[----:B------:R-:W-:Y:S02]  /*28dc0*/  @!P2 IMAD.IADD R11, R11, 0x1, -R9 ;  /* 0x000000010b0ba824 */ /* 0x000fe400078e0a09 */
[----:B------:R-:W-:Y:S02]  /*28dd0*/  ISETP.GT.U32.AND P2, PT, R9, R12, PT ;  /* 0x0000000c0900720c */ /* 0x000fe40003f44070 */
[----:B------:R-:W-:-:S05]  /*28de0*/  @!P3 IMAD.MOV R11, RZ, RZ, -R11 ;  /* 0x000000ffff0bb224 */ /* 0x000fca00078e0a0b */
[----:B------:R-:W-:-:S05]  /*28df0*/  SEL R11, R47, R11, !P1 ;  /* 0x0000000b2f0b7207 */ /* 0x000fca0004800000 */
[----:B-1----:R-:W-:Y:S01]  /*28e00*/  IMAD R11, R11, UR4, RZ ;  /* 0x000000040b0b7c24 */ /* 0x002fe2000f8e02ff */
[----:B------:R0:W-:Y:S01]  /*28e10*/  STL [R1+0xa2c], R3 ;  /* 0x000a2c0301007387 */ /* 0x0001e20000100800 */
[----:B------:R-:W-:Y:S01]  /*28e20*/  @!P2 IMAD.IADD R12, R12, 0x1, -R9 ;  /* 0x000000010c0ca824 */ /* 0x000fe200078e0a09 */
[----:B------:R-:W1:Y:S02]  /*28e30*/  LDCU UR4, c[0x0][0x3b0] ;  /* 0x00007600ff0477ac */ /* 0x000e640008000800 */
[----:B------:R-:W-:Y:S02]  /*28e40*/  IADD3 R2, P3, PT, R11, R8, RZ ;  /* 0x000000080b027210 */ /* 0x000fe40007f7e0ff */
[----:B------:R-:W-:Y:S02]  /*28e50*/  ISETP.GT.U32.AND P2, PT, R9, R12, PT ;  /* 0x0000000c0900720c */ /* 0x000fe40003f44070 */
[----:B0-----:R-:W-:Y:S02]  /*28e60*/  LEA.HI.X.SX32 R3, R11, R5, 0x1, P3 ;  /* 0x000000050b037211 */ /* 0x001fe400018f0eff */
[----:B------:R-:W-:Y:S01]  /*28e70*/  ISETP.GE.AND P3, PT, R0, RZ, PT ;  /* 0x000000ff0000720c */ /* 0x000fe20003f66270 */
[----:B------:R-:W-:Y:S01]  /*28e80*/  STL [R1+0x132c], R0 ;  /* 0x00132c0001007387 */ /* 0x000fe20000100800 */
[----:B------:R-:W-:-:S03]  /*28e90*/  @P0 IMAD.MOV.U32 R14, RZ, RZ, R2 ;  /* 0x000000ffff0e0224 */ /* 0x000fc600078e0002 */
[----:B------:R0:W-:Y:S04]  /*28ea0*/  STL [R1+0xa58], R2 ;  /* 0x000a580201007387 */ /* 0x0001e80000100800 */
[----:B------:R-:W-:Y:S02]  /*28eb0*/  @!P2 IMAD.IADD R12, R12, 0x1, -R9 ;  /* 0x000000010c0ca824 */ /* 0x000fe400078e0a09 */
[----:B0-----:R-:W-:Y:S02]  /*28ec0*/  VIADD R2, R64, 0xde ;  /* 0x000000de40027836 */ /* 0x001fe40000000000 */
[----:B------:R-:W-:-:S03]  /*28ed0*/  @!P3 IMAD.MOV R12, RZ, RZ, -R12 ;  /* 0x000000ffff0cb224 */ /* 0x000fc600078e0a0c */
[----:B------:R-:W-:Y:S02]  /*28ee0*/  IABS R11, R2 ;  /* 0x00000002000b7213 */ /* 0x000fe40000000000 */
[----:B------:R-:W-:-:S03]  /*28ef0*/  SEL R13, R47, R12, !P1 ;  /* 0x0000000c2f0d7207 */ /* 0x000fc60004800000 */
[----:B------:R-:W-:-:S04]  /*28f00*/  IMAD.HI.U32 R12, R10, R11, RZ ;  /* 0x0000000b0a0c7227 */ /* 0x000fc800078e00ff */
[----:B-1----:R-:W-:Y:S01]  /*28f10*/  IMAD R13, R13, UR4, RZ ;  /* 0x000000040d0d7c24 */ /* 0x002fe2000f8e02ff */
[----:B------:R0:W-:Y:S01]  /*28f20*/  STL [R1+0xa54], R3 ;  /* 0x000a540301007387 */ /* 0x0001e20000100800 */
[----:B------:R-:W-:Y:S02]  /*28f30*/  IMAD.MOV R12, RZ, RZ, -R12 ;  /* 0x000000ffff0c7224 */ /* 0x000fe400078e0a0c */
[----:B------:R-:W-:Y:S01]  /*28f40*/  @P0 IMAD.MOV.U32 R15, RZ, RZ, R3 ;  /* 0x000000ffff0f0224 */ /* 0x000fe200078e0003 */
[----:B------:R-:W-:Y:S01]  /*28f50*/  IADD3 R0, P2, PT, R13, R8, RZ ;  /* 0x000000080d007210 */ /* 0x000fe20007f5e0ff */
[----:B------:R-:W-:Y:S01]  /*28f60*/  IMAD R11, R9, R12, R11 ;  /* 0x0000000c090b7224 */ /* 0x000fe200078e020b */
[----:B------:R-:W-:Y:S01]  /*28f70*/  PRMT R29, RZ, 0x7610, R29 ;  /* 0x00007610ff1d7816 */ /* 0x000fe2000000001d */
[----:B------:R-:W1:Y:S01]  /*28f80*/  LDCU UR4, c[0x0][0x3b0] ;  /* 0x00007600ff0477ac */ /* 0x000e620008000800 */
[----:B0-----:R-:W-:Y:S02]  /*28f90*/  LEA.HI.X.SX32 R3, R13, R5, 0x1, P2 ;  /* 0x000000050d037211 */ /* 0x001fe400010f0eff */
[----:B------:R-:W-:Y:S01]  /*28fa0*/  ISETP.GT.U32.AND P2, PT, R9, R11, PT ;  /* 0x0000000b0900720c */ /* 0x000fe20003f44070 */
[----:B------:R-:W-:Y:S01]  /*28fb0*/  STL [R1+0x1320], R2 ;  /* 0x0013200201007387 */ /* 0x000fe20000100800 */
[----:B------:R-:W-:-:S02]  /*28fc0*/  @P0 IMAD.MOV.U32 R12, RZ, RZ, R0 ;  /* 0x000000ffff0c0224 */ /* 0x000fc400078e0000 */
[----:B------:R-:W-:Y:S01]  /*28fd0*/  @P0 IMAD.MOV.U32 R13, RZ, RZ, R3 ;  /* 0x000000ffff0d0224 */ /* 0x000fe200078e0003 */
[----:B------:R0:W-:Y:S04]  /*28fe0*/  STL [R1+0xa60], R0 ;  /* 0x000a600001007387 */ /* 0x0001e80000100800 */
[----:B------:R4:W2:Y:S01]  /*28ff0*/  @P0 LDG.E.U8 R29, desc[UR20][R12.64] ;  /* 0x000000140c1d0981 */ /* 0x0008a2000c1e1100 */
[----:B0-----:R-:W-:-:S03]  /*29000*/  VIADD R0, R64, 0xdf ;  /* 0x000000df40007836 */ /* 0x001fc60000000000 */
[----:B------:R-:W-:Y:S02]  /*29010*/  @!P2 IMAD.IADD R11, R11, 0x1, -R9 ;  /* 0x000000010b0ba824 */ /* 0x000fe400078e0a09 */
[----:B----4-:R-:W-:-:S03]  /*29020*/  IABS R12, R0 ;  /* 0x00000000000c7213 */ /* 0x010fc60000000000 */
[----:B------:R-:W-:Y:S02]  /*29030*/  ISETP.GT.U32.AND P2, PT, R9, R11, PT ;  /* 0x0000000b0900720c */ /* 0x000fe40003f44070 */
[----:B------:R-:W-:Y:S01]  /*29040*/  IMAD.HI.U32 R13, R10, R12, RZ ;  /* 0x0000000c0a0d7227 */ /* 0x000fe200078e00ff */
[----:B------:R-:W-:-:S03]  /*29050*/  ISETP.GE.AND P3, PT, R2, RZ, PT ;  /* 0x000000ff0200720c */ /* 0x000fc60003f66270 */
        /* <DEDUP_REMOVED lines=9> */
[----:B------:R-:W-:Y:S01]  /*290f0*/  PRMT R30, RZ, 0x7610, R30 ;  /* 0x00007610ff1e7816 */ /* 0x000fe2000000001e */
[----:B------:R-:W1:Y:S01]  /*29100*/  LDCU UR4, c[0x0][0x3b0] ;  /* 0x00007600ff0477ac */ /* 0x000e620008000800 */
[----:B------:R-:W-:Y:S02]  /*29110*/  IADD3 R2, P3, PT, R11, R8, RZ ;  /* 0x000000080b027210 */ /* 0x000fe40007f7e0ff */
[----:B------:R-:W-:Y:S01]  /*29120*/  ISETP.GT.U32.AND P2, PT, R9, R12, PT ;  /* 0x0000000c0900720c */ /* 0x000fe20003f44070 */
[----:B------:R-:W-:Y:S01]  /*29130*/  STL [R1+0x1314], R0 ;  /* 0x0013140001007387 */ /* 0x000fe20000100800 */
[----:B0-----:R-:W-:-:S03]  /*29140*/  LEA.HI.X.SX32 R3, R11, R5, 0x1, P3 ;  /* 0x000000050b037211 */ /* 0x001fc600018f0eff */
[----:B------:R0:W4:Y:S01]  /*29150*/  @P0 LDG.E.U8 R30, desc[UR20][R14.64] ;  /* 0x000000140e1e0981 */ /* 0x000122000c1e1100 */
[----:B------:R-:W-:-:S03]  /*29160*/  ISETP.GE.AND P3, PT, R0, RZ, PT ;  /* 0x000000ff0000720c */ /* 0x000fc60003f66270 */
[----:B------:R1:W-:Y:S04]  /*29170*/  STL [R1+0xa68], R2 ;  /* 0x000a680201007387 */ /* 0x0003e80000100800 */
[----:B------:R-:W-:Y:S02]  /*29180*/  @!P2 IMAD.IADD R12, R12, 0x1, -R9 ;  /* 0x000000010c0ca824 */ /* 0x000fe400078e0a09 */
[----:B0-----:R-:W-:Y:S02]  /*29190*/  @P0 IMAD.MOV.U32 R14, RZ, RZ, R2 ;  /* 0x000000ffff0e0224 */ /* 0x001fe400078e0002 */
[----:B-1----:R-:W-:Y:S02]  /*291a0*/  VIADD R2, R64, 0xe4 ;  /* 0x000000e440027836 */ /* 0x002fe40000000000 */
[----:B------:R-:W-:-:S03]  /*291b0*/  @!P3 IMAD.MOV R12, RZ, RZ, -R12 ;  /* 0x000000ffff0cb224 */ /* 0x000fc600078e0a0c */
[----:B------:R-:W-:Y:S02]  /*291c0*/  IABS R11, R2 ;  /* 0x00000002000b7213 */ /* 0x000fe40000000000 */
[----:B------:R-:W-:-:S03]  /*291d0*/  SEL R13, R47, R12, !P1 ;  /* 0x0000000c2f0d7207 */ /* 0x000fc60004800000 */
[----:B------:R-:W-:-:S04]  /*291e0*/  IMAD.HI.U32 R12, R10, R11, RZ ;  /* 0x0000000b0a0c7227 */ /* 0x000fc800078e00ff */
[----:B------:R-:W-:Y:S01]  /*291f0*/  IMAD R13, R13, UR4, RZ ;  /* 0x000000040d0d7c24 */ /* 0x000fe2000f8e02ff */
        /* <DEDUP_REMOVED lines=16> */
[----:B-1----:R-:W-:-:S03]  /*29300*/  IABS R12, R0 ;  /* 0x00000000000c7213 */ /* 0x002fc60000000000 */
        /* <DEDUP_REMOVED lines=9> */
[----:B------:R-:W-:Y:S01]  /*293a0*/  IMAD R11, R11, UR4, RZ ;  /* 0x000000040b0b7c24 */ /* 0x000fe2000f8e02ff */
        /* <DEDUP_REMOVED lines=8> */
[----:B------:R0:W2:Y:S01]  /*29430*/  @P0 LDG.E.U8 R28, desc[UR20][R14.64] ;  /* 0x000000140e1c0981 */ /* 0x0000a2000c1e1100 */
        /* <DEDUP_REMOVED lines=18> */
[----:B------:R-:W-:-:S02]  /*29560*/  ISETP.GT.U32.AND P2, PT, R9, R11, PT ;  /* 0x0000000b0900720c */ /* 0x000fc40003f44070 */
[----:B------:R0:W2:Y:S01]  /*29570*/  @P0 LDG.E.U8 R44, desc[UR20][R24.64] ;  /* 0x00000014182c0981 */ /* 0x0000a2000c1e1100 */
[----:B------:R-:W-:Y:S02]  /*29580*/  @P0 IMAD.MOV.U32 R12, RZ, RZ, R0 ;  /* 0x000000ffff0c0224 */ /* 0x000fe400078e0000 */
[----:B------:R-:W-:Y:S01]  /*29590*/  @P0 IMAD.MOV.U32 R13, RZ, RZ, R3 ;  /* 0x000000ffff0d0224 */ /* 0x000fe200078e0003 */
[----:B------:R-:W-:Y:S04]  /*295a0*/  STL [R1+0x1310], R2 ;  /* 0x0013100201007387 */ /* 0x000fe80000100800 */
[----:B------:R1:W-:Y:S01]  /*295b0*/  STL [R1+0xaa0], R0 ;  /* 0x000aa00001007387 */ /* 0x0003e20000100800 */
[----:B0-----:R-:W-:Y:S02]  /*295c0*/  PRMT R25, RZ, 0x7610, R25 ;  /* 0x00007610ff197816 */ /* 0x001fe40000000019 */
[----:B------:R-:W-:-:S04]  /*295d0*/  @!P2 IMAD.IADD R11, R11, 0x1, -R9 ;  /* 0x000000010b0ba824 */ /* 0x000fc800078e0a09 */
[----:B------:R0:W2:Y:S01]  /*295e0*/  @P0 LDG.E.U8 R25, desc[UR20][R12.64] ;  /* 0x000000140c190981 */ /* 0x0000a2000c1e1100 */
[----:B-1----:R-:W-:Y:S01]  /*295f0*/  VIADD R0, R64, 0xe7 ;  /* 0x000000e740007836 */ /* 0x002fe20000000000 */
[----:B------:R-:W-:-:S04]  /*29600*/  ISETP.GT.U32.AND P2, PT, R9, R11, PT ;  /* 0x0000000b0900720c */ /* 0x000fc80003f44070 */
[----:B0-----:R-:W-:Y:S02]  /*29610*/  IABS R12, R0 ;  /* 0x00000000000c7213 */ /* 0x001fe40000000000 */
[----:B------:R-:W-:-:S03]  /*29620*/  ISETP.GE.AND P3, PT, R2, RZ, PT ;  /* 0x000000ff0200720c */ /* 0x000fc60003f66270 */
[----:B------:R-:W-:-:S04]  /*29630*/  IMAD.HI.U32 R13, R10, R12, RZ ;  /* 0x0000000c0a0d7227 */ /* 0x000fc800078e00ff */
[----:B------:R-:W-:-:S04]  /*29640*/  IMAD.MOV R13, RZ, RZ, -R13 ;  /* 0x000000ffff0d7224 */ /* 0x000fc800078e0a0d */
[----:B------:R-:W-:Y:S02]  /*29650*/  IMAD R12, R9, R13, R12 ;  /* 0x0000000d090c7224 */ /* 0x000fe400078e020c */
[----:B------:R-:W-:-:S03]  /*29660*/  @!P2 IMAD.IADD R11, R11, 0x1, -R9 ;  /* 0x000000010b0ba824 */ /* 0x000fc600078e0a09 */
[----:B------:R-:W-:Y:S01]  /*29670*/  ISETP.GT.U32.AND P2, PT, R9, R12, PT ;  /* 0x0000000c0900720c */ /* 0x000fe20003f44070 */
        /* <DEDUP_REMOVED lines=189> */
[----:B------:R-:W1:Y:S02]  /*2a250*/  LDCU UR4, c[0x0][0x3b0] ;  /* 0x00007600ff0477ac */ /* 0x000e640008000800 */
[----:B------:R-:W-:Y:S02]  /*2a260*/  IADD3 R2, P3, PT, R11, R8, RZ ;  /* 0x000000080b027210 */ /* 0x000fe40007f7e0ff */
[----:B------:R-:W-:Y:S02]  /*2a270*/  ISETP.GT.U32.AND P2, PT, R9, R12, PT ;  /* 0x0000000c0900720c */ /* 0x000fe40003f44070 */
[----:B0-----:R-:W-:Y:S02]  /*2a280*/  LEA.HI.X.SX32 R3, R11, R5, 0x1, P3 ;  /* 0x000000050b037211 */ /* 0x001fe400018f0eff */
[----:B------:R-:W-:Y:S01]  /*2a290*/  ISETP.GE.AND P3, PT, R0, RZ, PT ;  /* 0x000000ff0000720c */ /* 0x000fe20003f66270 */
[----:B------:R-:W-:-:S08]  /*2a2a0*/  VIADD R6, R64, 0xfe ;  /* 0x000000fe40067836 */ /* 0x000fd00000000000 */
[----:B------:R-:W-:Y:S01]  /*2a2b0*/  @!P2 IMAD.IADD R12, R12, 0x1, -R9 ;  /* 0x000000010c0ca824 */ /* 0x000fe200078e0a09 */
[----:B------:R-:W-:-:S03]  /*2a2c0*/  IABS R11, R6 ;  /* 0x00000006000b7213 */ /* 0x000fc60000000000 */
[----:B------:R-:W-:-:S05]  /*2a2d0*/  @!P3 IMAD.MOV R12, RZ, RZ, -R12 ;  /* 0x000000ffff0cb224 */ /* 0x000fca00078e0a0c */
[----:B------:R-:W-:Y:S01]  /*2a2e0*/  SEL R13, R47, R12, !P1 ;  /* 0x0000000c2f0d7207 */ /* 0x000fe20004800000 */
[----:B------:R-:W-:Y:S01]  /*2a2f0*/  IMAD.HI.U32 R12, R10, R11, RZ ;  /* 0x0000000b0a0c7227 */ /* 0x000fe200078e00ff */
[----:B------:R-:W-:-:S03]  /*2a300*/  PRMT R18, RZ, 0x7610, R18 ;  /* 0x00007610ff127816 */ /* 0x000fc60000000012 */
[----:B-1----:R-:W-:Y:S01]  /*2a310*/  IMAD R13, R13, UR4, RZ ;  /* 0x000000040d0d7c24 */ /* 0x002fe2000f8e02ff */
[----:B------:R0:W-:Y:S01]  /*2a320*/  STL [R1+0x12f8], R0 ;  /* 0x0012f80001007387 */ /* 0x0001e20000100800 */
[----:B------:R-:W-:Y:S01]  /*2a330*/  IMAD.MOV R12, RZ, RZ, -R12 ;  /* 0x000000ffff0c7224 */ /* 0x000fe200078e0a0c */
[----:B------:R-:W-:Y:S01]  /*2a340*/  PRMT R16, RZ, 0x7610, R16 ;  /* 0x00007610ff107816 */ /* 0x000fe20000000010 */
[----:B------:R-:W-:Y:S01]  /*2a350*/  VIADD R4, R64, 0xf7 ;  /* 0x000000f740047836 */ /* 0x000fe20000000000 */
[----:B------:R1:W2:Y:S01]  /*2a360*/  @P0 LDG.E.U8 R18, desc[UR20][R14.64] ;  /* 0x000000140e120981 */ /* 0x0002a2000c1e1100 */
[----:B------:R-:W-:Y:S01]  /*2a370*/  IMAD R11, R9, R12, R11 ;  /* 0x0000000c090b7224 */ /* 0x000fe200078e020b */
[----:B------:R-:W3:Y:S01]  /*2a380*/  LDCU UR4, c[0x0][0x3b0] ;  /* 0x00007600ff0477ac */ /* 0x000ee20008000800 */
[----:B0-----:R-:W-:Y:S01]  /*2a390*/  IADD3 R0, P2, PT, R13, R8, RZ ;  /* 0x000000080d007210 */ /* 0x001fe20007f5e0ff */
[----:B------:R0:W-:Y:S01]  /*2a3a0*/  STL [R1+0xb48], R2 ;  /* 0x000b480201007387 */ /* 0x0001e20000100800 */
[----:B-1----:R-:W-:-:S02]  /*2a3b0*/  @P0 IMAD.MOV.U32 R14, RZ, RZ, R2 ;  /* 0x000000ffff0e0224 */ /* 0x002fc400078e0002 */
[----:B------:R-:W-:Y:S01]  /*2a3c0*/  @P0 IMAD.MOV.U32 R15, RZ, RZ, R3 ;  /* 0x000000ffff0f0224 */ /* 0x000fe200078e0003 */
[----:B------:R-:W-:Y:S01]  /*2a3d0*/  STL [R1+0xb44], R3 ;  /* 0x000b440301007387 */ /* 0x000fe20000100800 */
[----:B0-----:R-:W-:-:S03]  /*2a3e0*/  LEA.HI.X.SX32 R2, R13, R5, 0x1, P2 ;  /* 0x000000050d027211 */ /* 0x001fc600010f0eff */
[----:B------:R0:W2:Y:S01]  /*2a3f0*/  @P0 LDG.E.U8 R16, desc[UR20][R14.64] ;  /* 0x000000140e100981 */ /* 0x0000a2000c1e1100 */
[----:B------:R-:W-:Y:S01]  /*2a400*/  ISETP.GT.U32.AND P2, PT, R9, R11, PT ;  /* 0x0000000b0900720c */ /* 0x000fe20003f44070 */
[----:B------:R-:W-:Y:S02]  /*2a410*/  @P0 IMAD.MOV.U32 R12, RZ, RZ, R0 ;  /* 0x000000ffff0c0224 */ /* 0x000fe400078e0000 */
[----:B------:R-:W-:Y:S01]  /*2a420*/  STL [R1+0x12f4], R6 ;  /* 0x0012f40601007387 */ /* 0x000fe20000100800 */
[----:B------:R-:W-:-:S03]  /*2a430*/  @P0 IMAD.MOV.U32 R13, RZ, RZ, R2 ;  /* 0x000000ffff0d0224 */ /* 0x000fc600078e0002 */
[----:B------:R1:W-:Y:S01]  /*2a440*/  STL [R1+0xb50], R0 ;  /* 0x000b500001007387 */ /* 0x0003e20000100800 */
[----:B0-----:R-:W-:-:S03]  /*2a450*/  PRMT R15, RZ, 0x7610, R15 ;  /* 0x00007610ff0f7816 */ /* 0x001fc6000000000f */
[----:B------:R0:W-:Y:S04]  /*2a460*/  STL [R1+0xb4c], R2 ;  /* 0x000b4c0201007387 */ /* 0x0001e80000100800 */
[----:B------:R3:W2:Y:S01]  /*2a470*/  @P0 LDG.E.U8 R15, desc[UR20][R12.64] ;  /* 0x000000140c0f0981 */ /* 0x0006a2000c1e1100 */
[C---:B-1----:R-:W-:Y:S02]  /*2a480*/  VIADD R0, R64.reuse, 0xff ;  /* 0x000000ff40007836 */ /* 0x042fe40000000000 */
[----:B0-----:R-:W-:-:S03]  /*2a490*/  VIADD R2, R64, 0xef ;  /* 0x000000ef40027836 */ /* 0x001fc60000000000 */
[----:B---3--:R-:W-:Y:S01]  /*2a4a0*/  IABS R12, R0 ;  /* 0x00000000000c7213 */ /* 0x008fe20000000000 */
[----:B------:R-:W-:Y:S01]  /*2a4b0*/  @!P2 IMAD.IADD R11, R11, 0x1, -R9 ;  /* 0x000000010b0ba824 */ /* 0x000fe200078e0a09 */
[----:B------:R-:W-:Y:S02]  /*2a4c0*/  IABS R14, R4 ;  /* 0x00000004000e7213 */ /* 0x000fe40000000000 */
[----:B------:R-:W-:Y:S01]  /*2a4d0*/  IABS R13, R2 ;  /* 0x00000002000d7213 */ /* 0x000fe20000000000 */
[----:B------:R-:W-:Y:S01]  /*2a4e0*/  IMAD.HI.U32 R7, R10, R12, RZ ;  /* 0x0000000c0a077227 */ /* 0x000fe200078e00ff */
[----:B------:R-:W-:-:S03]  /*2a4f0*/  ISETP.GT.U32.AND P3, PT, R9, R11, PT ;  /* 0x0000000b0900720c */ /* 0x000fc60003f64070 */
[----:B------:R-:W-:Y:S02]  /*2a500*/  IMAD.MOV R93, RZ, RZ, -R7 ;  /* 0x000000ffff5d7224 */ /* 0x000fe400078e0a07 */
[----:B------:R-:W-:Y:S01]  /*2a510*/  IMAD.HI.U32 R7, R10, R14, RZ ;  /* 0x0000000e0a077227 */ /* 0x000fe200078e00ff */
[----:B------:R-:W-:-:S03]  /*2a520*/  ISETP.GE.AND P2, PT, R6, RZ, PT ;  /* 0x000000ff0600720c */ /* 0x000fc60003f46270 */
[----:B------:R-:W-:-:S04]  /*2a530*/  IMAD.HI.U32 R3, R10, R13, RZ ;  /* 0x0000000d0a037227 */ /* 0x000fc800078e00ff */
[C---:B------:R-:W-:Y:S02]  /*2a540*/  IMAD R10, R9.reuse, R93, R12 ;  /* 0x0000005d090a7224 */ /* 0x040fe400078e020c */
[----:B------:R-:W-:Y:S02]  /*2a550*/  IMAD.MOV R12, RZ, RZ, -R7 ;  /* 0x000000ffff0c7224 */ /* 0x000fe400078e0a07 */
[----:B------:R-:W-:Y:S02]  /*2a560*/  IMAD.MOV R3, RZ, RZ, -R3 ;  /* 0x000000ffff037224 */ /* 0x000fe400078e0a03 */
[C---:B------:R-:W-:Y:S02]  /*2a570*/  IMAD R12, R9.reuse, R12, R14 ;  /* 0x0000000c090c7224 */ /* 0x040fe400078e020e */
[C---:B------:R-:W-:Y:S01]  /*2a580*/  IMAD R13, R9.reuse, R3, R13 ;  /* 0x00000003090d7224 */ /* 0x040fe200078e020d */
[----:B------:R-:W-:Y:S01]  /*2a590*/  ISETP.GT.U32.AND P6, PT, R9, R10, PT ;  /* 0x0000000a0900720c */ /* 0x000fe20003fc4070 */
[----:B------:R-:W-:Y:S01]  /*2a5a0*/  @!P3 IMAD.IADD R11, R11, 0x1, -R9 ;  /* 0x000000010b0bb824 */ /* 0x000fe200078e0a09 */
[----:B------:R-:W-:-:S02]  /*2a5b0*/  ISETP.GT.U32.AND P5, PT, R9, R12, PT ;  /* 0x0000000c0900720c */ /* 0x000fc40003fa4070 */
[----:B------:R-:W-:Y:S01]  /*2a5c0*/  ISETP.GT.U32.AND P3, PT, R9, R13, PT ;  /* 0x0000000d0900720c */ /* 0x000fe20003f64070 */
[----:B------:R-:W-:-:S05]  /*2a5d0*/  @!P2 IMAD.MOV R11, RZ, RZ, -R11 ;  /* 0x000000ffff0ba224 */ /* 0x000fca00078e0a0b */
[----:B------:R-:W-:-:S03]  /*2a5e0*/  SEL R11, R47, R11, !P1 ;  /* 0x0000000b2f0b7207 */ /* 0x000fc60004800000 */
[--C-:B------:R-:W-:Y:S02]  /*2a5f0*/  @!P6 IMAD.IADD R10, R10, 0x1, -R9.reuse ;  /* 0x000000010a0ae824 */ /* 0x100fe400078e0a09 */
[--C-:B------:R-:W-:Y:S02]  /*2a600*/  @!P5 IMAD.IADD R12, R12, 0x1, -R9.reuse ;  /* 0x000000010c0cd824 */ /* 0x100fe400078e0a09 */
[----:B------:R-:W-:Y:S01]  /*2a610*/  IMAD R11, R11, UR4, RZ ;  /* 0x000000040b0b7c24 */ /* 0x000fe2000f8e02ff */
[----:B------:R-:W0:Y:S01]  /*2a620*/  LDCU UR4, c[0x0][0x3b0] ;  /* 0x00007600ff0477ac */ /* 0x000e220008000800 */
[----:B------:R-:W-:Y:S01]  /*2a630*/  @!P3 IMAD.IADD R13, R13, 0x1, -R9 ;  /* 0x000000010d0db824 */ /* 0x000fe200078e0a09 */
[C---:B------:R-:W-:Y:S02]  /*2a640*/  ISETP.GT.U32.AND P3, PT, R9.reuse, R10, PT ;  /* 0x0000000a0900720c */ /* 0x040fe40003f64070 */
[----:B------:R-:W-:Y:S02]  /*2a650*/  ISETP.GT.U32.AND P5, PT, R9, R12, PT ;  /* 0x0000000c0900720c */ /* 0x000fe40003fa4070 */
[----:B------:R-:W-:-:S02]  /*2a660*/  IADD3 R6, P2, PT, R11, R8, RZ ;  /* 0x000000080b067210 */ /* 0x000fc40007f5e0ff */
[----:B------:R-:W-:Y:S02]  /*2a670*/  ISETP.GT.U32.AND P6, PT, R9, R13, PT ;  /* 0x0000000d0900720c */ /* 0x000fe40003fc4070 */
[----:B------:R-:W-:Y:S02]  /*2a680*/  LEA.HI.X.SX32 R7, R11, R5, 0x1, P2 ;  /* 0x000000050b077211 */ /* 0x000fe400010f0eff */
[----:B------:R-:W-:-:S03]  /*2a690*/  ISETP.GE.AND P2, PT, R2, RZ, PT ;  /* 0x000000ff0200720c */ /* 0x000fc60003f46270 */
[--C-:B------:R-:W-:Y:S01]  /*2a6a0*/  @!P3 IMAD.IADD R10, R10, 0x1, -R9.reuse ;  /* 0x000000010a0ab824 */ /* 0x100fe200078e0a09 */
[----:B------:R-:W-:Y:S01]  /*2a6b0*/  ISETP.GE.AND P3, PT, R4, RZ, PT ;  /* 0x000000ff0400720c */ /* 0x000fe20003f66270 */
[----:B------:R-:W-:Y:S01]  /*2a6c0*/  @!P5 IMAD.IADD R12, R12, 0x1, -R9 ;  /* 0x000000010c0cd824 */ /* 0x000fe200078e0a09 */
[----:B------:R-:W-:-:S03]  /*2a6d0*/  ISETP.GE.AND P5, PT, R0, RZ, PT ;  /* 0x000000ff0000720c */ /* 0x000fc60003fa6270 */
[----:B------:R-:W-:-:S04]  /*2a6e0*/  @!P6 IMAD.IADD R13, R13, 0x1, -R9 ;  /* 0x000000010d0de824 */ /* 0x000fc800078e0a09 */
[----:B------:R-:W-:-:S05]  /*2a6f0*/  @!P2 IMAD.MOV R13, RZ, RZ, -R13 ;  /* 0x000000ffff0da224 */ /* 0x000fca00078e0a0d */
[----:B------:R-:W-:Y:S01]  /*2a700*/  SEL R13, R47, R13, !P1 ;  /* 0x0000000d2f0d7207 */ /* 0x000fe20004800000 */
[----:B------:R-:W-:Y:S02]  /*2a710*/  @!P3 IMAD.MOV R12, RZ, RZ, -R12 ;  /* 0x000000ffff0cb224 */ /* 0x000fe400078e0a0c */
[----:B------:R-:W-:Y:S02]  /*2a720*/  @!P5 IMAD.MOV R10, RZ, RZ, -R10 ;  /* 0x000000ffff0ad224 */ /* 0x000fe400078e0a0a */
[----:B0-----:R-:W-:Y:S01]  /*2a730*/  IMAD R13, R13, UR4, RZ ;  /* 0x000000040d0d7c24 */ /* 0x001fe2000f8e02ff */
[----:B------:R-:W-:Y:S01]  /*2a740*/  STL [R1+0x12e0], R0 ;  /* 0x0012e00001007387 */ /* 0x000fe20000100800 */
[C---:B------:R-:W-:Y:S01]  /*2a750*/  SEL R12, R47.reuse, R12, !P1 ;  /* 0x0000000c2f0c7207 */ /* 0x040fe20004800000 */
[----:B------:R-:W0:Y:S01]  /*2a760*/  LDCU UR4, c[0x0][0x3b0] ;  /* 0x00007600ff0477ac */ /* 0x000e220008000800 */
[----:B------:R-:W-:Y:S01]  /*2a770*/  PRMT R11, RZ, 0x7610, R11 ;  /* 0x00007610ff0b7816 */ /* 0x000fe2000000000b */
[----:B------:R-:W-:Y:S01]  /*2a780*/  STL [R1+0x12f0], R2 ;  /* 0x0012f00201007387 */ /* 0x000fe20000100800 */
[----:B------:R-:W-:-:S03]  /*2a790*/  SEL R47, R47, R10, !P1 ;  /* 0x0000000a2f2f7207 */ /* 0x000fc60004800000 */
[----:B------:R1:W-:Y:S01]  /*2a7a0*/  STL [R1+0x12e8], R4 ;  /* 0x0012e80401007387 */ /* 0x0003e20000100800 */
[----:B------:R-:W-:-:S03]  /*2a7b0*/  IMAD R9, R12, UR5, RZ ;  /* 0x000000050c097c24 */ /* 0x000fc6000f8e02ff */
[----:B------:R-:W3:Y:S04]  /*2a7c0*/  LDL.LU R93, [R1+0x1724] ;  /* 0x00172400015d7983 */ /* 0x000ee80000300800 */
[----:B------:R-:W3:Y:S01]  /*2a7d0*/  LDL.LU R3, [R1+0x1720] ;  /* 0x0017200001037983 */ /* 0x000ee20000300800 */
[----:B-1----:R-:W-:-:S03]  /*2a7e0*/  IADD3 R4, P1, PT, R13, R8, RZ ;  /* 0x000000080d047210 */ /* 0x002fc60007f3e0ff */
[----:B------:R-:W-:Y:S01]  /*2a7f0*/  STL [R1+0x418], R6 ;  /* 0x0004180601007387 */ /* 0x000fe20000100800 */
[----:B------:R-:W-:-:S03]  /*2a800*/  LEA.HI.X.SX32 R14, R13, R5, 0x1, P1 ;  /* 0x000000050d0e7211 */ /* 0x000fc600008f0eff */
[----:B------:R1:W-:Y:S01]  /*2a810*/  STL [R1+0x414], R7 ;  /* 0x0004140701007387 */ /* 0x0003e20000100800 */
[----:B------:R-:W-:-:S03]  /*2a820*/  PRMT R10, RZ, 0x7610, R10 ;  /* 0x00007610ff0a7816 */ /* 0x000fc6000000000a */
[----:B------:R-:W3:Y:S01]  /*2a830*/  @P0 LDG.E.U8 R11, desc[UR20][R6.64] ;  /* 0x00000014060b0981 */ /* 0x000ee2000c1e1100 */
[----:B------:R-:W-:Y:S02]  /*2a840*/  @P0 IMAD.MOV.U32 R12, RZ, RZ, R4 ;  /* 0x000000ffff0c0224 */ /* 0x000fe400078e0004 */
[----:B------:R-:W-:-:S05]  /*2a850*/  @P0 IMAD.MOV.U32 R13, RZ, RZ, R14 ;  /* 0x000000ffff0d0224 */ /* 0x000fca00078e000e */
[----:B------:R0:W3:Y:S04]  /*2a860*/  @P0 LDG.E.U8 R10, desc[UR20][R12.64] ;  /* 0x000000140c0a0981 */ /* 0x0000e8000c1e1100 */
[----:B-1----:R-:W3:Y:S04]  /*2a870*/  LDL.LU.64 R6, [R1+0x1718] ;  /* 0x0017180001067983 */ /* 0x002ee80000300a00 */
[----:B------:R-:W3:Y:S04]  /*2a880*/  LDL.LU R2, [R1+0x1710] ;  /* 0x0017100001027983 */ /* 0x000ee80000300800 */
[----:B------:R-:W3:Y:S04]  /*2a890*/  LDL.LU R0, [R1+0x170c] ;  /* 0x00170c0001007983 */ /* 0x000ee80000300800 */
[----:B------:R1:W-:Y:S04]  /*2a8a0*/  STL [R1+0x400], R4 ;  /* 0x0004000401007387 */ /* 0x0003e80000100800 */
[----:B------:R0:W-:Y:S01]  /*2a8b0*/  STL [R1+0x3fc], R14 ;  /* 0x0003fc0e01007387 */ /* 0x0001e20000100800 */
[----:B-1----:R-:W-:-:S05]  /*2a8c0*/  IADD3 R4, P1, PT, R9, R8, RZ ;  /* 0x0000000809047210 */ /* 0x002fca0007f3e0ff */
[----:B------:R1:W-:Y:S01]  /*2a8d0*/  STL [R1+0x410], R4 ;  /* 0x0004100401007387 */ /* 0x0003e20000100800 */
[----:B0-----:R-:W-:Y:S01]  /*2a8e0*/  @P0 IMAD.MOV.U32 R12, RZ, RZ, R4 ;  /* 0x000000ffff0c0224 */ /* 0x001fe200078e0004 */
[----:B------:R-:W-:Y:S01]  /*2a8f0*/  LEA.HI.X.SX32 R14, R9, R5, 0x1, P1 ;  /* 0x00000005090e7211 */ /* 0x000fe200008f0eff */
[----:B-1----:R-:W0:Y:S01]  /*2a900*/  S2R R4, SR_TID.X ;  /* 0x0000000000047919 */ /* 0x002e220000002100 */
[----:B------:R-:W-:-:S03]  /*2a910*/  PRMT R9, RZ, 0x7610, R9 ;  /* 0x00007610ff097816 */ /* 0x000fc60000000009 */
[----:B------:R-:W-:Y:S02]  /*2a920*/  @P0 IMAD.MOV.U32 R13, RZ, RZ, R14 ;  /* 0x000000ffff0d0224 */ /* 0x000fe400078e000e */
[----:B------:R-:W-:-:S03]  /*2a930*/  IMAD R47, R47, UR4, RZ ;  /* 0x000000042f2f7c24 */ /* 0x000fc6000f8e02ff */
[----:B------:R1:W3:Y:S04]  /*2a940*/  @P0 LDG.E.U8 R9, desc[UR20][R12.64] ;  /* 0x000000140c090981 */ /* 0x0002e8000c1e1100 */
[----:B------:R4:W-:Y:S01]  /*2a950*/  STL [R1+0x40c], R14 ;  /* 0x00040c0e01007387 */ /* 0x0009e20000100800 */
[----:B-1----:R-:W-:-:S04]  /*2a960*/  IADD3 R13, P1, PT, R47, R8, RZ ;  /* 0x000000082f0d7210 */ /* 0x002fc80007f3e0ff */
[----:B------:R-:W-:Y:S01]  /*2a970*/  LEA.HI.X.SX32 R12, R47, R5, 0x1, P1 ;  /* 0x000000052f0c7211 */ /* 0x000fe200008f0eff */
[----:B----4-:R-:W4:Y:S04]  /*2a980*/  LDL.LU R14, [R1+0x24] ;  /* 0x00002400010e7983 */ /* 0x010f280000300800 */
[----:B------:R-:W3:Y:S04]  /*2a990*/  LDL.LU R8, [R1+0x30] ;  /* 0x0000300001087983 */ /* 0x000ee80000300800 */
[----:B------:R1:W-:Y:S04]  /*2a9a0*/  STL [R1+0x408], R13 ;  /* 0x0004080d01007387 */ /* 0x0003e80000100800 */
[----:B------:R1:W-:Y:S01]  /*2a9b0*/  STL [R1+0x404], R12 ;  /* 0x0004040c01007387 */ /* 0x0003e20000100800 */
[----:B0-----:R-:W-:-:S02]  /*2a9c0*/  LOP3.LUT R4, R4, 0x7f, RZ, 0xc0, !PT ;  /* 0x0000007f04047812 */ /* 0x001fc400078ec0ff */
[----:B------:R-:W-:Y:S01]  /*2a9d0*/  PRMT R5, RZ, 0x7610, R5 ;  /* 0x00007610ff057816 */ /* 0x000fe20000000005 */
[----:B------:R-:W3:Y:S01]  /*2a9e0*/  LDL.LU R47, [R1+0x3c] ;  /* 0x00003c00012f7983 */ /* 0x000ee20000300800 */
[----:B-1----:R-:W-:-:S04]  /*2a9f0*/  @P0 LOP3.LUT R13, R13, R12, RZ, 0x3c, !PT ;  /* 0x0000000c0d0d0212 */ /* 0x002fc800078e3cff */
[C---:B------:R-:W-:Y:S02]  /*2aa00*/  @P0 LOP3.LUT R12, R13.reuse, R12, RZ, 0x3c, !PT ;  /* 0x0000000c0d0c0212 */ /* 0x040fe400078e3cff */
[----:B------:R-:W-:Y:S02]  /*2aa10*/  LOP3.LUT R4, R4, 0x40, RZ, 0x3c, !PT ;  /* 0x0000004004047812 */ /* 0x000fe400078e3cff */
[----:B------:R-:W-:-:S03]  /*2aa20*/  @P0 LOP3.LUT R13, R13, R12, RZ, 0x3c, !PT ;  /* 0x0000000c0d0d0212 */ /* 0x000fc600078e3cff */
[----:B------:R0:W-:Y:S04]  /*2aa30*/  STS.U8 [R4+UR9+0xc200], R76 ;  /* 0x00c2004c04007988 */ /* 0x0001e80008000009 */
[----:B------:R-:W3:Y:S04]  /*2aa40*/  @P0 LDG.E.U8 R5, desc[UR20][R12.64] ;  /* 0x000000140c050981 */ /* 0x000ee8000c1e1100 */
[----:B------:R1:W-:Y:S04]  /*2aa50*/  STS.U8 [R4+UR9+0xc600], R72 ;  /* 0x00c6004804007988 */ /* 0x0003e80008000009 */
[----:B------:R-:W3:Y:S04]  /*2aa60*/  LDL.LU R12, [R1+0x54] ;  /* 0x00005400010c7983 */ /* 0x000ee80000300800 */
[----:B------:R-:W3:Y:S04]  /*2aa70*/  LDL.LU R13, [R1+0x48] ;  /* 0x00004800010d7983 */ /* 0x000ee80000300800 */
[----:B0-----:R-:W3:Y:S04]  /*2aa80*/  LDL.LU R76, [R1+0x60] ;  /* 0x00006000014c7983 */ /* 0x001ee80000300800 */
[----:B-1----:R-:W3:Y:S04]  /*2aa90*/  LDL.LU R72, [R1+0x6c] ;  /* 0x00006c0001487983 */ /* 0x002ee80000300800 */
[----:B------:R0:W-:Y:S04]  /*2aaa0*/  STS.U8 [R4+UR9+0xca00], R68 ;  /* 0x00ca004404007988 */ /* 0x0001e80008000009 */
[----:B------:R1:W-:Y:S04]  /*2aab0*/  STS.U8 [R4+UR9+0xce00], R63 ;  /* 0x00ce003f04007988 */ /* 0x0003e80008000009 */
[----:B0-----:R-:W3:Y:S04]  /*2aac0*/  LDL.LU R68, [R1+0x78] ;  /* 0x0000780001447983 */ /* 0x001ee80000300800 */
[----:B-1----:R-:W3:Y:S04]  /*2aad0*/  LDL.LU R63, [R1+0x84] ;  /* 0x00008400013f7983 */ /* 0x002ee80000300800 */
[----:B------:R0:W-:Y:S02]  /*2aae0*/  STS.U8 [R4+UR9+0xd200], R59 ;  /* 0x00d2003b04007988 */ /* 0x0001e40008000009 */
[----:B0-----:R-:W0:Y:S02]  /*2aaf0*/  S2R R59, SR_TID.X ;  /* 0x00000000003b7919 */ /* 0x001e240000002100 */
[----:B------:R1:W-:Y:S04]  /*2ab00*/  STS.U8 [R4+UR9+0xd600], R55 ;  /* 0x00d6003704007988 */ /* 0x0003e80008000009 */
[----:B-1----:R-:W4:Y:S01]  /*2ab10*/  LDL.LU R4, [R1+0x1708] ;  /* 0x0017080001047983 */ /* 0x002f220000300800 */
[----:B0-----:R-:W-:-:S04]  /*2ab20*/  LOP3.LUT R59, R59, 0x7f, RZ, 0xc0, !PT ;  /* 0x0000007f3b3b7812 */ /* 0x001fc800078ec0ff */
[----:B------:R-:W-:-:S05]  /*2ab30*/  LOP3.LUT R55, R59, 0x40, RZ, 0x3c, !PT ;  /* 0x000000403b377812 */ /* 0x000fca00078e3cff */
[----:B------:R-:W-:Y:S04]  /*2ab40*/  STS.U8 [R55+UR9+0xda00], R51 ;  /* 0x00da003337007988 */ /* 0x000fe80008000009 */
[----:B------:R-:W-:Y:S01]  /*2ab50*/  STS.U8 [R55+UR9+0xde00], R46 ;  /* 0x00de002e37007988 */ /* 0x000fe20008000009 */
[----:B------:R-:W-:-:S03]  /*2ab60*/  LOP3.LUT R59, R59, 0x50, RZ, 0x3c, !PT ;  /* 0x000000503b3b7812 */ /* 0x000fc600078e3cff */
[----:B------:R-:W-:Y:S04]  /*2ab70*/  STS.U8 [R55+UR9+0xe200], R42 ;  /* 0x00e2002a37007988 */ /* 0x000fe80008000009 */
[----:B------:R-:W-:Y:S04]  /*2ab80*/  STS.U8 [R55+UR9+0xe600], R38 ;  /* 0x00e6002637007988 */ /* 0x000fe80008000009 */
[----:B--2---:R-:W-:Y:S04]  /*2ab90*/  STS.U8 [R55+UR9+0xea00], R34 ;  /* 0x00ea002237007988 */ /* 0x004fe80008000009 */
[----:B------:R-:W-:Y:S04]  /*2aba0*/  STS.U8 [R55+UR9+0xee00], R30 ;  /* 0x00ee001e37007988 */ /* 0x000fe80008000009 */
[----:B------:R-:W-:Y:S04]  /*2abb0*/  STS.U8 [R55+UR9+0xf200], R26 ;  /* 0x00f2001a37007988 */ /* 0x000fe80008000009 */
[----:B------:R-:W-:Y:S04]  /*2abc0*/  STS.U8 [R55+UR9+0xf600], R22 ;  /* 0x00f6001637007988 */ /* 0x000fe80008000009 */
[----:B------:R-:W-:Y:S04]  /*2abd0*/  STS.U8 [R55+UR9+0xfa00], R19 ;  /* 0x00fa001337007988 */ /* 0x000fe80008000009 */
[----:B------:R-:W-:Y:S04]  /*2abe0*/  STS.U8 [R55+UR9+0xfe00], R16 ;  /* 0x00fe001037007988 */ /* 0x000fe80008000009 */
[----:B---3--:R-:W-:Y:S04]  /*2abf0*/  STS.U8 [R59+UR9+0x8280], R63 ;  /* 0x0082803f3b007988 */ /* 0x008fe80008000009 */
        /* <DEDUP_REMOVED lines=8> */
[----:B------:R0:W-:Y:S04]  /*2ac80*/  STS.U8 [R59+UR9+0xa680], R2 ;  /* 0x00a680023b007988 */ /* 0x0001e80008000009 */
[----:B------:R1:W-:Y:S04]  /*2ac90*/  STS.U8 [R59+UR9+0xaa80], R3 ;  /* 0x00aa80033b007988 */ /* 0x0003e80008000009 */
[----:B0-----:R-:W2:Y:S04]  /*2aca0*/  LDL.LU R2, [R1+0x1704] ;  /* 0x0017040001027983 */ /* 0x001ea80000300800 */
[----:B-1----:R-:W3:Y:S04]  /*2acb0*/  LDL.LU R3, [R1+0x1700] ;  /* 0x0017000001037983 */ /* 0x002ee80000300800 */
[----:B------:R-:W4:Y:S04]  /*2acc0*/  LDL.LU R63, [R1+0x80] ;  /* 0x00008000013f7983 */ /* 0x000f280000300800 */
[----:B------:R-:W2:Y:S04]  /*2acd0*/  LDL.LU R68, [R1+0x74] ;  /* 0x0000740001447983 */ /* 0x000ea80000300800 */
[----:B------:R-:W3:Y:S04]  /*2ace0*/  LDL.LU R12, [R1+0x68] ;  /* 0x00006800010c7983 */ /* 0x000ee80000300800 */
[----:B------:R-:W3:Y:S04]  /*2acf0*/  LDL.LU R13, [R1+0x5c] ;  /* 0x00005c00010d7983 */ /* 0x000ee80000300800 */
[----:B------:R-:W3:Y:S04]  /*2ad00*/  LDL.LU R47, [R1+0x50] ;  /* 0x00005000012f7983 */ /* 0x000ee80000300800 */
[----:B------:R-:W3:Y:S04]  /*2ad10*/  LDL.LU R14, [R1+0x44] ;  /* 0x00004400010e7983 */ /* 0x000ee80000300800 */
[----:B------:R-:W3:Y:S01]  /*2ad20*/  LDL.LU R72, [R1+0x38] ;  /* 0x0000380001487983 */ /* 0x000ee20000300800 */
[----:B------:R-:W0:Y:S03]  /*2ad30*/  S2R R8, SR_TID.X ;  /* 0x0000000000087919 */ /* 0x000e260000002100 */
        /* <DEDUP_REMOVED lines=8> */
[----:B------:R-:W-:Y:S01]  /*2adc0*/  STS.U8 [R59+UR9+0xce80], R62 ;  /* 0x00ce803e3b007988 */ /* 0x000fe20008000009 */
[----:B0-----:R-:W-:-:S03]  /*2add0*/  LOP3.LUT R8, R8, 0x7f, RZ, 0xc0, !PT ;  /* 0x0000007f08087812 */ /* 0x001fc600078ec0ff */
[----:B------:R-:W-:Y:S04]  /*2ade0*/  STS.U8 [R59+UR9+0xd280], R58 ;  /* 0x00d2803a3b007988 */ /* 0x000fe80008000009 */
[----:B------:R-:W-:Y:S04]  /*2adf0*/  STS.U8 [R59+UR9+0xd680], R54 ;  /* 0x00d680363b007988 */ /* 0x000fe80008000009 */
[----:B------:R-:W-:Y:S04]  /*2ae00*/  STS.U8 [R59+UR9+0xda80], R50 ;  /* 0x00da80323b007988 */ /* 0x000fe80008000009 */
[----:B------:R-:W-:Y:S01]  /*2ae10*/  STS.U8 [R59+UR9+0xde80], R45 ;  /* 0x00de802d3b007988 */ /* 0x000fe20008000009 */
[----:B------:R-:W-:-:S03]  /*2ae20*/  LOP3.LUT R76, R8, 0x60, RZ, 0x3c, !PT ;  /* 0x00000060084c7812 */ /* 0x000fc600078e3cff */
        /* <DEDUP_REMOVED lines=9> */
[----:B--2---:R-:W-:Y:S04]  /*2aec0*/  STS.U8 [R76+UR9+0x8700], R68 ;  /* 0x008700444c007988 */ /* 0x004fe80008000009 */
[----:B---3--:R0:W-:Y:S04]  /*2aed0*/  STS.U8 [R76+UR9+0x8b00], R12 ;  /* 0x008b000c4c007988 */ /* 0x0081e80008000009 */
[----:B------:R1:W-:Y:S04]  /*2aee0*/  STS.U8 [R76+UR9+0x8f00], R13 ;  /* 0x008f000d4c007988 */ /* 0x0003e80008000009 */
[----:B------:R2:W-:Y:S04]  /*2aef0*/  STS.U8 [R76+UR9+0x9300], R47 ;  /* 0x0093002f4c007988 */ /* 0x0005e80008000009 */
[----:B0-----:R-:W3:Y:S04]  /*2af00*/  LDL.LU R12, [R1+0x7c] ;  /* 0x00007c00010c7983 */ /* 0x001ee80000300800 */
[----:B------:R0:W-:Y:S04]  /*2af10*/  STS.U8 [R76+UR9+0x9700], R14 ;  /* 0x0097000e4c007988 */ /* 0x0001e80008000009 */
[----:B-1----:R-:W4:Y:S04]  /*2af20*/  LDL.LU R13, [R1+0x70] ;  /* 0x00007000010d7983 */ /* 0x002f280000300800 */
[----:B--2---:R-:W2:Y:S04]  /*2af30*/  LDL.LU R47, [R1+0x64] ;  /* 0x00006400012f7983 */ /* 0x004ea80000300800 */
[----:B------:R-:W-:Y:S04]  /*2af40*/  STS.U8 [R76+UR9+0x9b00], R72 ;  /* 0x009b00484c007988 */ /* 0x000fe80008000009 */
[----:B0-----:R-:W2:Y:S04]  /*2af50*/  LDL.LU R14, [R1+0x58] ;  /* 0x00005800010e7983 */ /* 0x001ea80000300800 */
[----:B------:R0:W-:Y:S04]  /*2af60*/  STS.U8 [R76+UR9+0x9f00], R3 ;  /* 0x009f00034c007988 */ /* 0x0001e80008000009 */
[----:B------:R1:W-:Y:S04]  /*2af70*/  STS.U8 [R76+UR9+0xa300], R4 ;  /* 0x00a300044c007988 */ /* 0x0003e80008000009 */
[----:B------:R1:W-:Y:S04]  /*2af80*/  STS.U8 [R76+UR9+0xa700], R7 ;  /* 0x00a700074c007988 */ /* 0x0003e80008000009 */
[----:B0-----:R-:W2:Y:S04]  /*2af90*/  LDL.LU R3, [R1+0x16fc] ;  /* 0x0016fc0001037983 */ /* 0x001ea80000300800 */
[----:B-1----:R-:W2:Y:S04]  /*2afa0*/  LDL.LU R4, [R1+0x16f8] ;  /* 0x0016f80001047983 */ /* 0x002ea80000300800 */
[----:B------:R-:W2:Y:S04]  /*2afb0*/  LDL.LU R7, [R1+0x16f4] ;  /* 0x0016f40001077983 */ /* 0x000ea80000300800 */
        /* <DEDUP_REMOVED lines=23> */
[----:B---3--:R-:W-:Y:S04]  /*2b130*/  STS.U8 [R8+UR9+0x8380], R12 ;  /* 0x0083800c08007988 */ /* 0x008fe80008000009 */
[----:B----4-:R-:W-:Y:S04]  /*2b140*/  STS.U8 [R8+UR9+0x8780], R13 ;  /* 0x0087800d08007988 */ /* 0x010fe80008000009 */
[----:B--2---:R-:W-:Y:S04]  /*2b150*/  STS.U8 [R8+UR9+0x8b80], R47 ;  /* 0x008b802f08007988 */ /* 0x004fe80008000009 */
[----:B------:R0:W-:Y:S02]  /*2b160*/  STS.U8 [R8+UR9+0x8f80], R14 ;  /* 0x008f800e08007988 */ /* 0x0001e40008000009 */
[----:B0-----:R-:W0:Y:S02]  /*2b170*/  LDC R14, c[0x0][0x3a0] ;  /* 0x0000e800ff0e7b82 */ /* 0x001e240000000800 */
[----:B------:R1:W-:Y:S04]  /*2b180*/  STS.U8 [R8+UR9+0x9380], R7 ;  /* 0x0093800708007988 */ /* 0x0003e80008000009 */
[----:B------:R2:W-:Y:S04]  /*2b190*/  STS.U8 [R8+UR9+0x9780], R4 ;  /* 0x0097800408007988 */ /* 0x0005e80008000009 */
[----:B------:R3:W-:Y:S04]  /*2b1a0*/  STS.U8 [R8+UR9+0x9b80], R3 ;  /* 0x009b800308007988 */ /* 0x0007e80008000009 */
[----:B-1----:R1:W5:Y:S04]  /*2b1b0*/  LDL.LU R7, [R1+0x16f0] ;  /* 0x0016f00001077983 */ /* 0x0023680000300800 */
[----:B--2---:R1:W5:Y:S04]  /*2b1c0*/  LDL.LU R4, [R1+0x16ec] ;  /* 0x0016ec0001047983 */ /* 0x0043680000300800 */
[----:B---3--:R1:W5:Y:S04]  /*2b1d0*/  LDL.LU R3, [R1+0x16e8] ;  /* 0x0016e80001037983 */ /* 0x0083680000300800 */
[----:B------:R2:W-:Y:S04]  /*2b1e0*/  STS.U8 [R8+UR9+0x9f80], R2 ;  /* 0x009f800208007988 */ /* 0x0005e80008000009 */
[----:B------:R3:W-:Y:S04]  /*2b1f0*/  STS.U8 [R8+UR9+0xa380], R0 ;  /* 0x00a3800008007988 */ /* 0x0007e80008000009 */
[----:B------:R4:W-:Y:S04]  /*2b200*/  STS.U8 [R8+UR9+0xa780], R6 ;  /* 0x00a7800608007988 */ /* 0x0009e80008000009 */
[----:B--2---:R1:W5:Y:S04]  /*2b210*/  LDL.LU R2, [R1+0x16e4] ;  /* 0x0016e40001027983 */ /* 0x0043680000300800 */
[----:B---3--:R1:W5:Y:S04]  /*2b220*/  LDL.LU R0, [R1+0x16e0] ;  /* 0x0016e00001007983 */ /* 0x0083680000300800 */
[----:B----4-:R1:W5:Y:S04]  /*2b230*/  LDL.LU R6, [R1+0x16dc] ;  /* 0x0016dc0001067983 */ /* 0x0103680000300800 */
[----:B------:R1:W-:Y:S04]  /*2b240*/  STS.U8 [R8+UR9+0xab80], R92 ;  /* 0x00ab805c08007988 */ /* 0x0003e80008000009 */
        /* <DEDUP_REMOVED lines=20> */
[----:B------:R1:W-:Y:S01]  /*2b390*/  STS.U8 [R8+UR9+0xff80], R5 ;  /* 0x00ff800508007988 */ /* 0x0003e20008000009 */
[----:B------:R2:W-:Y:S06]  /*2b3a0*/  MEMBAR.ALL.CTA ;  /* 0x0000000000007992 */ /* 0x0005ec0000008000 */
[----:B--2---:R-:W2:Y:S01]  /*2b3b0*/  FENCE.VIEW.ASYNC.S ;  /* 0x00000000000073c6 */ /* 0x004ea20000000000 */
[----:B0-----:R-:W-:Y:S01]  /*2b3c0*/  VIADD R14, R14, 0x7f ;  /* 0x0000007f0e0e7836 */ /* 0x001fe20000000000 */
[----:B--2---:R-:W-:Y:S01]  /*2b3d0*/  BAR.SYNC.DEFER_BLOCKING 0x0 ;  /* 0x0000000000007b1d */ /* 0x004fe20000010000 */
[----:B------:R-:W-:-:S04]  /*2b3e0*/  ISETP.NE.U32.AND P0, PT, RZ, UR12, PT ;  /* 0x0000000cff007c0c */ /* 0x000fc8000bf05070 */
[C---:B------:R-:W-:Y:S02]  /*2b3f0*/  ISETP.LT.OR P1, PT, R14.reuse, 0x80, P0 ;  /* 0x000000800e00780c */ /* 0x040fe40000721670 */
[----:B------:R-:W-:-:S11]  /*2b400*/  ISETP.GE.AND P2, PT, R14, 0x100, PT ;  /* 0x000001000e00780c */ /* 0x000fd60003f46270 */
[----:B-1----:R-:W-:Y:S05]  /*2b410*/  @P1 BRA `(.L_x_6) ;  /* 0x0000000000d81947 */ /* 0x002fea0003800000 */
[----:B------:R-:W-:Y:S02]  /*2b420*/  USHF.R.U32.HI UR14, URZ, 0x4, UR9 ;  /* 0x00000004ff0e7899 */ /* 0x000fe40008011609 */
[----:B------:R-:W-:Y:S02]  /*2b430*/  UIADD3 UR5, UPT, UPT, UR9, 0x8000, URZ ;  /* 0x0000800009057890 */ /* 0x000fe4000fffe0ff */
[----:B------:R-:W-:Y:S02]  /*2b440*/  USGXT.U32 UR14, UR14, 0xe ;  /* 0x0000000e0e0e789a */ /* 0x000fe40008000000 */
[----:B------:R-:W-:Y:S02]  /*2b450*/  USHF.R.U32.HI UR5, URZ, 0x4, UR5 ;  /* 0x00000004ff057899 */ /* 0x000fe40008011605 */
[----:B------:R-:W-:Y:S02]  /*2b460*/  UIADD3 UR32, UP1, UPT, UR14, 0x100, URZ ;  /* 0x000001000e207890 */ /* 0x000fe4000ff3e0ff */
[----:B------:R-:W-:Y:S01]  /*2b470*/  USGXT.U32 UR12, UR5, 0xe ;  /* 0x0000000e050c789a */ /* 0x000fe20008000000 */
[----:B------:R-:W-:Y:S01]  /*2b480*/  UMOV UR4, URZ ;  /* 0x000000ff00047c82 */ /* 0x000fe20008000000 */
[----:B------:R-:W-:Y:S01]  /*2b490*/  UMOV UR6, URZ ;  /* 0x000000ff00067c82 */ /* 0x000fe20008000000 */
[----:B------:R-:W-:-:S02]  /*2b4a0*/  UIADD3.X UR33, UPT, UPT, UR4, 0x40004040, URZ, UP1, !UPT ;  /* 0x4000404004217890 */ /* 0x000fc40008ffe4ff */
[----:B------:R-:W-:Y:S01]  /*2b4b0*/  UIADD3 UR34, UP1, UPT, UR12, 0x2, URZ ;  /* 0x000000020c227890 */ /* 0x000fe2000ff3e0ff */
[----:B------:R-:W-:Y:S01]  /*2b4c0*/  UMOV UR4, UR11 ;  /* 0x0000000b00047c82 */ /* 0x000fe20008000000 */
[----:B------:R-:W-:Y:S02]  /*2b4d0*/  UMOV UR5, URZ ;  /* 0x000000ff00057c82 */ /* 0x000fe40008000000 */
[----:B------:R-:W-:Y:S01]  /*2b4e0*/  UIADD3.X UR35, UPT, UPT, UR6, 0x40004040, URZ, UP1, !UPT ;  /* 0x4000404006237890 */ /* 0x000fe20008ffe4ff */
[----:B------:R-:W-:Y:S01]  /*2b4f0*/  UMOV UR25, UR4 ;  /* 0x0000000400197c82 */ /* 0x000fe20008000000 */
[----:B------:R-:W-:Y:S02]  /*2b500*/  UIADD3.64 UR4, UPT, UPT, UR32, 0x100, URZ ;  /* 0x0000010020047897 */ /* 0x000fe4000fffe0ff */
[----:B------:R-:W-:Y:S02]  /*2b510*/  UIADD3.64 UR6, UPT, UPT, UR34, 0x2, URZ ;  /* 0x0000000222067897 */ /* 0x000fe4000fffe0ff */
[----:B------:R-:W-:-:S02]  /*2b520*/  UIADD3.64 UR16, UPT, UPT, UR32, 0x200, URZ ;  /* 0x0000020020107897 */ /* 0x000fc4000fffe0ff */
[----:B------:R-:W-:Y:S02]  /*2b530*/  UIADD3.64 UR18, UPT, UPT, UR34, 0x4, URZ ;  /* 0x0000000422127897 */ /* 0x000fe4000fffe0ff */
[----:B------:R-:W-:Y:S02]  /*2b540*/  UIADD3 UR24, UPT, UPT, UR8, 0x100, URZ ;  /* 0x0000010008187890 */ /* 0x000fe4000fffe0ff */
[----:B------:R-:W-:Y:S02]  /*2b550*/  UIADD3.64 UR22, UPT, UPT, UR32, 0x300, URZ ;  /* 0x0000030020167897 */ /* 0x000fe4000fffe0ff */
[----:B------:R-:W-:Y:S02]  /*2b560*/  UIADD3 UR46, UPT, UPT, UR8, 0x100, URZ ;  /* 0x00000100082e7890 */ /* 0x000fe4000fffe0ff */
[----:B------:R-:W-:Y:S02]  /*2b570*/  UIADD3.64 UR26, UPT, UPT, UR32, 0x400, URZ ;  /* 0x00000400201a7897 */ /* 0x000fe4000fffe0ff */
[----:B------:R-:W-:-:S02]  /*2b580*/  UIADD3 UR47, UPT, UPT, UR8, 0x100, URZ ;  /* 0x00000100082f7890 */ /* 0x000fc4000fffe0ff */
[----:B------:R-:W-:Y:S01]  /*2b590*/  UIADD3.64 UR28, UPT, UPT, UR32, 0x500, URZ ;  /* 0x00000500201c7897 */ /* 0x000fe2000fffe0ff */
[----:B------:R-:W-:Y:S01]  /*2b5a0*/  UMOV UR36, 0x0 ;  /* 0x0000000000247882 */ /* 0x000fe20000000000 */
[----:B------:R-:W-:Y:S01]  /*2b5b0*/  UMOV UR37, 0x8408010 ;  /* 0x0840801000257882 */ /* 0x000fe20000000000 */
[----:B------:R-:W-:Y:S01]  /*2b5c0*/  UIADD3 UR52, UPT, UPT, UR8, 0x100, URZ ;  /* 0x0000010008347890 */ /* 0x000fe2000fffe0ff */
[----:B------:R-:W-:Y:S01]  /*2b5d0*/  UMOV UR15, 0x40004040 ;  /* 0x40004040000f7882 */ /* 0x000fe20000000000 */
[----:B------:R-:W-:Y:S01]  /*2b5e0*/  UIADD3.64 UR30, UPT, UPT, UR32, 0x600, URZ ;  /* 0x00000600201e7897 */ /* 0x000fe2000fffe0ff */
[----:B------:R-:W-:Y:S01]  /*2b5f0*/  UMOV UR13, 0x40004040 ;  /* 0x40004040000d7882 */ /* 0x000fe20000000000 */
[----:B------:R-:W-:Y:S01]  /*2b600*/  UMOV UR38, 0x0 ;  /* 0x0000000000267882 */ /* 0x000fe20000000000 */
[----:B------:R-:W-:Y:S01]  /*2b610*/  UMOV UR39, 0x8408010 ;  /* 0x0840801000277882 */ /* 0x000fe20000000000 */
[----:B------:R-:W-:Y:S01]  /*2b620*/  UMOV UR40, 0x0 ;  /* 0x0000000000287882 */ /* 0x000fe20000000000 */
[----:B------:R-:W-:Y:S01]  /*2b630*/  UMOV UR41, 0x8408010 ;  /* 0x0840801000297882 */ /* 0x000fe20000000000 */
[----:B------:R0:W-:Y:S01]  /*2b640*/  UTCQMMA gdesc[UR14], gdesc[UR12], tmem[UR8], tmem[UR36], idesc[UR37], !UPT ;  /* 0x00ff240c0e0075ea */ /* 0x0001e2000f800308 */
[----:B------:R-:W-:Y:S01]  /*2b650*/  UMOV UR42, 0x0 ;  /* 0x00000000002a7882 */ /* 0x000fe20000000000 */
[----:B------:R-:W-:Y:S01]  /*2b660*/  UMOV UR43, 0x8408010 ;  /* 0x08408010002b7882 */ /* 0x000fe20000000000 */
[----:B------:R0:W-:Y:S01]  /*2b670*/  UTCQMMA gdesc[UR32], gdesc[UR34], tmem[UR8], tmem[UR38], idesc[UR39], UPT ;  /* 0x00ff2622200075ea */ /* 0x0001e2000b800308 */
        /* <DEDUP_REMOVED lines=8> */
[----:B------:R0:W-:Y:S01]  /*2b700*/  UTCQMMA gdesc[UR22], gdesc[UR12], tmem[UR24], tmem[UR44], idesc[UR45], !UPT ;  /* 0x00ff2c0c160075ea */ /* 0x0001e2000f800318 */
[----:B------:R-:W-:Y:S01]  /*2b710*/  UMOV UR54, 0x0 ;  /* 0x0000000000367882 */ /* 0x000fe20000000000 */
[----:B------:R-:W-:Y:S01]  /*2b720*/  UMOV UR55, 0x8408010 ;  /* 0x0840801000377882 */ /* 0x000fe20000000000 */
[----:B------:R0:W-:Y:S01]  /*2b730*/  UTCQMMA gdesc[UR26], gdesc[UR34], tmem[UR46], tmem[UR48], idesc[UR49], UPT ;  /* 0x00ff30221a0075ea */ /* 0x0001e2000b80032e */
[----:B------:R0:W-:Y:S01]  /*2b740*/  UTCQMMA gdesc[UR28], gdesc[UR6], tmem[UR47], tmem[UR50], idesc[UR51], UPT ;  /* 0x00ff32061c0075ea */ /* 0x0001e2000b80032f */
[----:B------:R0:W-:Y:S01]  /*2b750*/  UTCQMMA gdesc[UR30], gdesc[UR18], tmem[UR52], tmem[UR54], idesc[UR55], UPT ;  /* 0x00ff36121e0075ea */ /* 0x0001e2000b800334 */
[----:B------:R0:W-:Y:S01]  /*2b760*/  UTCBAR [UR25], URZ ;  /* 0x000000ff190073e9 */ /* 0x0001e200080000ff */
[----:B------:R-:W-:Y:S01]  /*2b770*/  NOP ;  /* 0x0000000000007918 */ /* 0x000fe20000000000 */
.L_x_6:
[----:B0-----:R-:W-:Y:S01]  /*2b780*/  UMOV UR4, URZ ;  /* 0x000000ff00047c82 */ /* 0x001fe20008000000 */
[----:B------:R-:W-:Y:S05]  /*2b790*/  @!P2 BRA `(.L_x_7) ;  /* 0x000001e40098a947 */ /* 0x000fea0003800000 */
[----:B------:R-:W-:Y:S01]  /*2b7a0*/  SHF.R.S32.HI R5, RZ, 0x1f, R14 ;  /* 0x0000001fff057819 */ /* 0x000fe2000001140e */
[----:B------:R-:W-:Y:S02]  /*2b7b0*/  UIADD3 UR4, UPT, UPT, UR9, 0x10000, URZ ;  /* 0x0001000009047890 */ /* 0x000fe4000fffe0ff */
[----:B------:R-:W-:Y:S01]  /*2b7c0*/  UIADD3 UR5, UPT, UPT, UR9, 0x18000, URZ ;  /* 0x0001800009057890 */ /* 0x000fe2000fffe0ff */
[----:B------:R-:W-:Y:S01]  /*2b7d0*/  LEA.HI R5, R5, R14, RZ, 0x7 ;  /* 0x0000000e05057211 */ /* 0x000fe200078f38ff */
[----:B------:R-:W-:Y:S02]  /*2b7e0*/  USHF.R.U32.HI UR4, URZ, 0x4, UR4 ;  /* 0x00000004ff047899 */ /* 0x000fe40008011604 */
[----:B------:R-:W-:Y:S01]  /*2b7f0*/  USHF.R.U32.HI UR5, URZ, 0x4, UR5 ;  /* 0x00000004ff057899 */ /* 0x000fe20008011605 */
[----:B------:R-:W-:Y:S01]  /*2b800*/  SHF.R.S32.HI R8, RZ, 0x7, R5 ;  /* 0x00000007ff087819 */ /* 0x000fe20000011405 */
[----:B-----5:R-:W-:Y:S01]  /*2b810*/  IMAD.SHL.U32 R5, R6, 0x80, RZ ;  /* 0x0000008006057824 */ /* 0x020fe200078e00ff */
[----:B------:R-:W-:Y:S01]  /*2b820*/  USGXT.U32 UR14, UR4, 0xe ;  /* 0x0000000e040e789a */ /* 0x000fe20008000000 */
[----:B------:R-:W-:Y:S01]  /*2b830*/  IMAD.SHL.U32 R6, R7, 0x80, RZ ;  /* 0x0000008007067824 */ /* 0x000fe200078e00ff */
[----:B------:R-:W-:Y:S01]  /*2b840*/  VIMNMX R8, PT, PT, R8, 0x2, !PT ;  /* 0x0000000208087848 */ /* 0x000fe20007fe0100 */
[----:B------:R-:W-:Y:S01]  /*2b850*/  USGXT.U32 UR12, UR5, 0xe ;  /* 0x0000000e050c789a */ /* 0x000fe20008000000 */
[----:B------:R-:W-:Y:S01]  /*2b860*/  SHF.R.S32.HI R9, RZ, 0x1f, R5 ;  /* 0x0000001fff097819 */ /* 0x000fe20000011405 */
[----:B------:R-:W-:-:S02]  /*2b870*/  UIADD3 UR22, UP1, UPT, UR14, 0x100, URZ ;  /* 0x000001000e167890 */ /* 0x000fc4000ff3e0ff */
[----:B------:R-:W-:Y:S01]  /*2b880*/  VIADD R7, R8, 0xfffffffe ;  /* 0xfffffffe08077836 */ /* 0x000fe20000000000 */
[----:B------:R-:W-:Y:S01]  /*2b890*/  UIADD3 UR24, UP2, UPT, UR12, 0x2, URZ ;  /* 0x000000020c187890 */ /* 0x000fe2000ff5e0ff */
[----:B------:R-:W-:Y:S01]  /*2b8a0*/  IMAD.MOV.U32 R8, RZ, RZ, RZ ;  /* 0x000000ffff087224 */ /* 0x000fe200078e00ff */
[----:B------:R-:W-:Y:S01]  /*2b8b0*/  UMOV UR4, URZ ;  /* 0x000000ff00047c82 */ /* 0x000fe20008000000 */
[----:B------:R-:W-:Y:S01]  /*2b8c0*/  UMOV UR5, URZ ;  /* 0x000000ff00057c82 */ /* 0x000fe20008000000 */
[----:B------:R0:W-:Y:S01]  /*2b8d0*/  STL [R1+0x12dc], R7 ;  /* 0x0012dc0701007387 */ /* 0x0001e20000100800 */
[----:B------:R-:W-:Y:S02]  /*2b8e0*/  UIADD3.X UR23, UPT, UPT, UR4, 0x40004040, URZ, UP1, !UPT ;  /* 0x4000404004177890 */ /* 0x000fe40008ffe4ff */
[----:B------:R-:W-:Y:S01]  /*2b8f0*/  UIADD3.X UR25, UPT, UPT, UR5, 0x40004040, URZ, UP2, !UPT ;  /* 0x4000404005197890 */ /* 0x000fe200097fe4ff */
[----:B------:R1:W-:Y:S01]  /*2b900*/  STL [R1+0x12d4], RZ ;  /* 0x0012d4ff01007387 */ /* 0x0003e20000100800 */
[----:B------:R-:W-:Y:S01]  /*2b910*/  UMOV UR18, 0x1 ;  /* 0x0000000100127882 */ /* 0x000fe20000000000 */
[----:B------:R-:W-:-:S02]  /*2b920*/  UIADD3.64 UR26, UPT, UPT, UR22, 0x100, URZ ;  /* 0x00000100161a7897 */ /* 0x000fc4000fffe0ff */
[----:B------:R-:W-:Y:S01]  /*2b930*/  UIADD3.64 UR28, UPT, UPT, UR24, 0x2, URZ ;  /* 0x00000002181c7897 */ /* 0x000fe2000fffe0ff */
[----:B0-----:R-:W-:Y:S01]  /*2b940*/  SHF.R.S32.HI R7, RZ, 0x1f, R6 ;  /* 0x0000001fff077819 */ /* 0x001fe20000011406 */
[----:B------:R-:W-:Y:S02]  /*2b950*/  UIADD3.64 UR30, UPT, UPT, UR22, 0x200, URZ ;  /* 0x00000200161e7897 */ /* 0x000fe4000fffe0ff */
[----:B------:R-:W-:Y:S02]  /*2b960*/  UIADD3.64 UR32, UPT, UPT, UR24, 0x4, URZ ;  /* 0x0000000418207897 */ /* 0x000fe4000fffe0ff */
[----:B------:R-:W-:Y:S02]  /*2b970*/  UIADD3.64 UR34, UPT, UPT, UR22, 0x300, URZ ;  /* 0x0000030016227897 */ /* 0x000fe4000fffe0ff */
[----:B------:R-:W-:Y:S02]  /*2b980*/  UIADD3.64 UR36, UPT, UPT, UR22, 0x400, URZ ;  /* 0x0000040016247897 */ /* 0x000fe4000fffe0ff */
[----:B------:R-:W-:-:S02]  /*2b990*/  UIADD3.64 UR38, UPT, UPT, UR22, 0x500, URZ ;  /* 0x0000050016267897 */ /* 0x000fc4000fffe0ff */
[----:B------:R-:W-:Y:S01]  /*2b9a0*/  UIADD3.64 UR40, UPT, UPT, UR22, 0x600, URZ ;  /* 0x0000060016287897 */ /* 0x000fe2000fffe0ff */
[----:B-1----:R-:W-:-:S11]  /*2b9b0*/  UMOV UR13, 0x40004040 ;  /* 0x40004040000d7882 */ /* 0x002fd60000000000 */
.L_x_10:
[----:B------:R-:W2:Y:S04]  /*2b9c0*/  LDL.LU R13, [R1+0x408] ;  /* 0x00040800010d7983 */ /* 0x000ea80000300800 */
[----:B------:R-:W3:Y:S04]  /*2b9d0*/  LDL.LU R9, [R1+0x418] ;  /* 0x0004180001097983 */ /* 0x000ee80000300800 */
[----:B------:R-:W4:Y:S04]  /*2b9e0*/  LDL.LU R12, [R1+0xb50] ;  /* 0x000b5000010c7983 */ /* 0x000f280000300800 */
[----:B-----5:R-:W5:Y:S04]  /*2b9f0*/  LDL.LU R11, [R1+0xb48] ;  /* 0x000b4800010b7983 */ /* 0x020f680000300800 */
[----:B0-----:R-:W3:Y:S01]  /*2ba00*/  LDL.LU R7, [R1+0xb40] ;  /* 0x000b400001077983 */ /* 0x001ee20000300800 */
[----:B------:R-:W-:-:S03]  /*2ba10*/  IMAD.U32 R8, R8, -0x80000000, RZ ;  /* 0x8000000008087824 */ /* 0x000fc600078e00ff */
[----:B------:R-:W3:Y:S04]  /*2ba20*/  LDL.LU R35, [R1+0x404] ;  /* 0x0004040001237983 */ /* 0x000ee80000300800 */
[----:B------:R-:W3:Y:S04]  /*2ba30*/  LDL.LU R34, [R1+0xb38] ;  /* 0x000b380001227983 */ /* 0x000ee80000300800 */
[----:B------:R-:W3:Y:S01]  /*2ba40*/  LDL.LU R33, [R1+0x414] ;  /* 0x0004140001217983 */ /* 0x000ee20000300800 */
[----:B--2---:R-:W-:-:S05]  /*2ba50*/  IADD3 R13, P1, PT, R6, R13, RZ ;  /* 0x0000000d060d7210 */ /* 0x004fca0007f3e0ff */
[----:B------:R0:W-:Y:S04]  /*2ba60*/  STL [R1+0x408], R13 ;  /* 0x0004080d01007387 */ /* 0x0001e80000100800 */
[----:B------:R-:W2:Y:S04]  /*2ba70*/  LDL.LU R32, [R1+0xb30] ;  /* 0x000b300001207983 */ /* 0x000ea80000300800 */
[----:B------:R-:W2:Y:S04]  /*2ba80*/  LDL.LU R31, [R1+0xb4c] ;  /* 0x000b4c00011f7983 */ /* 0x000ea80000300800 */
[----:B------:R-:W2:Y:S04]  /*2ba90*/  LDL.LU R30, [R1+0xb28] ;  /* 0x000b2800011e7983 */ /* 0x000ea80000300800 */
[----:B------:R-:W2:Y:S04]  /*2baa0*/  LDL.LU R29, [R1+0xb44] ;  /* 0x000b4400011d7983 */ /* 0x000ea80000300800 */
[----:B------:R-:W2:Y:S04]  /*2bab0*/  LDL.LU R28, [R1+0x410] ;  /* 0x00041000011c7983 */ /* 0x000ea80000300800 */
[----:B------:R-:W2:Y:S04]  /*2bac0*/  LDL.LU R27, [R1+0xb3c] ;  /* 0x000b3c00011b7983 */ /* 0x000ea80000300800 */
[----:B------:R-:W2:Y:S01]  /*2bad0*/  LDL.LU R26, [R1+0xb20] ;  /* 0x000b2000011a7983 */ /* 0x000ea20000300800 */
[----:B---3--:R-:W-:-:S03]  /*2bae0*/  IADD3 R9, P2, PT, R6, R9, RZ ;  /* 0x0000000906097210 */ /* 0x008fc60007f5e0ff */
[----:B------:R-:W3:Y:S04]  /*2baf0*/  LDL.LU R25, [R1+0xb34] ;  /* 0x000b340001197983 */ /* 0x000ee80000300800 */
[----:B------:R-:W3:Y:S04]  /*2bb00*/  LDL.LU R24, [R1+0xb18] ;  /* 0x000b180001187983 */ /* 0x000ee80000300800 */
[----:B------:R-:W3:Y:S04]  /*2bb10*/  LDL.LU R14, [R1+0xb2c] ;  /* 0x000b2c00010e7983 */ /* 0x000ee80000300800 */
[----:B------:R-:W3:Y:S04]  /*2bb20*/  LDL.LU R23, [R1+0xb10] ;  /* 0x000b100001177983 */ /* 0x000ee80000300800 */
[----:B------:R-:W3:Y:S04]  /*2bb30*/  LDL.LU R21, [R1+0xb24] ;  /* 0x000b240001157983 */ /* 0x000ee80000300800 */
[----:B------:R-:W3:Y:S04]  /*2bb40*/  LDL.LU R20, [R1+0xb08] ;  /* 0x000b080001147983 */ /* 0x000ee80000300800 */
[----:B------:R1:W-:Y:S04]  /*2bb50*/  STL [R1+0x418], R9 ;  /* 0x0004180901007387 */ /* 0x0003e80000100800 */
[----:B------:R-:W3:Y:S04]  /*2bb60*/  LDL.LU R19, [R1+0x40c] ;  /* 0x00040c0001137983 */ /* 0x000ee80000300800 */
[----:B------:R-:W3:Y:S04]  /*2bb70*/  LDL.LU R18, [R1+0xb00] ;  /* 0x000b000001127983 */ /* 0x000ee80000300800 */
[----:B0-----:R-:W3:Y:S01]  /*2bb80*/  LDL.LU R13, [R1+0xb1c] ;  /* 0x000b1c00010d7983 */ /* 0x001ee20000300800 */
[----:B----4-:R-:W-:-:S03]  /*2bb90*/  IADD3 R12, P3, PT, R6, R12, RZ ;  /* 0x0000000c060c7210 */ /* 0x010fc60007f7e0ff */
[----:B------:R-:W4:Y:S04]  /*2bba0*/  LDL.LU R17, [R1+0xaf8] ;  /* 0x000af80001117983 */ /* 0x000f280000300800 */
[----:B-1----:R-:W4:Y:S01]  /*2bbb0*/  LDL.LU R9, [R1+0xb14] ;  /* 0x000b140001097983 */ /* 0x002f220000300800 */
[----:B-----5:R-:W-:-:S03]  /*2bbc0*/  IADD3 R11, P5, PT, R6, R11, RZ ;  /* 0x0000000b060b7210 */ /* 0x020fc60007fbe0ff */
[----:B------:R-:W5:Y:S04]  /*2bbd0*/  LDL.LU R16, [R1+0xaf0] ;  /* 0x000af00001107983 */ /* 0x000f680000300800 */
[----:B------:R0:W-:Y:S04]  /*2bbe0*/  STL [R1+0xb50], R12 ;  /* 0x000b500c01007387 */ /* 0x0001e80000100800 */
[----:B0-----:R-:W5:Y:S04]  /*2bbf0*/  LDL.LU R12, [R1+0xb0c] ;  /* 0x000b0c00010c7983 */ /* 0x001f680000300800 */
[----:B------:R-:W5:Y:S04]  /*2bc00*/  LDL.LU R15, [R1+0x400] ;  /* 0x00040000010f7983 */ /* 0x000f680000300800 */
[----:B------:R0:W-:Y:S04]  /*2bc10*/  STL [R1+0xb48], R11 ;  /* 0x000b480b01007387 */ /* 0x0001e80000100800 */
[----:B0-----:R-:W5:Y:S01]  /*2bc20*/  LDL.LU R11, [R1+0xb04] ;  /* 0x000b0400010b7983 */ /* 0x001f620000300800 */
[----:B------:R-:W-:-:S02]  /*2bc30*/  SHF.R.S32.HI R22, RZ, 0x1f, R6 ;  /* 0x0000001fff167819 */ /* 0x000fc40000011406 */
[----:B------:R-:W-:-:S03]  /*2bc40*/  IADD3 R7, P6, PT, R6, R7, RZ ;  /* 0x0000000706077210 */ /* 0x000fc60007fde0ff */
[----:B------:R-:W-:Y:S01]  /*2bc50*/  IMAD.X R35, R22, 0x1, R35, P1 ;  /* 0x0000000116237824 */ /* 0x000fe200008e0623 */
[----:B------:R-:W-:Y:S01]  /*2bc60*/  IADD3 R34, P1, PT, R6, R34, RZ ;  /* 0x0000002206227210 */ /* 0x000fe20007f3e0ff */
[----:B------:R0:W-:Y:S01]  /*2bc70*/  STL [R1+0xb40], R7 ;  /* 0x000b400701007387 */ /* 0x0001e20000100800 */
[----:B------:R-:W-:-:S03]  /*2bc80*/  IMAD.X R33, R22, 0x1, R33, P2 ;  /* 0x0000000116217824 */ /* 0x000fc600010e0621 */
[----:B0-----:R-:W5:Y:S04]  /*2bc90*/  LDL.LU R7, [R1+0xae8] ;  /* 0x000ae80001077983 */ /* 0x001f680000300800 */
[----:B------:R-:W-:Y:S04]  /*2bca0*/  STL [R1+0x404], R35 ;  /* 0x0004042301007387 */ /* 0x000fe80000100800 */
[----:B------:R-:W-:Y:S04]  /*2bcb0*/  STL [R1+0xb38], R34 ;  /* 0x000b382201007387 */ /* 0x000fe80000100800 */
[----:B------:R-:W-:Y:S01]  /*2bcc0*/  STL [R1+0x414], R33 ;  /* 0x0004142101007387 */ /* 0x000fe20000100800 */
[----:B--2---:R-:W-:Y:S01]  /*2bcd0*/  IADD3 R32, P2, PT, R6, R32, RZ ;  /* 0x0000002006207210 */ /* 0x004fe20007f5e0ff */
[----:B------:R-:W-:-:S04]  /*2bce0*/  IMAD.X R31, R22, 0x1, R31, P3 ;  /* 0x00000001161f7824 */ /* 0x000fc800018e061f */
        /* <DEDUP_REMOVED lines=11> */
[----:B---3--:R-:W-:-:S03]  /*2bda0*/  IMAD.X R25, R22, 0x1, R25, P1 ;  /* 0x0000000116197824 */ /* 0x008fc600008e0619 */
[----:B------:R-:W-:Y:S01]  /*2bdb0*/  STL [R1+0xb20], R26 ;  /* 0x000b201a01007387 */ /* 0x000fe20000100800 */
[----:B------:R-:W-:Y:S01]  /*2bdc0*/  IMAD.X R14, R22, 0x1, R14, P2 ;  /* 0x00000001160e7824 */ /* 0x000fe200010e060e */
[C---:B------:R-:W-:Y:S02]  /*2bdd0*/  IADD3 R24, P1, PT, R6.reuse, R24, RZ ;  /* 0x0000001806187210 */ /* 0x040fe40007f3e0ff */
[----:B------:R-:W-:Y:S02]  /*2bde0*/  IADD3 R23, P2, PT, R6, R23, RZ ;  /* 0x0000001706177210 */ /* 0x000fe40007f5e0ff */
[----:B------:R0:W-:Y:S01]  /*2bdf0*/  STL [R1+0xb2c], R14 ;  /* 0x000b2c0e01007387 */ /* 0x0001e20000100800 */
[----:B------:R-:W-:-:S03]  /*2be00*/  IMAD.X R21, R22, 0x1, R21, P3 ;  /* 0x0000000116157824 */ /* 0x000fc600018e0615 */
[----:B------:R-:W-:Y:S01]  /*2be10*/  STL [R1+0xb34], R25 ;  /* 0x000b341901007387 */ /* 0x000fe20000100800 */
[----:B------:R-:W-:-:S03]  /*2be20*/  IADD3 R20, P3, PT, R6, R20, RZ ;  /* 0x0000001406147210 */ /* 0x000fc60007f7e0ff */
[----:B0-----:R-:W2:Y:S04]  /*2be30*/  LDL.LU R14, [R1+0xafc] ;  /* 0x000afc00010e7983 */ /* 0x001ea80000300800 */
[----:B------:R-:W-:Y:S01]  /*2be40*/  STL [R1+0xb18], R24 ;  /* 0x000b181801007387 */ /* 0x000fe20000100800 */
[----:B------:R-:W-:-:S03]  /*2be50*/  IMAD.X R19, R22, 0x1, R19, P5 ;  /* 0x0000000116137824 */ /* 0x000fc600028e0613 */
[----:B------:R-:W-:Y:S01]  /*2be60*/  STL [R1+0xb10], R23 ;  /* 0x000b101701007387 */ /* 0x000fe20000100800 */
[----:B------:R-:W-:-:S03]  /*2be70*/  IMAD.X R13, R22, 0x1, R13, P6 ;  /* 0x00000001160d7824 */ /* 0x000fc600030e060d */
[----:B------:R-:W-:Y:S01]  /*2be80*/  STL [R1+0xb24], R21 ;  /* 0x000b241501007387 */ /* 0x000fe20000100800 */
[----:B------:R-:W-:-:S03]  /*2be90*/  IADD3 R18, P5, PT, R6, R18, RZ ;  /* 0x0000001206127210 */ /* 0x000fc60007fbe0ff */
[----:B------:R-:W-:Y:S04]  /*2bea0*/  STL [R1+0xb08], R20 ;  /* 0x000b081401007387 */ /* 0x000fe80000100800 */
[----:B------:R0:W-:Y:S01]  /*2beb0*/  STL [R1+0xb1c], R13 ;  /* 0x000b1c0d01007387 */ /* 0x0001e20000100800 */
[----:B----4-:R-:W-:-:S03]  /*2bec0*/  IMAD.X R9, R22, 0x1, R9, P1 ;  /* 0x0000000116097824 */ /* 0x010fc600008e0609 */
[----:B------:R-:W-:Y:S04]  /*2bed0*/  STL [R1+0x40c], R19 ;  /* 0x00040c1301007387 */ /* 0x000fe80000100800 */
[----:B0-----:R-:W3:Y:S01]  /*2bee0*/  LDL.LU R13, [R1+0xae0] ;  /* 0x000ae000010d7983 */ /* 0x001ee20000300800 */
[----:B------:R-:W-:-:S03]  /*2bef0*/  IADD3 R17, P6, PT, R6, R17, RZ ;  /* 0x0000001106117210 */ /* 0x000fc60007fde0ff */
[----:B------:R-:W-:Y:S04]  /*2bf00*/  STL [R1+0xb00], R18 ;  /* 0x000b001201007387 */ /* 0x000fe80000100800 */
[----:B------:R0:W-:Y:S01]  /*2bf10*/  STL [R1+0xb14], R9 ;  /* 0x000b140901007387 */ /* 0x0001e20000100800 */
[----:B-----5:R-:W-:Y:S01]  /*2bf20*/  IMAD.X R12, R22, 0x1, R12, P2 ;  /* 0x00000001160c7824 */ /* 0x020fe200010e060c */
[----:B------:R-:W-:Y:S02]  /*2bf30*/  IADD3 R16, P1, PT, R6, R16, RZ ;  /* 0x0000001006107210 */ /* 0x000fe40007f3e0ff */
[----:B0-----:R-:W4:Y:S04]  /*2bf40*/  LDL.LU R9, [R1+0xaf4] ;  /* 0x000af40001097983 */ /* 0x001f280000300800 */
[----:B------:R-:W-:Y:S01]  /*2bf50*/  STL [R1+0xaf8], R17 ;  /* 0x000af81101007387 */ /* 0x000fe20000100800 */
[----:B------:R-:W-:-:S03]  /*2bf60*/  IMAD.X R11, R22, 0x1, R11, P3 ;  /* 0x00000001160b7824 */ /* 0x000fc600018e060b */
[----:B------:R0:W-:Y:S04]  /*2bf70*/  STL [R1+0xb0c], R12 ;  /* 0x000b0c0c01007387 */ /* 0x0001e80000100800 */
[----:B0-----:R-:W5:Y:S04]  /*2bf80*/  LDL.LU R12, [R1+0xad8] ;  /* 0x000ad800010c7983 */ /* 0x001f680000300800 */
[----:B------:R-:W-:Y:S04]  /*2bf90*/  STL [R1+0xaf0], R16 ;  /* 0x000af01001007387 */ /* 0x000fe80000100800 */
[----:B------:R0:W-:Y:S04]  /*2bfa0*/  STL [R1+0xb04], R11 ;  /* 0x000b040b01007387 */ /* 0x0001e80000100800 */
[----:B0-----:R-:W5:Y:S01]  /*2bfb0*/  LDL.LU R11, [R1+0xaec] ;  /* 0x000aec00010b7983 */ /* 0x001f620000300800 */
[----:B------:R-:W-:-:S02]  /*2bfc0*/  IADD3 R15, P2, PT, R6, R15, RZ ;  /* 0x0000000f060f7210 */ /* 0x000fc40007f5e0ff */
[----:B------:R-:W-:-:S03]  /*2bfd0*/  IADD3 R7, P3, PT, R6, R7, RZ ;  /* 0x0000000706077210 */ /* 0x000fc60007f7e0ff */
[----:B------:R-:W-:Y:S04]  /*2bfe0*/  STL [R1+0x400], R15 ;  /* 0x0004000f01007387 */ /* 0x000fe80000100800 */
[----:B------:R-:W5:Y:S04]  /*2bff0*/  LDL.LU R35, [R1+0xad0] ;  /* 0x000ad00001237983 */ /* 0x000f680000300800 */
[----:B------:R-:W5:Y:S04]  /*2c000*/  LDL.LU R34, [R1+0x3fc] ;  /* 0x0003fc0001227983 */ /* 0x000f680000300800 */
[----:B------:R-:W5:Y:S04]  /*2c010*/  LDL.LU R33, [R1+0xac8] ;  /* 0x000ac80001217983 */ /* 0x000f680000300800 */
[----:B------:R0:W-:Y:S04]  /*2c020*/  STL [R1+0xae8], R7 ;  /* 0x000ae80701007387 */ /* 0x0001e80000100800 */
[----:B------:R-:W5:Y:S04]  /*2c030*/  LDL.LU R32, [R1+0xae4] ;  /* 0x000ae40001207983 */ /* 0x000f680000300800 */
        /* <DEDUP_REMOVED lines=8> */
[----:B0-----:R-:W5:Y:S04]  /*2c0c0*/  LDL.LU R7, [R1+0xaa0] ;  /* 0x000aa00001077983 */ /* 0x001f680000300800 */
[----:B------:R-:W5:Y:S04]  /*2c0d0*/  LDL.LU R23, [R1+0xabc] ;  /* 0x000abc0001177983 */ /* 0x000f680000300800 */
[----:B------:R-:W5:Y:S04]  /*2c0e0*/  LDL.LU R21, [R1+0xa98] ;  /* 0x000a980001157983 */ /* 0x000f680000300800 */
[----:B------:R-:W5:Y:S01]  /*2c0f0*/  LDL.LU R20, [R1+0xab4] ;  /* 0x000ab40001147983 */ /* 0x000f620000300800 */
[----:B--2---:R-:W-:-:S05]  /*2c100*/  IMAD.X R14, R22, 0x1, R14, P5 ;  /* 0x00000001160e7824 */ /* 0x004fca00028e060e */
[----:B------:R0:W-:Y:S04]  /*2c110*/  STL [R1+0xafc], R14 ;  /* 0x000afc0e01007387 */ /* 0x0001e80000100800 */
[----:B------:R-:W2:Y:S04]  /*2c120*/  LDL.LU R19, [R1+0xa90] ;  /* 0x000a900001137983 */ /* 0x000ea80000300800 */
[----:B------:R-:W2:Y:S04]  /*2c130*/  LDL.LU R18, [R1+0xaac] ;  /* 0x000aac0001127983 */ /* 0x000ea80000300800 */
[----:B0-----:R-:W2:Y:S04]  /*2c140*/  LDL.LU R14, [R1+0xa88] ;  /* 0x000a8800010e7983 */ /* 0x001ea80000300800 */
[----:B------:R-:W2:Y:S01]  /*2c150*/  LDL.LU R17, [R1+0xaa4] ;  /* 0x000aa40001117983 */ /* 0x000ea20000300800 */
[----:B---3--:R-:W-:-:S05]  /*2c160*/  IADD3 R13, P5, PT, R6, R13, RZ ;  /* 0x0000000d060d7210 */ /* 0x008fca0007fbe0ff */
[----:B------:R0:W-:Y:S04]  /*2c170*/  STL [R1+0xae0], R13 ;  /* 0x000ae00d01007387 */ /* 0x0001e80000100800 */
[----:B0-----:R-:W3:Y:S01]  /*2c180*/  LDL.LU R13, [R1+0xa80] ;  /* 0x000a8000010d7983 */ /* 0x001ee20000300800 */
[----:B----4-:R-:W-:-:S03]  /*2c190*/  IMAD.X R9, R22, 0x1, R9, P6 ;  /* 0x0000000116097824 */ /* 0x010fc600030e0609 */
[----:B------:R-:W4:Y:S04]  /*2c1a0*/  LDL.LU R16, [R1+0xa9c] ;  /* 0x000a9c0001107983 */ /* 0x000f280000300800 */
[----:B------:R0:W-:Y:S04]  /*2c1b0*/  STL [R1+0xaf4], R9 ;  /* 0x000af40901007387 */ /* 0x0001e80000100800 */
[----:B0-----:R-:W4:Y:S01]  /*2c1c0*/  LDL.LU R9, [R1+0xa78] ;  /* 0x000a780001097983 */ /* 0x001f220000300800 */
[----:B-----5:R-:W-:-:S03]  /*2c1d0*/  IADD3 R12, P6, PT, R6, R12, RZ ;  /* 0x0000000c060c7210 */ /* 0x020fc60007fde0ff */
[----:B------:R-:W5:Y:S04]  /*2c1e0*/  LDL.LU R15, [R1+0xa94] ;  /* 0x000a9400010f7983 */ /* 0x000f680000300800 */
[----:B------:R0:W-:Y:S04]  /*2c1f0*/  STL [R1+0xad8], R12 ;  /* 0x000ad80c01007387 */ /* 0x0001e80000100800 */
[----:B0-----:R-:W5:Y:S01]  /*2c200*/  LDL.LU R12, [R1+0xa70] ;  /* 0x000a7000010c7983 */ /* 0x001f620000300800 */
[----:B------:R-:W-:-:S05]  /*2c210*/  IMAD.X R11, R22, 0x1, R11, P1 ;  /* 0x00000001160b7824 */ /* 0x000fca00008e060b */
[----:B------:R0:W-:Y:S04]  /*2c220*/  STL [R1+0xaec], R11 ;  /* 0x000aec0b01007387 */ /* 0x0001e80000100800 */
[----:B0-----:R-:W5:Y:S01]  /*2c230*/  LDL.LU R11, [R1+0xa8c] ;  /* 0x000a8c00010b7983 */ /* 0x001f620000300800 */
[----:B------:R-:W-:Y:S01]  /*2c240*/  IADD3 R35, P1, PT, R6, R35, RZ ;  /* 0x0000002306237210 */ /* 0x000fe20007f3e0ff */
[----:B------:R-:W-:Y:S01]  /*2c250*/  IMAD.X R34, R22, 0x1, R34, P2 ;  /* 0x0000000116227824 */ /* 0x000fe200010e0622 */
        /* <DEDUP_REMOVED lines=16> */
[----:B------:R-:W-:Y:S01]  /*2c360*/  IADD3 R25, P1, PT, R6, R25, RZ ;  /* 0x0000001906197210 */ /* 0x000fe20007f3e0ff */
[----:B------:R-:W-:Y:S02]  /*2c370*/  IMAD.X R24, R22, 0x1, R24, P2 ;  /* 0x0000000116187824 */ /* 0x000fe400010e0618 */
[----:B------:R-:W-:Y:S01]  /*2c380*/  STL [R1+0xab0], R27 ;  /* 0x000ab01b01007387 */ /* 0x000fe20000100800 */
[----:B------:R-:W-:-:S03]  /*2c390*/  IADD3 R7, P2, PT, R6, R7, RZ ;  /* 0x0000000706077210 */ /* 0x000fc60007f5e0ff */
[----:B------:R-:W-:Y:S01]  /*2c3a0*/  STL [R1+0xacc], R26 ;  /* 0x000acc1a01007387 */ /* 0x000fe20000100800 */
[----:B------:R-:W-:-:S03]  /*2c3b0*/  IMAD.X R23, R22, 0x1, R23, P3 ;  /* 0x0000000116177824 */ /* 0x000fc600018e0617 */
[----:B------:R0:W-:Y:S01]  /*2c3c0*/  STL [R1+0xaa0], R7 ;  /* 0x000aa00701007387 */ /* 0x0001e20000100800 */
[----:B------:R-:W-:-:S03]  /*2c3d0*/  IADD3 R21, P3, PT, R6, R21, RZ ;  /* 0x0000001506157210 */ /* 0x000fc60007f7e0ff */
[----:B------:R-:W-:Y:S01]  /*2c3e0*/  STL [R1+0xaa8], R25 ;  /* 0x000aa81901007387 */ /* 0x000fe20000100800 */
[----:B------:R-:W-:-:S03]  /*2c3f0*/  IMAD.X R20, R22, 0x1, R20, P5 ;  /* 0x0000000116147824 */ /* 0x000fc600028e0614 */
[----:B0-----:R-:W5:Y:S04]  /*2c400*/  LDL.LU R7, [R1+0xa68] ;  /* 0x000a680001077983 */ /* 0x001f680000300800 */
[----:B------:R-:W-:Y:S04]  /*2c410*/  STL [R1+0xac4], R24 ;  /* 0x000ac41801007387 */ /* 0x000fe80000100800 */
[----:B------:R-:W-:Y:S04]  /*2c420*/  STL [R1+0xabc], R23 ;  /* 0x000abc1701007387 */ /* 0x000fe80000100800 */
[----:B------:R-:W-:Y:S04]  /*2c430*/  STL [R1+0xa98], R21 ;  /* 0x000a981501007387 */ /* 0x000fe80000100800 */
[----:B------:R-:W-:Y:S01]  /*2c440*/  STL [R1+0xab4], R20 ;  /* 0x000ab41401007387 */ /* 0x000fe20000100800 */
[----:B--2---:R-:W-:Y:S01]  /*2c450*/  IADD3 R19, P5, PT, R6, R19, RZ ;  /* 0x0000001306137210 */ /* 0x004fe20007fbe0ff */
[----:B------:R-:W-:Y:S01]  /*2c460*/  IMAD.X R18, R22, 0x1, R18, P6 ;  /* 0x0000000116127824 */ /* 0x000fe200030e0612 */
[----:B------:R-:W-:Y:S01]  /*2c470*/  IADD3 R14, P6, PT, R6, R14, RZ ;  /* 0x0000000e060e7210 */ /* 0x000fe20007fde0ff */
[----:B------:R-:W-:-:S04]  /*2c480*/  IMAD.X R17, R22, 0x1, R17, P1 ;  /* 0x0000000116117824 */ /* 0x000fc800008e0611 */
[----:B------:R0:W-:Y:S04]  /*2c490*/  STL [R1+0xa88], R14 ;  /* 0x000a880e01007387 */ /* 0x0001e80000100800 */
[----:B------:R-:W-:Y:S04]  /*2c4a0*/  STL [R1+0xa90], R19 ;  /* 0x000a901301007387 */ /* 0x000fe80000100800 */
[----:B0-----:R-:W2:Y:S04]  /*2c4b0*/  LDL.LU R14, [R1+0xa84] ;  /* 0x000a8400010e7983 */ /* 0x001ea80000300800 */
[----:B------:R-:W-:Y:S01]  /*2c4c0*/  STL [R1+0xaac], R18 ;  /* 0x000aac1201007387 */ /* 0x000fe20000100800 */
[----:B---3--:R-:W-:Y:S01]  /*2c4d0*/  IADD3 R13, P1, PT, R6, R13, RZ ;  /* 0x0000000d060d7210 */ /* 0x008fe20007f3e0ff */
[----:B----4-:R-:W-:-:S04]  /*2c4e0*/  IMAD.X R16, R22, 0x1, R16, P2 ;  /* 0x0000000116107824 */ /* 0x010fc800010e0610 */
[----:B------:R0:W-:Y:S04]  /*2c4f0*/  STL [R1+0xa80], R13 ;  /* 0x000a800d01007387 */ /* 0x0001e80000100800 */
[----:B0-----:R-:W3:Y:S01]  /*2c500*/  LDL.LU R13, [R1+0xa60] ;  /* 0x000a6000010d7983 */ /* 0x001ee20000300800 */
[----:B------:R-:W-:-:S03]  /*2c510*/  IADD3 R9, P2, PT, R6, R9, RZ ;  /* 0x0000000906097210 */ /* 0x000fc60007f5e0ff */
[----:B------:R-:W-:Y:S04]  /*2c520*/  STL [R1+0xaa4], R17 ;  /* 0x000aa41101007387 */ /* 0x000fe80000100800 */
[----:B------:R0:W-:Y:S01]  /*2c530*/  STL [R1+0xa78], R9 ;  /* 0x000a780901007387 */ /* 0x0001e20000100800 */
[----:B-----5:R-:W-:-:S03]  /*2c540*/  IMAD.X R15, R22, 0x1, R15, P3 ;  /* 0x00000001160f7824 */ /* 0x020fc600018e060f */
[----:B0-----:R-:W4:Y:S01]  /*2c550*/  LDL.LU R9, [R1+0xa7c] ;  /* 0x000a7c0001097983 */ /* 0x001f220000300800 */
[----:B------:R-:W-:-:S03]  /*2c560*/  IADD3 R12, P3, PT, R6, R12, RZ ;  /* 0x0000000c060c7210 */ /* 0x000fc60007f7e0ff */
[----:B------:R-:W-:Y:S04]  /*2c570*/  STL [R1+0xa9c], R16 ;  /* 0x000a9c1001007387 */ /* 0x000fe80000100800 */
[----:B------:R0:W-:Y:S04]  /*2c580*/  STL [R1+0xa70], R12 ;  /* 0x000a700c01007387 */ /* 0x0001e80000100800 */
[----:B0-----:R-:W5:Y:S01]  /*2c590*/  LDL.LU R12, [R1+0xa58] ;  /* 0x000a5800010c7983 */ /* 0x001f620000300800 */
[----:B------:R-:W-:-:S03]  /*2c5a0*/  IMAD.X R11, R22, 0x1, R11, P5 ;  /* 0x00000001160b7824 */ /* 0x000fc600028e060b */
        /* <DEDUP_REMOVED lines=15> */
[----:B------:R-:W5:Y:S01]  /*2c6a0*/  LDL.LU R23, [R1+0xa20] ;  /* 0x000a200001177983 */ /* 0x000f620000300800 */
[----:B------:R-:W-:-:S03]  /*2c6b0*/  IADD3 R7, P5, PT, R6, R7, RZ ;  /* 0x0000000706077210 */ /* 0x000fc60007fbe0ff */
[----:B------:R-:W5:Y:S04]  /*2c6c0*/  LDL.LU R21, [R1+0xa3c] ;  /* 0x000a3c0001157983 */ /* 0x000f680000300800 */
[----:B------:R-:W5:Y:S04]  /*2c6d0*/  LDL.LU R20, [R1+0xa18] ;  /* 0x000a180001147983 */ /* 0x000f680000300800 */
[----:B------:R0:W-:Y:S04]  /*2c6e0*/  STL [R1+0xa68], R7 ;  /* 0x000a680701007387 */ /* 0x0001e80000100800 */
[----:B------:R-:W5:Y:S04]  /*2c6f0*/  LDL.LU R19, [R1+0xa34] ;  /* 0x000a340001137983 */ /* 0x000f680000300800 */
[----:B------:R-:W5:Y:S04]  /*2c700*/  LDL.LU R18, [R1+0xa10] ;  /* 0x000a100001127983 */ /* 0x000f680000300800 */
[----:B0-----:R-:W5:Y:S04]  /*2c710*/  LDL.LU R7, [R1+0xa2c] ;  /* 0x000a2c0001077983 */ /* 0x001f680000300800 */
[----:B------:R-:W5:Y:S01]  /*2c720*/  LDL.LU R17, [R1+0xa08] ;  /* 0x000a080001117983 */ /* 0x000f620000300800 */
[----:B--2---:R-:W-:-:S05]  /*2c730*/  IMAD.X R14, R22, 0x1, R14, P6 ;  /* 0x00000001160e7824 */ /* 0x004fca00030e060e */
[----:B------:R0:W-:Y:S04]  /*2c740*/  STL [R1+0xa84], R14 ;  /* 0x000a840e01007387 */ /* 0x0001e80000100800 */
        /* <DEDUP_REMOVED lines=9> */
[----:B-----5:R-:W-:-:S05]  /*2c7e0*/  IADD3 R12, P1, PT, R6, R12, RZ ;  /* 0x0000000c060c7210 */ /* 0x020fca0007f3e0ff */
[----:B------:R0:W-:Y:S01]  /*2c7f0*/  STL [R1+0xa58], R12 ;  /* 0x000a580c01007387 */ /* 0x0001e20000100800 */
[----:B------:R-:W-:Y:S01]  /*2c800*/  IMAD.X R35, R22, 0x1, R35, P2 ;  /* 0x0000000116237824 */ /* 0x000fe200010e0623 */
[----:B------:R-:W-:Y:S02]  /*2c810*/  IADD3 R34, P2, PT, R6, R34, RZ ;  /* 0x0000002206227210 */ /* 0x000fe40007f5e0ff */
[----:B0-----:R-:W5:Y:S01]  /*2c820*/  LDL.LU R12, [R1+0x9f0] ;  /* 0x0009f000010c7983 */ /* 0x001f620000300800 */
        /* <DEDUP_REMOVED lines=18> */
[----:B------:R-:W-:-:S03]  /*2c950*/  IMAD.X R11, R22, 0x1, R11, P3 ;  /* 0x00000001160b7824 */ /* 0x000fc600018e060b */
[----:B------:R-:W-:Y:S04]  /*2c960*/  STL [R1+0xa30], R26 ;  /* 0x000a301a01007387 */ /* 0x000fe80000100800 */
[----:B------:R0:W-:Y:S04]  /*2c970*/  STL [R1+0xa44], R11 ;  /* 0x000a440b01007387 */ /* 0x0001e80000100800 */
[----:B------:R-:W-:Y:S04]  /*2c980*/  STL [R1+0xa4c], R25 ;  /* 0x000a4c1901007387 */ /* 0x000fe80000100800 */
[----:B0-----:R-:W5:Y:S01]  /*2c990*/  LDL.LU R11, [R1+0xa0c] ;  /* 0x000a0c00010b7983 */ /* 0x001f620000300800 */
[----:B------:R-:W-:Y:S01]  /*2c9a0*/  IADD3 R24, P2, PT, R6, R24, RZ ;  /* 0x0000001806187210 */ /* 0x000fe20007f5e0ff */
[----:B------:R-:W-:Y:S01]  /*2c9b0*/  IMAD.X R21, R22, 0x1, R21, P5 ;  /* 0x0000000116157824 */ /* 0x000fe200028e0615 */
[----:B------:R-:W-:-:S02]  /*2c9c0*/  IADD3 R23, P3, PT, R6, R23, RZ ;  /* 0x0000001706177210 */ /* 0x000fc40007f7e0ff */
[----:B------:R-:W-:Y:S01]  /*2c9d0*/  IADD3 R20, P5, PT, R6, R20, RZ ;  /* 0x0000001406147210 */ /* 0x000fe20007fbe0ff */
[----:B------:R-:W-:Y:S01]  /*2c9e0*/  STL [R1+0xa28], R24 ;  /* 0x000a281801007387 */ /* 0x000fe20000100800 */
[----:B------:R-:W-:-:S03]  /*2c9f0*/  IMAD.X R19, R22, 0x1, R19, P6 ;  /* 0x0000000116137824 */ /* 0x000fc600030e0613 */
[----:B------:R-:W-:Y:S01]  /*2ca00*/  STL [R1+0xa20], R23 ;  /* 0x000a201701007387 */ /* 0x000fe20000100800 */
[----:B------:R-:W-:-:S03]  /*2ca10*/  IMAD.X R7, R22, 0x1, R7, P1 ;  /* 0x0000000116077824 */ /* 0x000fc600008e0607 */
[----:B------:R-:W-:Y:S01]  /*2ca20*/  STL [R1+0xa3c], R21 ;  /* 0x000a3c1501007387 */ /* 0x000fe20000100800 */
[----:B------:R-:W-:-:S03]  /*2ca30*/  IADD3 R18, P6, PT, R6, R18, RZ ;  /* 0x0000001206127210 */ /* 0x000fc60007fde0ff */
[----:B------:R-:W-:Y:S04]  /*2ca40*/  STL [R1+0xa18], R20 ;  /* 0x000a181401007387 */ /* 0x000fe80000100800 */
[----:B------:R0:W-:Y:S04]  /*2ca50*/  STL [R1+0xa2c], R7 ;  /* 0x000a2c0701007387 */ /* 0x0001e80000100800 */
[----:B------:R-:W-:Y:S01]  /*2ca60*/  STL [R1+0xa34], R19 ;  /* 0x000a341301007387 */ /* 0x000fe20000100800 */
[----:B------:R-:W-:-:S03]  /*2ca70*/  IADD3 R17, P1, PT, R6, R17, RZ ;  /* 0x0000001106117210 */ /* 0x000fc60007f3e0ff */
[----:B0-----:R-:W5:Y:S04]  /*2ca80*/  LDL.LU R7, [R1+0x9e8] ;  /* 0x0009e80001077983 */ /* 0x001f680000300800 */
[----:B------:R-:W-:Y:S01]  /*2ca90*/  STL [R1+0xa10], R18 ;  /* 0x000a101201007387 */ /* 0x000fe20000100800 */
[----:B--2---:R-:W-:-:S05]  /*2caa0*/  IMAD.X R14, R22, 0x1, R14, P2 ;  /* 0x00000001160e7824 */ /* 0x004fca00010e060e */
[----:B------:R0:W-:Y:S01]  /*2cab0*/  STL [R1+0xa24], R14 ;  /* 0x000a240e01007387 */ /* 0x0001e20000100800 */
[----:B------:R-:W-:-:S03]  /*2cac0*/  IADD3 R16, P2, PT, R6, R16, RZ ;  /* 0x0000001006107210 */ /* 0x000fc60007f5e0ff */
[----:B0-----:R-:W2:Y:S04]  /*2cad0*/  LDL.LU R14, [R1+0xa04] ;  /* 0x000a0400010e7983 */ /* 0x001ea80000300800 */
[----:B------:R-:W-:Y:S01]  /*2cae0*/  STL [R1+0xa08], R17 ;  /* 0x000a081101007387 */ /* 0x000fe20000100800 */
[----:B---3--:R-:W-:-:S05]  /*2caf0*/  IMAD.X R13, R22, 0x1, R13, P3 ;  /* 0x00000001160d7824 */ /* 0x008fca00018e060d */
[----:B------:R0:W-:Y:S01]  /*2cb00*/  STL [R1+0xa1c], R13 ;  /* 0x000a1c0d01007387 */ /* 0x0001e20000100800 */
[----:B----4-:R-:W-:-:S03]  /*2cb10*/  IADD3 R15, P3, PT, R6, R15, RZ ;  /* 0x0000000f060f7210 */ /* 0x010fc60007f7e0ff */
[----:B0-----:R-:W3:Y:S01]  /*2cb20*/  LDL.LU R13, [R1+0x9e0] ;  /* 0x0009e000010d7983 */ /* 0x001ee20000300800 */
[----:B------:R-:W-:-:S03]  /*2cb30*/  IMAD.X R9, R22, 0x1, R9, P5 ;  /* 0x0000000116097824 */ /* 0x000fc600028e0609 */
[----:B------:R-:W-:Y:S04]  /*2cb40*/  STL [R1+0xa00], R16 ;  /* 0x000a001001007387 */ /* 0x000fe80000100800 */
[----:B------:R0:W-:Y:S04]  /*2cb50*/  STL [R1+0xa14], R9 ;  /* 0x000a140901007387 */ /* 0x0001e80000100800 */
[----:B0-----:R-:W4:Y:S01]  /*2cb60*/  LDL.LU R9, [R1+0x9fc] ;  /* 0x0009fc0001097983 */ /* 0x001f220000300800 */
[----:B-----5:R-:W-:-:S03]  /*2cb70*/  IADD3 R12, P5, PT, R6, R12, RZ ;  /* 0x0000000c060c7210 */ /* 0x020fc60007fbe0ff */
        /* <DEDUP_REMOVED lines=14> */
[----:B0-----:R-:W5:Y:S01]  /*2cc60*/  LDL.LU R12, [R1+0x9a8] ;  /* 0x0009a800010c7983 */ /* 0x001f620000300800 */
[----:B------:R-:W-:-:S03]  /*2cc70*/  IMAD.X R11, R22, 0x1, R11, P6 ;  /* 0x00000001160b7824 */ /* 0x000fc600030e060b */
[----:B------:R-:W5:Y:S04]  /*2cc80*/  LDL.LU R23, [R1+0x9c4] ;  /* 0x0009c40001177983 */ /* 0x000f680000300800 */
[----:B------:R-:W5:Y:S04]  /*2cc90*/  LDL.LU R21, [R1+0x9a0] ;  /* 0x0009a00001157983 */ /* 0x000f680000300800 */
[----:B------:R-:W5:Y:S04]  /*2cca0*/  LDL.LU R20, [R1+0x9bc] ;  /* 0x0009bc0001147983 */ /* 0x000f680000300800 */
[----:B------:R0:W-:Y:S04]  /*2ccb0*/  STL [R1+0xa0c], R11 ;  /* 0x000a0c0b01007387 */ /* 0x0001e80000100800 */
[----:B------:R-:W5:Y:S04]  /*2ccc0*/  LDL.LU R19, [R1+0x998] ;  /* 0x0009980001137983 */ /* 0x000f680000300800 */
[----:B------:R-:W5:Y:S04]  /*2ccd0*/  LDL.LU R18, [R1+0x9b4] ;  /* 0x0009b40001127983 */ /* 0x000f680000300800 */
[----:B0-----:R-:W5:Y:S04]  /*2cce0*/  LDL.LU R11, [R1+0x990] ;  /* 0x00099000010b7983 */ /* 0x001f680000300800 */
[----:B------:R-:W5:Y:S01]  /*2ccf0*/  LDL.LU R17, [R1+0x9ac] ;  /* 0x0009ac0001117983 */ /* 0x000f620000300800 */
[----:B------:R-:W-:-:S05]  /*2cd00*/  IADD3 R7, P6, PT, R6, R7, RZ ;  /* 0x0000000706077210 */ /* 0x000fca0007fde0ff */
[----:B------:R0:W-:Y:S04]  /*2cd10*/  STL [R1+0x9e8], R7 ;  /* 0x0009e80701007387 */ /* 0x0001e80000100800 */
        /* <DEDUP_REMOVED lines=9> */
[----:B----4-:R-:W-:-:S05]  /*2cdb0*/  IMAD.X R9, R22, 0x1, R9, P2 ;  /* 0x0000000116097824 */ /* 0x010fca00010e0609 */
[----:B------:R0:W-:Y:S01]  /*2cdc0*/  STL [R1+0x9fc], R9 ;  /* 0x0009fc0901007387 */ /* 0x0001e20000100800 */
[----:B-----5:R-:W-:Y:S01]  /*2cdd0*/  IADD3 R35, P2, PT, R6, R35, RZ ;  /* 0x0000002306237210 */ /* 0x020fe20007f5e0ff */
[----:B------:R-:W-:Y:S02]  /*2cde0*/  IMAD.X R34, R22, 0x1, R34, P3 ;  /* 0x0000000116227824 */ /* 0x000fe400018e0622 */
[----:B0-----:R-:W4:Y:S01]  /*2cdf0*/  LDL.LU R9, [R1+0x994] ;  /* 0x0009940001097983 */ /* 0x001f220000300800 */
        /* <DEDUP_REMOVED lines=27> */
[----:B------:R-:W-:Y:S01]  /*2cfb0*/  STL [R1+0x9cc], R24 ;  /* 0x0009cc1801007387 */ /* 0x000fe20000100800 */
[----:B------:R-:W-:Y:S01]  /*2cfc0*/  IADD3 R19, P6, PT, R6, R19, RZ ;  /* 0x0000001306137210 */ /* 0x000fe20007fde0ff */
[----:B------:R-:W-:Y:S02]  /*2cfd0*/  IMAD.X R18, R22, 0x1, R18, P1 ;  /* 0x0000000116127824 */ /* 0x000fe400008e0612 */
[----:B------:R-:W-:Y:S01]  /*2cfe0*/  STL [R1+0x9c4], R23 ;  /* 0x0009c41701007387 */ /* 0x000fe20000100800 */
[----:B------:R-:W-:-:S03]  /*2cff0*/  IADD3 R11, P1, PT, R6, R11, RZ ;  /* 0x0000000b060b7210 */ /* 0x000fc60007f3e0ff */
[----:B------:R-:W-:Y:S04]  /*2d000*/  STL [R1+0x9a0], R21 ;  /* 0x0009a01501007387 */ /* 0x000fe80000100800 */
[----:B------:R-:W-:Y:S04]  /*2d010*/  STL [R1+0x9bc], R20 ;  /* 0x0009bc1401007387 */ /* 0x000fe80000100800 */
[----:B------:R0:W-:Y:S04]  /*2d020*/  STL [R1+0x990], R11 ;  /* 0x0009900b01007387 */ /* 0x0001e80000100800 */
[----:B------:R-:W-:Y:S04]  /*2d030*/  STL [R1+0x998], R19 ;  /* 0x0009981301007387 */ /* 0x000fe80000100800 */
[----:B0-----:R-:W5:Y:S01]  /*2d040*/  LDL.LU R11, [R1+0x98c] ;  /* 0x00098c00010b7983 */ /* 0x001f620000300800 */
[----:B------:R-:W-:Y:S01]  /*2d050*/  IMAD.X R17, R22, 0x1, R17, P2 ;  /* 0x0000000116117824 */ /* 0x000fe200010e0611 */
[----:B------:R-:W-:-:S02]  /*2d060*/  IADD3 R7, P2, PT, R6, R7, RZ ;  /* 0x0000000706077210 */ /* 0x000fc40007f5e0ff */
[----:B------:R-:W-:Y:S01]  /*2d070*/  STL [R1+0x9b4], R18 ;  /* 0x0009b41201007387 */ /* 0x000fe20000100800 */
[----:B------:R-:W-:-:S03]  /*2d080*/  IMAD.X R16, R22, 0x1, R16, P3 ;  /* 0x0000000116107824 */ /* 0x000fc600018e0610 */
[----:B------:R0:W-:Y:S04]  /*2d090*/  STL [R1+0x988], R7 ;  /* 0x0009880701007387 */ /* 0x0001e80000100800 */
[----:B0-----:R-:W5:Y:S04]  /*2d0a0*/  LDL.LU R7, [R1+0x968] ;  /* 0x0009680001077983 */ /* 0x001f680000300800 */
[----:B------:R-:W-:Y:S01]  /*2d0b0*/  STL [R1+0x9ac], R17 ;  /* 0x0009ac1101007387 */ /* 0x000fe20000100800 */
[----:B--2---:R-:W-:Y:S01]  /*2d0c0*/  IADD3 R14, P3, PT, R6, R14, RZ ;  /* 0x0000000e060e7210 */ /* 0x004fe20007f7e0ff */
[----:B------:R-:W-:-:S04]  /*2d0d0*/  IMAD.X R15, R22, 0x1, R15, P5 ;  /* 0x00000001160f7824 */ /* 0x000fc800028e060f */
[----:B------:R0:W-:Y:S04]  /*2d0e0*/  STL [R1+0x980], R14 ;  /* 0x0009800e01007387 */ /* 0x0001e80000100800 */
[----:B0-----:R-:W2:Y:S04]  /*2d0f0*/  LDL.LU R14, [R1+0x984] ;  /* 0x00098400010e7983 */ /* 0x001ea80000300800 */
[----:B------:R-:W-:Y:S01]  /*2d100*/  STL [R1+0x9a4], R16 ;  /* 0x0009a41001007387 */ /* 0x000fe20000100800 */
[----:B---3--:R-:W-:-:S05]  /*2d110*/  IADD3 R13, P5, PT, R6, R13, RZ ;  /* 0x0000000d060d7210 */ /* 0x008fca0007fbe0ff */
[----:B------:R0:W-:Y:S04]  /*2d120*/  STL [R1+0x978], R13 ;  /* 0x0009780d01007387 */ /* 0x0001e80000100800 */
[----:B0-----:R-:W3:Y:S01]  /*2d130*/  LDL.LU R13, [R1+0x960] ;  /* 0x00096000010d7983 */ /* 0x001ee20000300800 */
[----:B----4-:R-:W-:-:S03]  /*2d140*/  IMAD.X R9, R22, 0x1, R9, P6 ;  /* 0x0000000116097824 */ /* 0x010fc600030e0609 */
[----:B------:R-:W-:Y:S04]  /*2d150*/  STL [R1+0x99c], R15 ;  /* 0x00099c0f01007387 */ /* 0x000fe80000100800 */
[----:B------:R-:W4:Y:S04]  /*2d160*/  LDL.LU R35, [R1+0x97c] ;  /* 0x00097c0001237983 */ /* 0x000f280000300800 */
[----:B------:R-:W4:Y:S04]  /*2d170*/  LDL.LU R34, [R1+0x958] ;  /* 0x0009580001227983 */ /* 0x000f280000300800 */
[----:B------:R-:W4:Y:S04]  /*2d180*/  LDL.LU R33, [R1+0x974] ;  /* 0x0009740001217983 */ /* 0x000f280000300800 */
[----:B------:R0:W-:Y:S04]  /*2d190*/  STL [R1+0x994], R9 ;  /* 0x0009940901007387 */ /* 0x0001e80000100800 */
        /* <DEDUP_REMOVED lines=9> */
[----:B0-----:R-:W4:Y:S01]  /*2d230*/  LDL.LU R9, [R1+0x94c] ;  /* 0x00094c0001097983 */ /* 0x001f220000300800 */
[----:B-----5:R-:W-:-:S03]  /*2d240*/  IADD3 R12, P6, PT, R6, R12, RZ ;  /* 0x0000000c060c7210 */ /* 0x020fc60007fde0ff */
        /* <DEDUP_REMOVED lines=8> */
[----:B------:R-:W-:-:S05]  /*2d2d0*/  IMAD.X R11, R22, 0x1, R11, P1 ;  /* 0x00000001160b7824 */ /* 0x000fca00008e060b */
[----:B------:R0:W-:Y:S04]  /*2d2e0*/  STL [R1+0x98c], R11 ;  /* 0x00098c0b01007387 */ /* 0x0001e80000100800 */
[----:B0-----:R-:W5:Y:S01]  /*2d2f0*/  LDL.LU R11, [R1+0x92c] ;  /* 0x00092c00010b7983 */ /* 0x001f620000300800 */
[----:B------:R-:W-:-:S03]  /*2d300*/  IADD3 R7, P1, PT, R6, R7, RZ ;  /* 0x0000000706077210 */ /* 0x000fc60007f3e0ff */
[----:B------:R-:W5:Y:S04]  /*2d310*/  LDL.LU R16, [R1+0x908] ;  /* 0x0009080001107983 */ /* 0x000f680000300800 */
[----:B------:R0:W-:Y:S04]  /*2d320*/  STL [R1+0x968], R7 ;  /* 0x0009680701007387 */ /* 0x0001e80000100800 */
[----:B0-----:R-:W5:Y:S04]  /*2d330*/  LDL.LU R7, [R1+0x924] ;  /* 0x0009240001077983 */ /* 0x001f680000300800 */
[----:B------:R-:W5:Y:S01]  /*2d340*/  LDL.LU R15, [R1+0x900] ;  /* 0x00090000010f7983 */ /* 0x000f620000300800 */
[----:B--2---:R-:W-:-:S05]  /*2d350*/  IMAD.X R14, R22, 0x1, R14, P2 ;  /* 0x00000001160e7824 */ /* 0x004fca00010e060e */
[----:B------:R0:W-:Y:S04]  /*2d360*/  STL [R1+0x984], R14 ;  /* 0x0009840e01007387 */ /* 0x0001e80000100800 */
[----:B0-----:R-:W2:Y:S01]  /*2d370*/  LDL.LU R14, [R1+0x91c] ;  /* 0x00091c00010e7983 */ /* 0x001ea20000300800 */
[----:B---3--:R-:W-:-:S05]  /*2d380*/  IADD3 R13, P2, PT, R6, R13, RZ ;  /* 0x0000000d060d7210 */ /* 0x008fca0007f5e0ff */
[----:B------:R0:W-:Y:S01]  /*2d390*/  STL [R1+0x960], R13 ;  /* 0x0009600d01007387 */ /* 0x0001e20000100800 */
[----:B----4-:R-:W-:Y:S01]  /*2d3a0*/  IMAD.X R35, R22, 0x1, R35, P3 ;  /* 0x0000000116237824 */ /* 0x010fe200018e0623 */
[----:B------:R-:W-:Y:S02]  /*2d3b0*/  IADD3 R34, P3, PT, R6, R34, RZ ;  /* 0x0000002206227210 */ /* 0x000fe40007f7e0ff */
[----:B0-----:R-:W3:Y:S01]  /*2d3c0*/  LDL.LU R13, [R1+0x8f8] ;  /* 0x0008f800010d7983 */ /* 0x001ee20000300800 */
        /* <DEDUP_REMOVED lines=21> */
[----:B------:R0:W-:Y:S01]  /*2d520*/  STL [R1+0x94c], R9 ;  /* 0x00094c0901007387 */ /* 0x0001e20000100800 */
[----:B-----5:R-:W-:-:S03]  /*2d530*/  IADD3 R23, P5, PT, R6, R23, RZ ;  /* 0x0000001706177210 */ /* 0x020fc60007fbe0ff */
[----:B------:R-:W-:Y:S01]  /*2d540*/  STL [R1+0x954], R25 ;  /* 0x0009541901007387 */ /* 0x000fe20000100800 */
[----:B------:R-:W-:Y:S01]  /*2d550*/  IMAD.X R21, R22, 0x1, R21, P6 ;  /* 0x0000000116157824 */ /* 0x000fe200030e0615 */
[----:B------:R-:W-:Y:S02]  /*2d560*/  IADD3 R20, P6, PT, R6, R20, RZ ;  /* 0x0000001406147210 */ /* 0x000fe40007fde0ff */
[----:B0-----:R-:W4:Y:S04]  /*2d570*/  LDL.LU R9, [R1+0x914] ;  /* 0x0009140001097983 */ /* 0x001f280000300800 */
        /* <DEDUP_REMOVED lines=8> */
[----:B------:R-:W-:Y:S04]  /*2d600*/  STL [R1+0x93c], R19 ;  /* 0x00093c1301007387 */ /* 0x000fe80000100800 */
[----:B0-----:R-:W5:Y:S01]  /*2d610*/  LDL.LU R12, [R1+0x8f0] ;  /* 0x0008f000010c7983 */ /* 0x001f620000300800 */
[----:B------:R-:W-:-:S03]  /*2d620*/  IMAD.X R11, R22, 0x1, R11, P3 ;  /* 0x00000001160b7824 */ /* 0x000fc600018e060b */
[----:B------:R-:W-:Y:S04]  /*2d630*/  STL [R1+0x918], R18 ;  /* 0x0009181201007387 */ /* 0x000fe80000100800 */
[----:B------:R0:W-:Y:S04]  /*2d640*/  STL [R1+0x92c], R11 ;  /* 0x00092c0b01007387 */ /* 0x0001e80000100800 */
[----:B0-----:R-:W5:Y:S01]  /*2d650*/  LDL.LU R11, [R1+0x90c] ;  /* 0x00090c00010b7983 */ /* 0x001f620000300800 */
[----:B------:R-:W-:Y:S01]  /*2d660*/  IADD3 R17, P2, PT, R6, R17, RZ ;  /* 0x0000001106117210 */ /* 0x000fe20007f5e0ff */
[----:B------:R-:W-:Y:S01]  /*2d670*/  IMAD.X R7, R22, 0x1, R7, P5 ;  /* 0x0000000116077824 */ /* 0x000fe200028e0607 */
[----:B------:R-:W-:-:S03]  /*2d680*/  IADD3 R16, P3, PT, R6, R16, RZ ;  /* 0x0000001006107210 */ /* 0x000fc60007f7e0ff */
[----:B------:R-:W-:Y:S01]  /*2d690*/  STL [R1+0x910], R17 ;  /* 0x0009101101007387 */ /* 0x000fe20000100800 */
[----:B------:R-:W-:-:S03]  /*2d6a0*/  IADD3 R15, P5, PT, R6, R15, RZ ;  /* 0x0000000f060f7210 */ /* 0x000fc60007fbe0ff */
[----:B------:R0:W-:Y:S04]  /*2d6b0*/  STL [R1+0x924], R7 ;  /* 0x0009240701007387 */ /* 0x0001e80000100800 */
[----:B0-----:R-:W5:Y:S04]  /*2d6c0*/  LDL.LU R7, [R1+0x8e8] ;  /* 0x0008e80001077983 */ /* 0x001f680000300800 */
[----:B------:R-:W-:Y:S01]  /*2d6d0*/  STL [R1+0x908], R16 ;  /* 0x0009081001007387 */ /* 0x000fe20000100800 */
[----:B--2---:R-:W-:-:S05]  /*2d6e0*/  IMAD.X R14, R22, 0x1, R14, P6 ;  /* 0x00000001160e7824 */ /* 0x004fca00030e060e */
[----:B------:R0:W-:Y:S04]  /*2d6f0*/  STL [R1+0x91c], R14 ;  /* 0x00091c0e01007387 */ /* 0x0001e80000100800 */
[----:B0-----:R-:W2:Y:S04]  /*2d700*/  LDL.LU R14, [R1+0x904] ;  /* 0x00090400010e7983 */ /* 0x001ea80000300800 */
[----:B------:R-:W-:Y:S04]  /*2d710*/  STL [R1+0x900], R15 ;  /* 0x0009000f01007387 */ /* 0x000fe80000100800 */
[----:B------:R-:W2:Y:S04]  /*2d720*/  LDL.LU R35, [R1+0x8e0] ;  /* 0x0008e00001237983 */ /* 0x000ea80000300800 */
[----:B------:R-:W2:Y:S01]  /*2d730*/  LDL.LU R34, [R1+0x8fc] ;  /* 0x0008fc0001227983 */ /* 0x000ea20000300800 */
[----:B---3--:R-:W-:-:S03]  /*2d740*/  IADD3 R13, P6, PT, R6, R13, RZ ;  /* 0x0000000d060d7210 */ /* 0x008fc60007fde0ff */
[----:B------:R-:W3:Y:S04]  /*2d750*/  LDL.LU R33, [R1+0x8d8] ;  /* 0x0008d80001217983 */ /* 0x000ee80000300800 */
[----:B------:R0:W-:Y:S04]  /*2d760*/  STL [R1+0x8f8], R13 ;  /* 0x0008f80d01007387 */ /* 0x0001e80000100800 */
        /* <DEDUP_REMOVED lines=9> */
[----:B0-----:R-:W3:Y:S04]  /*2d800*/  LDL.LU R13, [R1+0x8b0] ;  /* 0x0008b000010d7983 */ /* 0x001ee80000300800 */
[----:B------:R-:W3:Y:S04]  /*2d810*/  LDL.LU R23, [R1+0x8cc] ;  /* 0x0008cc0001177983 */ /* 0x000ee80000300800 */
[----:B------:R-:W3:Y:S04]  /*2d820*/  LDL.LU R21, [R1+0x8a8] ;  /* 0x0008a80001157983 */ /* 0x000ee80000300800 */
[----:B------:R-:W3:Y:S01]  /*2d830*/  LDL.LU R20, [R1+0x8c4] ;  /* 0x0008c40001147983 */ /* 0x000ee20000300800 */
[----:B----4-:R-:W-:-:S05]  /*2d840*/  IMAD.X R9, R22, 0x1, R9, P1 ;  /* 0x0000000116097824 */ /* 0x010fca00008e0609 */
[----:B------:R0:W-:Y:S04]  /*2d850*/  STL [R1+0x914], R9 ;  /* 0x0009140901007387 */ /* 0x0001e80000100800 */
[----:B------:R-:W4:Y:S04]  /*2d860*/  LDL.LU R19, [R1+0x8a0] ;  /* 0x0008a00001137983 */ /* 0x000f280000300800 */
[----:B------:R-:W4:Y:S04]  /*2d870*/  LDL.LU R18, [R1+0x8bc] ;  /* 0x0008bc0001127983 */ /* 0x000f280000300800 */
[----:B0-----:R-:W4:Y:S04]  /*2d880*/  LDL.LU R9, [R1+0x898] ;  /* 0x0008980001097983 */ /* 0x001f280000300800 */
[----:B------:R-:W4:Y:S01]  /*2d890*/  LDL.LU R17, [R1+0x8b4] ;  /* 0x0008b40001117983 */ /* 0x000f220000300800 */
[----:B-----5:R-:W-:-:S05]  /*2d8a0*/  IADD3 R12, P1, PT, R6, R12, RZ ;  /* 0x0000000c060c7210 */ /* 0x020fca0007f3e0ff */
[----:B------:R0:W-:Y:S04]  /*2d8b0*/  STL [R1+0x8f0], R12 ;  /* 0x0008f00c01007387 */ /* 0x0001e80000100800 */
[----:B0-----:R-:W5:Y:S01]  /*2d8c0*/  LDL.LU R12, [R1+0x890] ;  /* 0x00089000010c7983 */ /* 0x001f620000300800 */
[----:B------:R-:W-:-:S03]  /*2d8d0*/  IMAD.X R11, R22, 0x1, R11, P2 ;  /* 0x00000001160b7824 */ /* 0x000fc600010e060b */
[----:B------:R-:W5:Y:S04]  /*2d8e0*/  LDL.LU R16, [R1+0x8ac] ;  /* 0x0008ac0001107983 */ /* 0x000f680000300800 */
[----:B------:R0:W-:Y:S04]  /*2d8f0*/  STL [R1+0x90c], R11 ;  /* 0x00090c0b01007387 */ /* 0x0001e80000100800 */
[----:B0-----:R-:W5:Y:S04]  /*2d900*/  LDL.LU R11, [R1+0x888] ;  /* 0x00088800010b7983 */ /* 0x001f680000300800 */
[----:B------:R-:W5:Y:S01]  /*2d910*/  LDL.LU R15, [R1+0x8a4] ;  /* 0x0008a400010f7983 */ /* 0x000f620000300800 */
[----:B------:R-:W-:-:S05]  /*2d920*/  IADD3 R7, P2, PT, R6, R7, RZ ;  /* 0x0000000706077210 */ /* 0x000fca0007f5e0ff */
[----:B------:R0:W-:Y:S04]  /*2d930*/  STL [R1+0x8e8], R7 ;  /* 0x0008e80701007387 */ /* 0x0001e80000100800 */
[----:B0-----:R-:W5:Y:S01]  /*2d940*/  LDL.LU R7, [R1+0x880] ;  /* 0x0008800001077983 */ /* 0x001f620000300800 */
[----:B--2---:R-:W-:-:S05]  /*2d950*/  IMAD.X R14, R22, 0x1, R14, P3 ;  /* 0x00000001160e7824 */ /* 0x004fca00018e060e */
[----:B------:R0:W-:Y:S01]  /*2d960*/  STL [R1+0x904], R14 ;  /* 0x0009040e01007387 */ /* 0x0001e20000100800 */
[----:B------:R-:W-:Y:S01]  /*2d970*/  IADD3 R35, P3, PT, R6, R35, RZ ;  /* 0x0000002306237210 */ /* 0x000fe20007f7e0ff */
[----:B------:R-:W-:Y:S02]  /*2d980*/  IMAD.X R34, R22, 0x1, R34, P5 ;  /* 0x0000000116227824 */ /* 0x000fe400028e0622 */
[----:B0-----:R-:W2:Y:S01]  /*2d990*/  LDL.LU R14, [R1+0x89c] ;  /* 0x00089c00010e7983 */ /* 0x001ea20000300800 */
[----:B---3--:R-:W-:-:S03]  /*2d9a0*/  IADD3 R33, P5, PT, R6, R33, RZ ;  /* 0x0000002106217210 */ /* 0x008fc60007fbe0ff */
        /* <DEDUP_REMOVED lines=25> */
[----:B0-----:R-:W3:Y:S04]  /*2db40*/  LDL.LU R13, [R1+0x878] ;  /* 0x00087800010d7983 */ /* 0x001ee80000300800 */
[----:B------:R-:W-:Y:S04]  /*2db50*/  STL [R1+0x8d4], R24 ;  /* 0x0008d41801007387 */ /* 0x000fe80000100800 */
[----:B------:R-:W-:Y:S01]  /*2db60*/  STL [R1+0x8cc], R23 ;  /* 0x0008cc1701007387 */ /* 0x000fe20000100800 */
[----:B----4-:R-:W-:Y:S01]  /*2db70*/  IADD3 R19, P1, PT, R6, R19, RZ ;  /* 0x0000001306137210 */ /* 0x010fe20007f3e0ff */
[----:B------:R-:W-:-:S02]  /*2db80*/  IMAD.X R18, R22, 0x1, R18, P2 ;  /* 0x0000000116127824 */ /* 0x000fc400010e0612 */
[----:B------:R-:W-:Y:S01]  /*2db90*/  STL [R1+0x8a8], R21 ;  /* 0x0008a81501007387 */ /* 0x000fe20000100800 */
[----:B------:R-:W-:-:S03]  /*2dba0*/  IADD3 R9, P2, PT, R6, R9, RZ ;  /* 0x0000000906097210 */ /* 0x000fc60007f5e0ff */
[----:B------:R-:W-:Y:S04]  /*2dbb0*/  STL [R1+0x8c4], R20 ;  /* 0x0008c41401007387 */ /* 0x000fe80000100800 */
[----:B------:R0:W-:Y:S01]  /*2dbc0*/  STL [R1+0x898], R9 ;  /* 0x0008980901007387 */ /* 0x0001e20000100800 */
[----:B------:R-:W-:-:S03]  /*2dbd0*/  IMAD.X R17, R22, 0x1, R17, P3 ;  /* 0x0000000116117824 */ /* 0x000fc600018e0611 */
[----:B------:R-:W-:Y:S04]  /*2dbe0*/  STL [R1+0x8a0], R19 ;  /* 0x0008a01301007387 */ /* 0x000fe80000100800 */
[----:B0-----:R-:W4:Y:S04]  /*2dbf0*/  LDL.LU R9, [R1+0x894] ;  /* 0x0008940001097983 */ /* 0x001f280000300800 */
[----:B------:R-:W-:Y:S01]  /*2dc00*/  STL [R1+0x8bc], R18 ;  /* 0x0008bc1201007387 */ /* 0x000fe20000100800 */
[----:B-----5:R-:W-:Y:S01]  /*2dc10*/  IADD3 R12, P3, PT, R6, R12, RZ ;  /* 0x0000000c060c7210 */ /* 0x020fe20007f7e0ff */
[----:B------:R-:W-:-:S04]  /*2dc20*/  IMAD.X R16, R22, 0x1, R16, P5 ;  /* 0x0000000116107824 */ /* 0x000fc800028e0610 */
[----:B------:R0:W-:Y:S04]  /*2dc30*/  STL [R1+0x890], R12 ;  /* 0x0008900c01007387 */ /* 0x0001e80000100800 */
[----:B0-----:R-:W5:Y:S01]  /*2dc40*/  LDL.LU R12, [R1+0x870] ;  /* 0x00087000010c7983 */ /* 0x001f620000300800 */
[----:B------:R-:W-:-:S03]  /*2dc50*/  IADD3 R11, P5, PT, R6, R11, RZ ;  /* 0x0000000b060b7210 */ /* 0x000fc60007fbe0ff */
[----:B------:R-:W-:Y:S04]  /*2dc60*/  STL [R1+0x8b4], R17 ;  /* 0x0008b41101007387 */ /* 0x000fe80000100800 */
[----:B------:R0:W-:Y:S04]  /*2dc70*/  STL [R1+0x888], R11 ;  /* 0x0008880b01007387 */ /* 0x0001e80000100800 */
[----:B0-----:R-:W5:Y:S01]  /*2dc80*/  LDL.LU R11, [R1+0x88c] ;  /* 0x00088c00010b7983 */ /* 0x001f620000300800 */
[----:B------:R-:W-:Y:S01]  /*2dc90*/  IMAD.X R15, R22, 0x1, R15, P6 ;  /* 0x00000001160f7824 */ /* 0x000fe200030e060f */
[----:B------:R-:W-:-:S02]  /*2dca0*/  IADD3 R7, P6, PT, R6, R7, RZ ;  /* 0x0000000706077210 */ /* 0x000fc40007fde0ff */
[----:B------:R-:W-:Y:S04]  /*2dcb0*/  STL [R1+0x8ac], R16 ;  /* 0x0008ac1001007387 */ /* 0x000fe80000100800 */
[----:B------:R0:W-:Y:S04]  /*2dcc0*/  STL [R1+0x880], R7 ;  /* 0x0008800701007387 */ /* 0x0001e80000100800 */
[----:B0-----:R-:W5:Y:S04]  /*2dcd0*/  LDL.LU R7, [R1+0x868] ;  /* 0x0008680001077983 */ /* 0x001f680000300800 */
[----:B------:R-:W-:Y:S04]  /*2dce0*/  STL [R1+0x8a4], R15 ;  /* 0x0008a40f01007387 */ /* 0x000fe80000100800 */
[----:B------:R-:W5:Y:S04]  /*2dcf0*/  LDL.LU R35, [R1+0x884] ;  /* 0x0008840001237983 */ /* 0x000f680000300800 */
[----:B------:R-:W5:Y:S04]  /*2dd00*/  LDL.LU R34, [R1+0x860] ;  /* 0x0008600001227983 */ /* 0x000f680000300800 */
[----:B------:R-:W5:Y:S01]  /*2dd10*/  LDL.LU R33, [R1+0x87c] ;  /* 0x00087c0001217983 */ /* 0x000f620000300800 */
[----:B--2---:R-:W-:-:S05]  /*2dd20*/  IMAD.X R14, R22, 0x1, R14, P1 ;  /* 0x00000001160e7824 */ /* 0x004fca00008e060e */
[----:B------:R0:W-:Y:S04]  /*2dd30*/  STL [R1+0x89c], R14 ;  /* 0x00089c0e01007387 */ /* 0x0001e80000100800 */
        /* <DEDUP_REMOVED lines=9> */
[----:B0-----:R-:W2:Y:S04]  /*2ddd0*/  LDL.LU R14, [R1+0x854] ;  /* 0x00085400010e7983 */ /* 0x001ea80000300800 */
[----:B------:R-:W2:Y:S04]  /*2dde0*/  LDL.LU R23, [R1+0x830] ;  /* 0x0008300001177983 */ /* 0x000ea80000300800 */
[----:B------:R-:W2:Y:S04]  /*2ddf0*/  LDL.LU R21, [R1+0x84c] ;  /* 0x00084c0001157983 */ /* 0x000ea80000300800 */
[----:B------:R-:W2:Y:S01]  /*2de00*/  LDL.LU R20, [R1+0x828] ;  /* 0x0008280001147983 */ /* 0x000ea20000300800 */
[----:B---3--:R-:W-:-:S05]  /*2de10*/  IADD3 R13, P1, PT, R6, R13, RZ ;  /* 0x0000000d060d7210 */ /* 0x008fca0007f3e0ff */
[----:B------:R0:W-:Y:S04]  /*2de20*/  STL [R1+0x878], R13 ;  /* 0x0008780d01007387 */ /* 0x0001e80000100800 */
[----:B------:R-:W3:Y:S04]  /*2de30*/  LDL.LU R19, [R1+0x844] ;  /* 0x0008440001137983 */ /* 0x000ee80000300800 */
[----:B------:R-:W3:Y:S04]  /*2de40*/  LDL.LU R18, [R1+0x820] ;  /* 0x0008200001127983 */ /* 0x000ee80000300800 */
[----:B0-----:R-:W3:Y:S04]  /*2de50*/  LDL.LU R13, [R1+0x83c] ;  /* 0x00083c00010d7983 */ /* 0x001ee80000300800 */
[----:B------:R-:W3:Y:S01]  /*2de60*/  LDL.LU R17, [R1+0x818] ;  /* 0x0008180001117983 */ /* 0x000ee20000300800 */
[----:B----4-:R-:W-:-:S05]  /*2de70*/  IMAD.X R9, R22, 0x1, R9, P2 ;  /* 0x0000000116097824 */ /* 0x010fca00010e0609 */
[----:B------:R0:W-:Y:S04]  /*2de80*/  STL [R1+0x894], R9 ;  /* 0x0008940901007387 */ /* 0x0001e80000100800 */
        /* <DEDUP_REMOVED lines=8> */
[----:B0-----:R-:W5:Y:S01]  /*2df10*/  LDL.LU R11, [R1+0x824] ;  /* 0x00082400010b7983 */ /* 0x001f620000300800 */
[----:B------:R-:W-:-:S05]  /*2df20*/  IADD3 R7, P3, PT, R6, R7, RZ ;  /* 0x0000000706077210 */ /* 0x000fca0007f7e0ff */
[----:B------:R0:W-:Y:S01]  /*2df30*/  STL [R1+0x868], R7 ;  /* 0x0008680701007387 */ /* 0x0001e20000100800 */
[----:B------:R-:W-:Y:S01]  /*2df40*/  IMAD.X R35, R22, 0x1, R35, P5 ;  /* 0x0000000116237824 */ /* 0x000fe200028e0623 */
[----:B------:R-:W-:Y:S02]  /*2df50*/  IADD3 R34, P5, PT, R6, R34, RZ ;  /* 0x0000002206227210 */ /* 0x000fe40007fbe0ff */
[----:B0-----:R-:W5:Y:S01]  /*2df60*/  LDL.LU R7, [R1+0x800] ;  /* 0x0008000001077983 */ /* 0x001f620000300800 */
[----:B------:R-:W-:-:S03]  /*2df70*/  IMAD.X R33, R22, 0x1, R33, P6 ;  /* 0x0000000116217824 */ /* 0x000fc600030e0621 */
        /* <DEDUP_REMOVED lines=26> */
[----:B------:R-:W-:Y:S04]  /*2e120*/  STL [R1+0x838], R24 ;  /* 0x0008381801007387 */ /* 0x000fe80000100800 */
[----:B------:R-:W-:Y:S01]  /*2e130*/  STL [R1+0x830], R23 ;  /* 0x0008301701007387 */ /* 0x000fe20000100800 */
[----:B---3--:R-:W-:-:S03]  /*2e140*/  IMAD.X R19, R22, 0x1, R19, P2 ;  /* 0x0000000116137824 */ /* 0x008fc600010e0613 */
[----:B------:R-:W-:Y:S01]  /*2e150*/  STL [R1+0x84c], R21 ;  /* 0x00084c1501007387 */ /* 0x000fe20000100800 */
[----:B------:R-:W-:-:S03]  /*2e160*/  IMAD.X R13, R22, 0x1, R13, P3 ;  /* 0x00000001160d7824 */ /* 0x000fc600018e060d */
[----:B------:R-:W-:Y:S01]  /*2e170*/  STL [R1+0x828], R20 ;  /* 0x0008281401007387 */ /* 0x000fe20000100800 */
[----:B------:R-:W-:-:S03]  /*2e180*/  IADD3 R18, P2, PT, R6, R18, RZ ;  /* 0x0000001206127210 */ /* 0x000fc60007f5e0ff */
[----:B------:R0:W-:Y:S04]  /*2e190*/  STL [R1+0x83c], R13 ;  /* 0x00083c0d01007387 */ /* 0x0001e80000100800 */
[----:B------:R-:W-:Y:S04]  /*2e1a0*/  STL [R1+0x844], R19 ;  /* 0x0008441301007387 */ /* 0x000fe80000100800 */
[----:B0-----:R-:W3:Y:S01]  /*2e1b0*/  LDL.LU R13, [R1+0x7f8] ;  /* 0x0007f800010d7983 */ /* 0x001ee20000300800 */
[----:B------:R-:W-:-:S03]  /*2e1c0*/  IADD3 R17, P3, PT, R6, R17, RZ ;  /* 0x0000001106117210 */ /* 0x000fc60007f7e0ff */
[----:B------:R-:W-:Y:S01]  /*2e1d0*/  STL [R1+0x820], R18 ;  /* 0x0008201201007387 */ /* 0x000fe20000100800 */
[----:B----4-:R-:W-:-:S05]  /*2e1e0*/  IMAD.X R9, R22, 0x1, R9, P5 ;  /* 0x0000000116097824 */ /* 0x010fca00028e0609 */
[----:B------:R0:W-:Y:S01]  /*2e1f0*/  STL [R1+0x834], R9 ;  /* 0x0008340901007387 */ /* 0x0001e20000100800 */
[----:B------:R-:W-:-:S03]  /*2e200*/  IADD3 R16, P5, PT, R6, R16, RZ ;  /* 0x0000001006107210 */ /* 0x000fc60007fbe0ff */
[----:B0-----:R-:W4:Y:S04]  /*2e210*/  LDL.LU R9, [R1+0x814] ;  /* 0x0008140001097983 */ /* 0x001f280000300800 */
[----:B------:R-:W-:Y:S01]  /*2e220*/  STL [R1+0x818], R17 ;  /* 0x0008181101007387 */ /* 0x000fe20000100800 */
[----:B-----5:R-:W-:-:S05]  /*2e230*/  IMAD.X R12, R22, 0x1, R12, P6 ;  /* 0x00000001160c7824 */ /* 0x020fca00030e060c */
[----:B------:R0:W-:Y:S04]  /*2e240*/  STL [R1+0x82c], R12 ;  /* 0x00082c0c01007387 */ /* 0x0001e80000100800 */
[----:B0-----:R-:W5:Y:S01]  /*2e250*/  LDL.LU R12, [R1+0x7f0] ;  /* 0x0007f000010c7983 */ /* 0x001f620000300800 */
[----:B------:R-:W-:-:S03]  /*2e260*/  IMAD.X R11, R22, 0x1, R11, P1 ;  /* 0x00000001160b7824 */ /* 0x000fc600008e060b */
[----:B------:R-:W-:Y:S04]  /*2e270*/  STL [R1+0x810], R16 ;  /* 0x0008101001007387 */ /* 0x000fe80000100800 */
[----:B------:R0:W-:Y:S04]  /*2e280*/  STL [R1+0x824], R11 ;  /* 0x0008240b01007387 */ /* 0x0001e80000100800 */
[----:B0-----:R-:W5:Y:S01]  /*2e290*/  LDL.LU R11, [R1+0x80c] ;  /* 0x00080c00010b7983 */ /* 0x001f620000300800 */
[C---:B------:R-:W-:Y:S02]  /*2e2a0*/  IADD3 R15, P6, PT, R6.reuse, R15, RZ ;  /* 0x0000000f060f7210 */ /* 0x040fe40007fde0ff */
        /* <DEDUP_REMOVED lines=81> */
[----:B------:R-:W-:-:S04]  /*2e7c0*/  IMAD.X R16, R22, 0x1, R16, P6 ;  /* 0x0000000116107824 */ /* 0x000fc800030e0610 */
[----:B------:R0:W-:Y:S04]  /*2e7d0*/  STL [R1+0x798], R13 ;  /* 0x0007980d01007387 */ /* 0x0001e80000100800 */
[----:B0-----:R-:W3:Y:S04]  /*2e7e0*/  LDL.LU R13, [R1+0x778] ;  /* 0x00077800010d7983 */ /* 0x001ee80000300800 */
[----:B------:R-:W-:Y:S01]  /*2e7f0*/  STL [R1+0x7bc], R17 ;  /* 0x0007bc1101007387 */ /* 0x000fe20000100800 */
[----:B----4-:R-:W-:-:S05]  /*2e800*/  IADD3 R9, P6, PT, R6, R9, RZ ;  /* 0x0000000906097210 */ /* 0x010fca0007fde0ff */
[----:B------:R0:W-:Y:S01]  /*2e810*/  STL [R1+0x790], R9 ;  /* 0x0007900901007387 */ /* 0x0001e20000100800 */
[----:B------:R-:W-:-:S03]  /*2e820*/  IMAD.X R15, R22, 0x1, R15, P1 ;  /* 0x00000001160f7824 */ /* 0x000fc600008e060f */
[----:B0-----:R-:W4:Y:S04]  /*2e830*/  LDL.LU R9, [R1+0x794] ;  /* 0x0007940001097983 */ /* 0x001f280000300800 */
[----:B------:R-:W-:Y:S01]  /*2e840*/  STL [R1+0x7b4], R16 ;  /* 0x0007b41001007387 */ /* 0x000fe20000100800 */
[----:B-----5:R-:W-:-:S05]  /*2e850*/  IADD3 R12, P1, PT, R6, R12, RZ ;  /* 0x0000000c060c7210 */ /* 0x020fca0007f3e0ff */
        /* <DEDUP_REMOVED lines=89> */
[----:B------:R-:W-:-:S03]  /*2edf0*/  IADD3 R15, P1, PT, R6, R15, RZ ;  /* 0x0000000f060f7210 */ /* 0x000fc60007f3e0ff */
[----:B0-----:R-:W3:Y:S04]  /*2ee00*/  LDL.LU R13, [R1+0x6f0] ;  /* 0x0006f000010d7983 */ /* 0x001ee80000300800 */
[----:B------:R-:W-:Y:S01]  /*2ee10*/  STL [R1+0x718], R16 ;  /* 0x0007181001007387 */ /* 0x000fe20000100800 */
[----:B----4-:R-:W-:-:S05]  /*2ee20*/  IMAD.X R9, R22, 0x1, R9, P2 ;  /* 0x0000000116097824 */ /* 0x010fca00010e0609 */
[----:B------:R0:W-:Y:S04]  /*2ee30*/  STL [R1+0x72c], R9 ;  /* 0x00072c0901007387 */ /* 0x0001e80000100800 */
[----:B0-----:R-:W4:Y:S04]  /*2ee40*/  LDL.LU R9, [R1+0x714] ;  /* 0x0007140001097983 */ /* 0x001f280000300800 */
[----:B------:R-:W-:Y:S04]  /*2ee50*/  STL [R1+0x710], R15 ;  /* 0x0007100f01007387 */ /* 0x000fe80000100800 */
[----:B------:R-:W4:Y:S04]  /*2ee60*/  LDL.LU R35, [R1+0x6e8] ;  /* 0x0006e80001237983 */ /* 0x000f280000300800 */
[----:B------:R-:W4:Y:S01]  /*2ee70*/  LDL.LU R34, [R1+0x70c] ;  /* 0x00070c0001227983 */ /* 0x000f220000300800 */
[----:B-----5:R-:W-:-:S03]  /*2ee80*/  IADD3 R12, P2, PT, R6, R12, RZ ;  /* 0x0000000c060c7210 */ /* 0x020fc60007f5e0ff */
        /* <DEDUP_REMOVED lines=15> */
[----:B------:R-:W-:-:S05]  /*2ef80*/  IMAD.X R11, R22, 0x1, R11, P3 ;  /* 0x00000001160b7824 */ /* 0x000fca00018e060b */
        /* <DEDUP_REMOVED lines=18> */
[----:B------:R-:W-:Y:S01]  /*2f0b0*/  IADD3 R35, P6, PT, R6, R35, RZ ;  /* 0x0000002306237210 */ /* 0x000fe20007fde0ff */
[----:B------:R-:W-:Y:S02]  /*2f0c0*/  IMAD.X R34, R22, 0x1, R34, P1 ;  /* 0x0000000116227824 */ /* 0x000fe400008e0622 */
[----:B0-----:R-:W4:Y:S01]  /*2f0d0*/  LDL.LU R9, [R1+0x6a4] ;  /* 0x0006a40001097983 */ /* 0x001f220000300800 */
[----:B-----5:R-:W-:-:S03]  /*2f0e0*/  IADD3 R33, P1, PT, R6, R33, RZ ;  /* 0x0000002106217210 */ /* 0x020fc60007f3e0ff */
        /* <DEDUP_REMOVED lines=27> */
[----:B------:R-:W-:Y:S01]  /*2f2a0*/  STL [R1+0x6d4], R23 ;  /* 0x0006d41701007387 */ /* 0x000fe20000100800 */
[----:B------:R-:W-:Y:S01]  /*2f2b0*/  IADD3 R19, P3, PT, R6, R19, RZ ;  /* 0x0000001306137210 */ /* 0x000fe20007f7e0ff */
[----:B------:R-:W-:-:S02]  /*2f2c0*/  IMAD.X R18, R22, 0x1, R18, P5 ;  /* 0x0000000116127824 */ /* 0x000fc400028e0612 */
[----:B------:R-:W-:Y:S01]  /*2f2d0*/  STL [R1+0x6b0], R21 ;  /* 0x0006b01501007387 */ /* 0x000fe20000100800 */
[----:B------:R-:W-:-:S03]  /*2f2e0*/  IADD3 R11, P5, PT, R6, R11, RZ ;  /* 0x0000000b060b7210 */ /* 0x000fc60007fbe0ff */
[----:B------:R-:W-:Y:S04]  /*2f2f0*/  STL [R1+0x6cc], R20 ;  /* 0x0006cc1401007387 */ /* 0x000fe80000100800 */
[----:B------:R0:W-:Y:S04]  /*2f300*/  STL [R1+0x6a0], R11 ;  /* 0x0006a00b01007387 */ /* 0x0001e80000100800 */
[----:B------:R-:W-:Y:S04]  /*2f310*/  STL [R1+0x6a8], R19 ;  /* 0x0006a81301007387 */ /* 0x000fe80000100800 */
[----:B0-----:R-:W5:Y:S01]  /*2f320*/  LDL.LU R11, [R1+0x69c] ;  /* 0x00069c00010b7983 */ /* 0x001f620000300800 */
[----:B------:R-:W-:-:S03]  /*2f330*/  IMAD.X R17, R22, 0x1, R17, P6 ;  /* 0x0000000116117824 */ /* 0x000fc600030e0611 */
[----:B------:R-:W-:Y:S01]  /*2f340*/  STL [R1+0x6c4], R18 ;  /* 0x0006c41201007387 */ /* 0x000fe20000100800 */
[----:B------:R-:W-:Y:S01]  /*2f350*/  IADD3 R7, P6, PT, R6, R7, RZ ;  /* 0x0000000706077210 */ /* 0x000fe20007fde0ff */
[----:B------:R-:W-:-:S04]  /*2f360*/  IMAD.X R16, R22, 0x1, R16, P1 ;  /* 0x0000000116107824 */ /* 0x000fc800008e0610 */
        /* <DEDUP_REMOVED lines=10> */
[----:B0-----:R-:W3:Y:S04]  /*2f410*/  LDL.LU R13, [R1+0x670] ;  /* 0x00067000010d7983 */ /* 0x001ee80000300800 */
[----:B------:R-:W-:Y:S04]  /*2f420*/  STL [R1+0x6ac], R15 ;  /* 0x0006ac0f01007387 */ /* 0x000fe80000100800 */
[----:B------:R-:W3:Y:S04]  /*2f430*/  LDL.LU R35, [R1+0x68c] ;  /* 0x00068c0001237983 */ /* 0x000ee80000300800 */
[----:B------:R-:W3:Y:S01]  /*2f440*/  LDL.LU R34, [R1+0x668] ;  /* 0x0006680001227983 */ /* 0x000ee20000300800 */
[----:B----4-:R-:W-:-:S03]  /*2f450*/  IMAD.X R9, R22, 0x1, R9, P3 ;  /* 0x0000000116097824 */ /* 0x010fc600018e0609 */
        /* <DEDUP_REMOVED lines=11> */
[----:B0-----:R-:W4:Y:S04]  /*2f510*/  LDL.LU R9, [R1+0x65c] ;  /* 0x00065c0001097983 */ /* 0x001f280000300800 */
[----:B------:R-:W4:Y:S04]  /*2f520*/  LDL.LU R23, [R1+0x638] ;  /* 0x0006380001177983 */ /* 0x000f280000300800 */
[----:B------:R-:W4:Y:S04]  /*2f530*/  LDL.LU R21, [R1+0x654] ;  /* 0x0006540001157983 */ /* 0x000f280000300800 */
[----:B------:R-:W4:Y:S01]  /*2f540*/  LDL.LU R20, [R1+0x630] ;  /* 0x0006300001147983 */ /* 0x000f220000300800 */
[----:B-----5:R-:W-:-:S05]  /*2f550*/  IADD3 R12, P3, PT, R6, R12, RZ ;  /* 0x0000000c060c7210 */ /* 0x020fca0007f7e0ff */
[----:B------:R0:W-:Y:S04]  /*2f560*/  STL [R1+0x680], R12 ;  /* 0x0006800c01007387 */ /* 0x0001e80000100800 */
[----:B------:R-:W5:Y:S04]  /*2f570*/  LDL.LU R19, [R1+0x64c] ;  /* 0x00064c0001137983 */ /* 0x000f680000300800 */
[----:B------:R-:W5:Y:S04]  /*2f580*/  LDL.LU R18, [R1+0x628] ;  /* 0x0006280001127983 */ /* 0x000f680000300800 */
[----:B0-----:R-:W5:Y:S04]  /*2f590*/  LDL.LU R12, [R1+0x644] ;  /* 0x00064400010c7983 */ /* 0x001f680000300800 */
[----:B------:R-:W5:Y:S01]  /*2f5a0*/  LDL.LU R17, [R1+0x620] ;  /* 0x0006200001117983 */ /* 0x000f620000300800 */
[----:B------:R-:W-:-:S05]  /*2f5b0*/  IMAD.X R11, R22, 0x1, R11, P5 ;  /* 0x00000001160b7824 */ /* 0x000fca00028e060b */
[----:B------:R0:W-:Y:S04]  /*2f5c0*/  STL [R1+0x69c], R11 ;  /* 0x00069c0b01007387 */ /* 0x0001e80000100800 */
        /* <DEDUP_REMOVED lines=11> */
[----:B------:R-:W-:Y:S01]  /*2f680*/  IMAD.X R35, R22, 0x1, R35, P1 ;  /* 0x0000000116237824 */ /* 0x000fe200008e0623 */
[----:B------:R-:W-:Y:S02]  /*2f690*/  IADD3 R34, P1, PT, R6, R34, RZ ;  /* 0x0000002206227210 */ /* 0x000fe40007f3e0ff */
[----:B0-----:R-:W3:Y:S01]  /*2f6a0*/  LDL.LU R13, [R1+0x608] ;  /* 0x00060800010d7983 */ /* 0x001ee20000300800 */
[----:B----4-:R-:W-:-:S03]  /*2f6b0*/  IMAD.X R33, R22, 0x1, R33, P2 ;  /* 0x0000000116217824 */ /* 0x010fc600010e0621 */
        /* <DEDUP_REMOVED lines=21> */
[----:B------:R-:W-:-:S03]  /*2f810*/  IADD3 R23, P2, PT, R6, R23, RZ ;  /* 0x0000001706177210 */ /* 0x000fc60007f5e0ff */
[----:B------:R-:W-:Y:S01]  /*2f820*/  STL [R1+0x664], R25 ;  /* 0x0006641901007387 */ /* 0x000fe20000100800 */
[----:B------:R-:W-:Y:S01]  /*2f830*/  IMAD.X R21, R22, 0x1, R21, P3 ;  /* 0x0000000116157824 */ /* 0x000fe200018e0615 */
[----:B------:R-:W-:Y:S02]  /*2f840*/  IADD3 R20, P3, PT, R6, R20, RZ ;  /* 0x0000001406147210 */ /* 0x000fe40007f7e0ff */
[----:B0-----:R-:W4:Y:S04]  /*2f850*/  LDL.LU R9, [R1+0x624] ;  /* 0x0006240001097983 */ /* 0x001f280000300800 */
[----:B------:R-:W-:Y:S04]  /*2f860*/  STL [R1+0x640], R24 ;  /* 0x0006401801007387 */ /* 0x000fe80000100800 */
[----:B------:R-:W-:Y:S01]  /*2f870*/  STL [R1+0x638], R23 ;  /* 0x0006381701007387 */ /* 0x000fe20000100800 */
[----:B-----5:R-:W-:-:S03]  /*2f880*/  IMAD.X R19, R22, 0x1, R19, P5 ;  /* 0x0000000116137824 */ /* 0x020fc600028e0613 */
[----:B------:R-:W-:Y:S01]  /*2f890*/  STL [R1+0x654], R21 ;  /* 0x0006541501007387 */ /* 0x000fe20000100800 */
[----:B------:R-:W-:-:S03]  /*2f8a0*/  IMAD.X R12, R22, 0x1, R12, P6 ;  /* 0x00000001160c7824 */ /* 0x000fc600030e060c */
[----:B------:R-:W-:Y:S01]  /*2f8b0*/  STL [R1+0x630], R20 ;  /* 0x0006301401007387 */ /* 0x000fe20000100800 */
[----:B------:R-:W-:-:S03]  /*2f8c0*/  IADD3 R18, P5, PT, R6, R18, RZ ;  /* 0x0000001206127210 */ /* 0x000fc60007fbe0ff */
[----:B------:R0:W-:Y:S04]  /*2f8d0*/  STL [R1+0x644], R12 ;  /* 0x0006440c01007387 */ /* 0x0001e80000100800 */
[----:B------:R-:W-:Y:S04]  /*2f8e0*/  STL [R1+0x64c], R19 ;  /* 0x00064c1301007387 */ /* 0x000fe80000100800 */
[----:B0-----:R-:W5:Y:S04]  /*2f8f0*/  LDL.LU R12, [R1+0x600] ;  /* 0x00060000010c7983 */ /* 0x001f680000300800 */
[----:B------:R-:W-:Y:S01]  /*2f900*/  STL [R1+0x628], R18 ;  /* 0x0006281201007387 */ /* 0x000fe20000100800 */
[----:B------:R-:W-:-:S05]  /*2f910*/  IMAD.X R11, R22, 0x1, R11, P1 ;  /* 0x00000001160b7824 */ /* 0x000fca00008e060b */
[----:B------:R0:W-:Y:S04]  /*2f920*/  STL [R1+0x63c], R11 ;  /* 0x00063c0b01007387 */ /* 0x0001e80000100800 */
[----:B0-----:R-:W5:Y:S01]  /*2f930*/  LDL.LU R11, [R1+0x61c] ;  /* 0x00061c00010b7983 */ /* 0x001f620000300800 */
[C---:B------:R-:W-:Y:S02]  /*2f940*/  IADD3 R17, P6, PT, R6.reuse, R17, RZ ;  /* 0x0000001106117210 */ /* 0x040fe40007fde0ff */
[----:B------:R-:W-:-:S03]  /*2f950*/  IADD3 R16, P1, PT, R6, R16, RZ ;  /* 0x0000001006107210 */ /* 0x000fc60007f3e0ff */
[----:B------:R-:W-:Y:S01]  /*2f960*/  STL [R1+0x620], R17 ;  /* 0x0006201101007387 */ /* 0x000fe20000100800 */
[----:B------:R-:W-:Y:S01]  /*2f970*/  IMAD.X R7, R22, 0x1, R7, P2 ;  /* 0x0000000116077824 */ /* 0x000fe200010e0607 */
[----:B------:R-:W-:-:S04]  /*2f980*/  IADD3 R15, P2, PT, R6, R15, RZ ;  /* 0x0000000f060f7210 */ /* 0x000fc80007f5e0ff */
        /* <DEDUP_REMOVED lines=89> */
[----:B0-----:R-:W5:Y:S04]  /*2ff20*/  LDL.LU R12, [R1+0x580] ;  /* 0x00058000010c7983 */ /* 0x001f680000300800 */
[----:B------:R-:W-:Y:S01]  /*2ff30*/  STL [R1+0x5c4], R17 ;  /* 0x0005c41101007387 */ /* 0x000fe20000100800 */
[----:B------:R-:W-:-:S05]  /*2ff40*/  IADD3 R11, P2, PT, R6, R11, RZ ;  /* 0x0000000b060b7210 */ /* 0x000fca0007f5e0ff */
[----:B------:R0:W-:Y:S04]  /*2ff50*/  STL [R1+0x598], R11 ;  /* 0x0005980b01007387 */ /* 0x0001e80000100800 */
[----:B0-----:R-:W5:Y:S01]  /*2ff60*/  LDL.LU R11, [R1+0x59c] ;  /* 0x00059c00010b7983 */ /* 0x001f620000300800 */
[----:B------:R-:W-:-:S03]  /*2ff70*/  IMAD.X R15, R22, 0x1, R15, P3 ;  /* 0x00000001160f7824 */ /* 0x000fc600018e060f */
[----:B------:R-:W-:Y:S01]  /*2ff80*/  STL [R1+0x5bc], R16 ;  /* 0x0005bc1001007387 */ /* 0x000fe20000100800 */
[----:B------:R-:W-:-:S05]  /*2ff90*/  IADD3 R7, P3, PT, R6, R7, RZ ;  /* 0x0000000706077210 */ /* 0x000fca0007f7e0ff */
        /* <DEDUP_REMOVED lines=63> */
[----:B------:R-:W-:Y:S01]  /*30390*/  IMAD.X R14, R22, 0x1, R14, P3 ;  /* 0x00000001160e7824 */ /* 0x000fe200018e060e */
[----:B------:R-:W-:-:S04]  /*303a0*/  IADD3 R23, P3, PT, R6, R23, RZ ;  /* 0x0000001706177210 */ /* 0x000fc80007f7e0ff */
        /* <DEDUP_REMOVED lines=24> */
[----:B0-----:R-:W5:Y:S04]  /*30530*/  LDL.LU R12, [R1+0x500] ;  /* 0x00050000010c7983 */ /* 0x001f680000300800 */
[----:B------:R-:W-:Y:S01]  /*30540*/  STL [R1+0x520], R16 ;  /* 0x0005201001007387 */ /* 0x000fe20000100800 */
[----:B------:R-:W-:-:S05]  /*30550*/  IMAD.X R11, R22, 0x1, R11, P5 ;  /* 0x00000001160b7824 */ /* 0x000fca00028e060b */
[----:B------:R0:W-:Y:S04]  /*30560*/  STL [R1+0x534], R11 ;  /* 0x0005340b01007387 */ /* 0x0001e80000100800 */
[----:B0-----:R-:W5:Y:S01]  /*30570*/  LDL.LU R11, [R1+0x51c] ;  /* 0x00051c00010b7983 */ /* 0x001f620000300800 */
[----:B------:R-:W-:-:S05]  /*30580*/  IADD3 R15, P3, PT, R6, R15, RZ ;  /* 0x0000000f060f7210 */ /* 0x000fca0007f7e0ff */
[----:B------:R-:W-:Y:S04]  /*30590*/  STL [R1+0x518], R15 ;  /* 0x0005180f01007387 */ /* 0x000fe80000100800 */
[----:B------:R-:W5:Y:S04]  /*305a0*/  LDL.LU R35, [R1+0x4f8] ;  /* 0x0004f80001237983 */ /* 0x000f680000300800 */
[----:B------:R-:W5:Y:S01]  /*305b0*/  LDL.LU R34, [R1+0x514] ;  /* 0x0005140001227983 */ /* 0x000f620000300800 */
[----:B------:R-:W-:-:S03]  /*305c0*/  IADD3 R7, P5, PT, R6, R7, RZ ;  /* 0x0000000706077210 */ /* 0x000fc60007fbe0ff */
        /* <DEDUP_REMOVED lines=88> */
[----:B0-----:R-:W5:Y:S04]  /*30b50*/  LDL.LU R12, [R1+0x480] ;  /* 0x00048000010c7983 */ /* 0x001f680000300800 */
[----:B------:R-:W-:Y:S04]  /*30b60*/  STL [R1+0x4bc], R15 ;  /* 0x0004bc0f01007387 */ /* 0x000fe80000100800 */
[----:B------:R-:W5:Y:S04]  /*30b70*/  LDL.LU R35, [R1+0x49c] ;  /* 0x00049c0001237983 */ /* 0x000f680000300800 */
[----:B------:R-:W5:Y:S01]  /*30b80*/  LDL.LU R34, [R1+0x478] ;  /* 0x0004780001227983 */ /* 0x000f620000300800 */
[----:B------:R-:W-:-:S03]  /*30b90*/  IMAD.X R11, R22, 0x1, R11, P6 ;  /* 0x00000001160b7824 */ /* 0x000fc600030e060b */
        /* <DEDUP_REMOVED lines=15> */
[----:B------:R-:W-:-:S05]  /*30c90*/  IADD3 R7, P6, PT, R6, R7, RZ ;  /* 0x0000000706077210 */ /* 0x000fca0007fde0ff */
        /* <DEDUP_REMOVED lines=48> */
[----:B------:R-:W-:Y:S04]  /*30fa0*/  STL [R1+0x450], R24 ;  /* 0x0004501801007387 */ /* 0x000fe80000100800 */
        /* <DEDUP_REMOVED lines=8> */
[----:B------:R-:W-:Y:S04]  /*31030*/  STL [R1+0x45c], R19 ;  /* 0x00045c1301007387 */ /* 0x000fe80000100800 */
        /* <DEDUP_REMOVED lines=165> */
[----:B------:R-:W-:Y:S01]  /*31a90*/  STL [R1+0x364], R27 ;  /* 0x0003641b01007387 */ /* 0x000fe20000100800 */
[C---:B------:R-:W-:Y:S02]  /*31aa0*/  IMAD.X R25, R22.reuse, 0x1, R25, P5 ;  /* 0x0000000116197824 */ /* 0x040fe400028e0619 */
[----:B------:R-:W-:Y:S01]  /*31ab0*/  IMAD.X R9, R22, 0x1, R9, P6 ;  /* 0x0000000116097824 */ /* 0x000fe200030e0609 */
[----:B------:R-:W-:Y:S01]  /*31ac0*/  STL [R1+0x11d0], R26 ;  /* 0x0011d01a01007387 */ /* 0x000fe20000100800 */
[----:B------:R-:W-:-:S03]  /*31ad0*/  IADD3 R24, P5, PT, R5, R24, RZ ;  /* 0x0000001805187210 */ /* 0x000fc60007fbe0ff */
[----:B------:R0:W-:Y:S01]  /*31ae0*/  STL [R1+0x354], R9 ;  /* 0x0003540901007387 */ /* 0x0001e20000100800 */
[C---:B------:R-:W-:Y:S01]  /*31af0*/  IADD3 R23, P6, PT, R5.reuse, R23, RZ ;  /* 0x0000001705177210 */ /* 0x040fe20007fde0ff */
[----:B------:R-:W-:Y:S02]  /*31b00*/  IMAD.X R21, R22, 0x1, R21, P1 ;  /* 0x0000000116157824 */ /* 0x000fe400008e0615 */
[----:B------:R-:W-:Y:S01]  /*31b10*/  STL [R1+0x35c], R25 ;  /* 0x00035c1901007387 */ /* 0x000fe20000100800 */
[----:B0-----:R-:W-:Y:S02]  /*31b20*/  SHF.R.S32.HI R9, RZ, 0x1f, R5 ;  /* 0x0000001fff097819 */ /* 0x001fe40000011405 */
[----:B------:R-:W-:Y:S01]  /*31b30*/  IADD3 R20, P1, PT, R5, R20, RZ ;  /* 0x0000001405147210 */ /* 0x000fe20007f3e0ff */
        /* <DEDUP_REMOVED lines=9> */
[----:B0-----:R-:W4:Y:S04]  /*31bd0*/  LDL.LU R12, [R1+0x11ac] ;  /* 0x0011ac00010c7983 */ /* 0x001f280000300800 */
[----:B------:R-:W-:Y:S01]  /*31be0*/  STL [R1+0x11b0], R18 ;  /* 0x0011b01201007387 */ /* 0x000fe20000100800 */
[----:B------:R-:W-:-:S05]  /*31bf0*/  IMAD.X R11, R9, 0x1, R11, P5 ;  /* 0x00000001090b7824 */ /* 0x000fca00028e060b */
[----:B------:R0:W-:Y:S04]  /*31c00*/  STL [R1+0x11c4], R11 ;  /* 0x0011c40b01007387 */ /* 0x0001e80000100800 */
[----:B0-----:R-:W5:Y:S01]  /*31c10*/  LDL.LU R11, [R1+0x1188] ;  /* 0x00118800010b7983 */ /* 0x001f620000300800 */
[C---:B------:R-:W-:Y:S02]  /*31c20*/  IADD3 R17, P3, PT, R5.reuse, R17, RZ ;  /* 0x0000001105117210 */ /* 0x040fe40007f7e0ff */
[----:B------:R-:W-:-:S03]  /*31c30*/  IADD3 R16, P5, PT, R5, R16, RZ ;  /* 0x0000001005107210 */ /* 0x000fc60007fbe0ff */
[----:B------:R-:W-:Y:S01]  /*31c40*/  STL [R1+0x11a8], R17 ;  /* 0x0011a81101007387 */ /* 0x000fe20000100800 */
[----:B------:R-:W-:-:S05]  /*31c50*/  IMAD.X R7, R9, 0x1, R7, P6 ;  /* 0x0000000109077824 */ /* 0x000fca00030e0607 */
[----:B------:R0:W-:Y:S01]  /*31c60*/  STL [R1+0x11bc], R7 ;  /* 0x0011bc0701007387 */ /* 0x0001e20000100800 */
[----:B------:R-:W-:-:S03]  /*31c70*/  IADD3 R15, P6, PT, R5, R15, RZ ;  /* 0x0000000f050f7210 */ /* 0x000fc60007fde0ff */
        /* <DEDUP_REMOVED lines=40> */
[----:B--2---:R-:W-:-:S05]  /*31f00*/  IADD3 R14, P3, PT, R5, R14, RZ ;  /* 0x0000000e050e7210 */ /* 0x004fca0007f7e0ff */
[----:B------:R0:W-:Y:S01]  /*31f10*/  STL [R1+0x1180], R14 ;  /* 0x0011800e01007387 */ /* 0x0001e20000100800 */
[----:B------:R-:W-:Y:S01]  /*31f20*/  IMAD.X R36, R9, 0x1, R36, P5 ;  /* 0x0000000109247824 */ /* 0x000fe200028e0624 */
[----:B------:R-:W-:Y:S02]  /*31f30*/  IADD3 R35, P5, PT, R5, R35, RZ ;  /* 0x0000002305237210 */ /* 0x000fe40007fbe0ff */
[----:B0-----:R-:W2:Y:S01]  /*31f40*/  LDL.LU R14, [R1+0x1144] ;  /* 0x00114400010e7983 */ /* 0x001ea20000300800 */
[----:B---3--:R-:W-:-:S03]  /*31f50*/  IMAD.X R34, R9, 0x1, R34, P6 ;  /* 0x0000000109227824 */ /* 0x008fc600030e0622 */
        /* <DEDUP_REMOVED lines=35> */
[----:B------:R0:W-:Y:S04]  /*32190*/  STL [R1+0x1140], R13 ;  /* 0x0011400d01007387 */ /* 0x0001e80000100800 */
[----:B------:R-:W-:Y:S04]  /*321a0*/  STL [R1+0x1148], R19 ;  /* 0x0011481301007387 */ /* 0x000fe80000100800 */
[----:B0-----:R-:W3:Y:S04]  /*321b0*/  LDL.LU R13, [R1+0x1120] ;  /* 0x00112000010d7983 */ /* 0x001ee80000300800 */
[----:B------:R-:W-:Y:S01]  /*321c0*/  STL [R1+0x1164], R18 ;  /* 0x0011641201007387 */ /* 0x000fe20000100800 */
[----:B----4-:R-:W-:Y:S01]  /*321d0*/  IADD3 R12, P5, PT, R5, R12, RZ ;  /* 0x0000000c050c7210 */ /* 0x010fe20007fbe0ff */
[----:B------:R-:W-:-:S04]  /*321e0*/  IMAD.X R16, R9, 0x1, R16, P6 ;  /* 0x0000000109107824 */ /* 0x000fc800030e0610 */
[----:B------:R0:W-:Y:S04]  /*321f0*/  STL [R1+0x1138], R12 ;  /* 0x0011380c01007387 */ /* 0x0001e80000100800 */
[----:B0-----:R-:W4:Y:S04]  /*32200*/  LDL.LU R12, [R1+0x113c] ;  /* 0x00113c00010c7983 */ /* 0x001f280000300800 */
[----:B------:R-:W-:Y:S01]  /*32210*/  STL [R1+0x115c], R17 ;  /* 0x00115c1101007387 */ /* 0x000fe20000100800 */
[----:B-----5:R-:W-:-:S05]  /*32220*/  IADD3 R11, P6, PT, R5, R11, RZ ;  /* 0x0000000b050b7210 */ /* 0x020fca0007fde0ff */
        /* <DEDUP_REMOVED lines=43> */
[----:B------:R0:W-:Y:S01]  /*324e0*/  STL [R1+0x1134], R7 ;  /* 0x0011340701007387 */ /* 0x0001e20000100800 */
[----:B------:R-:W-:Y:S01]  /*324f0*/  IADD3 R36, P5, PT, R5, R36, RZ ;  /* 0x0000002405247210 */ /* 0x000fe20007fbe0ff */
[----:B------:R-:W-:Y:S02]  /*32500*/  IMAD.X R35, R9, 0x1, R35, P6 ;  /* 0x0000000109237824 */ /* 0x000fe400030e0623 */
[----:B0-----:R-:W5:Y:S01]  /*32510*/  LDL.LU R7, [R1+0x10c4] ;  /* 0x0010c40001077983 */ /* 0x001f620000300800 */
[----:B------:R-:W-:-:S03]  /*32520*/  IADD3 R34, P6, PT, R5, R34, RZ ;  /* 0x0000002205227210 */ /* 0x000fc60007fde0ff */
[----:B------:R-:W-:Y:S04]  /*32530*/  STL [R1+0x1110], R36 ;  /* 0x0011102401007387 */ /* 0x000fe80000100800 */
[----:B------:R-:W-:Y:S04]  /*32540*/  STL [R1+0x112c], R35 ;  /* 0x00112c2301007387 */ /* 0x000fe80000100800 */
[----:B------:R-:W-:Y:S01]  /*32550*/  STL [R1+0x11e8], R34 ;  /* 0x0011e82201007387 */ /* 0x000fe20000100800 */
[----:B--2---:R-:W-:Y:S01]  /*32560*/  IMAD.X R33, R9, 0x1, R33, P1 ;  /* 0x0000000109217824 */ /* 0x004fe200008e0621 */
[----:B------:R-:W-:-:S04]  /*32570*/  IADD3 R32, P1, PT, R5, R32, RZ ;  /* 0x0000002005207210 */ /* 0x000fc80007f3e0ff */
        /* <DEDUP_REMOVED lines=28> */
[----:B------:R-:W-:-:S04]  /*32740*/  IADD3 R18, P3, PT, R5, R18, RZ ;  /* 0x0000001205127210 */ /* 0x000fc80007f7e0ff */
[----:B------:R0:W-:Y:S04]  /*32750*/  STL [R1+0x1100], R14 ;  /* 0x0011000e01007387 */ /* 0x0001e80000100800 */
[----:B------:R-:W-:Y:S01]  /*32760*/  STL [R1+0x1208], R19 ;  /* 0x0012081301007387 */ /* 0x000fe20000100800 */
        /* <DEDUP_REMOVED lines=11> */
[----:B------:R-:W-:Y:S01]  /*32820*/  STL [R1+0x10d4], R16 ;  /* 0x0010d41001007387 */ /* 0x000fe20000100800 */
[----:B-----5:R-:W-:-:S05]  /*32830*/  IMAD.X R11, R9, 0x1, R11, P2 ;  /* 0x00000001090b7824 */ /* 0x020fca00010e060b */
        /* <DEDUP_REMOVED lines=39> */
[----:B------:R0:W-:Y:S04]  /*32ab0*/  STL [R1+0x10b4], R11 ;  /* 0x0010b40b01007387 */ /* 0x0001e80000100800 */
[----:B0-----:R-:W5:Y:S01]  /*32ac0*/  LDL.LU R11, [R1+0x107c] ;  /* 0x00107c00010b7983 */ /* 0x001f620000300800 */
[----:B------:R-:W-:Y:S01]  /*32ad0*/  IMAD.X R36, R9, 0x1, R36, P6 ;  /* 0x0000000109247824 */ /* 0x000fe200030e0624 */
[----:B------:R-:W-:Y:S01]  /*32ae0*/  IADD3 R35, P6, PT, R5, R35, RZ ;  /* 0x0000002305237210 */ /* 0x000fe20007fde0ff */
        /* <DEDUP_REMOVED lines=38> */
[----:B0-----:R-:W5:Y:S04]  /*32d50*/  LDL.LU R7, [R1+0x1058] ;  /* 0x0010580001077983 */ /* 0x001f680000300800 */
[----:B------:R-:W-:Y:S01]  /*32d60*/  STL [R1+0x1228], R18 ;  /* 0x0012281201007387 */ /* 0x000fe20000100800 */
[----:B--2---:R-:W-:Y:S01]  /*32d70*/  IADD3 R14, P6, PT, R5, R14, RZ ;  /* 0x0000000e050e7210 */ /* 0x004fe20007fde0ff */
[----:B------:R-:W-:-:S04]  /*32d80*/  IMAD.X R16, R9, 0x1, R16, P1 ;  /* 0x0000000109107824 */ /* 0x000fc800008e0610 */
[----:B------:R0:W-:Y:S04]  /*32d90*/  STL [R1+0x1070], R14 ;  /* 0x0010700e01007387 */ /* 0x0001e80000100800 */
        /* <DEDUP_REMOVED lines=8> */
[----:B------:R0:W-:Y:S04]  /*32e20*/  STL [R1+0x1060], R12 ;  /* 0x0010600c01007387 */ /* 0x0001e80000100800 */
[----:B0-----:R-:W4:Y:S04]  /*32e30*/  LDL.LU R12, [R1+0x106c] ;  /* 0x00106c00010c7983 */ /* 0x001f280000300800 */
[----:B------:R-:W-:Y:S04]  /*32e40*/  STL [R1+0x1084], R15 ;  /* 0x0010840f01007387 */ /* 0x000fe80000100800 */
[----:B------:R-:W4:Y:S04]  /*32e50*/  LDL.LU R36, [R1+0x1048] ;  /* 0x0010480001247983 */ /* 0x000f280000300800 */
[----:B------:R-:W4:Y:S01]  /*32e60*/  LDL.LU R35, [R1+0x1064] ;  /* 0x0010640001237983 */ /* 0x000f220000300800 */
[----:B-----5:R-:W-:-:S03]  /*32e70*/  IMAD.X R11, R9, 0x1, R11, P3 ;  /* 0x00000001090b7824 */ /* 0x020fc600018e060b */
        /* <DEDUP_REMOVED lines=73> */
[----:B------:R-:W-:-:S02]  /*33310*/  IADD3 R18, P5, PT, R5, R18, RZ ;  /* 0x0000001205127210 */ /* 0x000fc40007fbe0ff */
        /* <DEDUP_REMOVED lines=13> */
[----:B------:R0:W-:Y:S04]  /*333f0*/  STL [R1+0x1014], R13 ;  /* 0x0010140d01007387 */ /* 0x0001e80000100800 */
[----:B0-----:R-:W3:Y:S04]  /*33400*/  LDL.LU R13, [R1+0xfe0] ;  /* 0x000fe000010d7983 */ /* 0x001ee80000300800 */
[----:B------:R-:W-:Y:S04]  /*33410*/  STL [R1+0xff8], R15 ;  /* 0x000ff80f01007387 */ /* 0x000fe80000100800 */
[----:B------:R-:W3:Y:S04]  /*33420*/  LDL.LU R36, [R1+0xffc] ;  /* 0x000ffc0001247983 */ /* 0x000ee80000300800 */
[----:B------:R-:W3:Y:S04]  /*33430*/  LDL.LU R35, [R1+0xfd8] ;  /* 0x000fd80001237983 */ /* 0x000ee80000300800 */
[----:B------:R-:W3:Y:S01]  /*33440*/  LDL.LU R34, [R1+0xff4] ;  /* 0x000ff40001227983 */ /* 0x000ee20000300800 */
[----:B----4-:R-:W-:-:S05]  /*33450*/  IADD3 R12, P3, PT, R5, R12, RZ ;  /* 0x0000000c050c7210 */ /* 0x010fca0007f7e0ff */
        /* <DEDUP_REMOVED lines=18> */
[----:B------:R-:W4:Y:S01]  /*33580*/  LDL.LU R17, [R1+0x1258] ;  /* 0x0012580001117983 */ /* 0x000f220000300800 */
[----:B-----5:R-:W-:-:S05]  /*33590*/  IMAD.X R11, R9, 0x1, R11, P5 ;  /* 0x00000001090b7824 */ /* 0x020fca00028e060b */
        /* <DEDUP_REMOVED lines=15> */
[----:B------:R-:W-:-:S03]  /*33690*/  IMAD.X R34, R9, 0x1, R34, P2 ;  /* 0x0000000109227824 */ /* 0x000fc600010e0622 */
[----:B------:R-:W-:Y:S04]  /*336a0*/  STL [R1+0xffc], R36 ;  /* 0x000ffc2401007387 */ /* 0x000fe80000100800 */
[----:B------:R-:W-:Y:S01]  /*336b0*/  STL [R1+0xfd8], R35 ;  /* 0x000fd82301007387 */ /* 0x000fe20000100800 */
[----:B----4-:R-:W-:-:S03]  /*336c0*/  IADD3 R33, P2, PT, R5, R33, RZ ;  /* 0x0000002105217210 */ /* 0x010fc60007f5e0ff */
        /* <DEDUP_REMOVED lines=29> */
[----:B------:R-:W-:Y:S01]  /*338a0*/  IADD3 R12, P6, PT, R5, R12, RZ ;  /* 0x0000000c050c7210 */ /* 0x000fe20007fde0ff */
[----:B------:R-:W-:Y:S01]  /*338b0*/  STL [R1+0xfbc], R20 ;  /* 0x000fbc1401007387 */ /* 0x000fe20000100800 */
[----:B------:R-:W-:-:S03]  /*338c0*/  IMAD.X R17, R9, 0x1, R17, P1 ;  /* 0x0000000109117824 */ /* 0x000fc600008e0611 */
[----:B------:R0:W-:Y:S04]  /*338d0*/  STL [R1+0xfa0], R12 ;  /* 0x000fa00c01007387 */ /* 0x0001e80000100800 */
[----:B------:R-:W-:Y:S04]  /*338e0*/  STL [R1+0xfa8], R19 ;  /* 0x000fa81301007387 */ /* 0x000fe80000100800 */
[----:B0-----:R-:W4:Y:S04]  /*338f0*/  LDL.LU R12, [R1+0xf80] ;  /* 0x000f8000010c7983 */ /* 0x001f280000300800 */
[----:B------:R-:W-:Y:S01]  /*33900*/  STL [R1+0x1244], R18 ;  /* 0x0012441201007387 */ /* 0x000fe20000100800 */
[----:B-----5:R-:W-:-:S05]  /*33910*/  IADD3 R11, P1, PT, R5, R11, RZ ;  /* 0x0000000b050b7210 */ /* 0x020fca0007f3e0ff */
[----:B------:R0:W-:Y:S04]  /*33920*/  STL [R1+0xf98], R11 ;  /* 0x000f980b01007387 */ /* 0x0001e80000100800 */
        /* <DEDUP_REMOVED lines=8> */
[----:B--2---:R-:W-:-:S05]  /*339b0*/  IADD3 R14, P3, PT, R5, R14, RZ ;  /* 0x0000000e050e7210 */ /* 0x004fca0007f7e0ff */
[----:B------:R0:W-:Y:S04]  /*339c0*/  STL [R1+0xf88], R14 ;  /* 0x000f880e01007387 */ /* 0x0001e80000100800 */
[----:B0-----:R-:W2:Y:S04]  /*339d0*/  LDL.LU R14, [R1+0xf94] ;  /* 0x000f9400010e7983 */ /* 0x001ea80000300800 */
[----:B------:R-:W-:Y:S04]  /*339e0*/  STL [R1+0xfac], R15 ;  /* 0x000fac0f01007387 */ /* 0x000fe80000100800 */
[----:B------:R-:W2:Y:S04]  /*339f0*/  LDL.LU R36, [R1+0xf70] ;  /* 0x000f700001247983 */ /* 0x000ea80000300800 */
[----:B------:R-:W2:Y:S01]  /*33a00*/  LDL.LU R35, [R1+0xf8c] ;  /* 0x000f8c0001237983 */ /* 0x000ea20000300800 */
[----:B---3--:R-:W-:-:S03]  /*33a10*/  IMAD.X R13, R9, 0x1, R13, P5 ;  /* 0x00000001090d7824 */ /* 0x008fc600028e060d */
        /* <DEDUP_REMOVED lines=20> */
[----:B----4-:R-:W-:-:S05]  /*33b60*/  IADD3 R12, P5, PT, R5, R12, RZ ;  /* 0x0000000c050c7210 */ /* 0x010fca0007fbe0ff */
[----:B------:R0:W-:Y:S04]  /*33b70*/  STL [R1+0xf80], R12 ;  /* 0x000f800c01007387 */ /* 0x0001e80000100800 */
        /* <DEDUP_REMOVED lines=49> */
[----:B------:R0:W-:Y:S04]  /*33e90*/  STL [R1+0x126c], R13 ;  /* 0x00126c0d01007387 */ /* 0x0001e80000100800 */
[----:B------:R-:W-:Y:S01]  /*33ea0*/  STL [R1+0xf4c], R19 ;  /* 0x000f4c1301007387 */ /* 0x000fe20000100800 */
        /* <DEDUP_REMOVED lines=10> */
[C---:B------:R-:W-:Y:S02]  /*33f50*/  IADD3 R16, P2, PT, R5.reuse, R16, RZ ;  /* 0x0000001005107210 */ /* 0x040fe40007f5e0ff */
[----:B------:R-:W-:-:S03]  /*33f60*/  IADD3 R15, P3, PT, R5, R15, RZ ;  /* 0x0000000f050f7210 */ /* 0x000fc60007f7e0ff */
[----:B------:R-:W-:Y:S01]  /*33f70*/  STL [R1+0xf28], R16 ;  /* 0x000f281001007387 */ /* 0x000fe20000100800 */
[----:B------:R-:W-:-:S05]  /*33f80*/  IMAD.X R7, R9, 0x1, R7, P5 ;  /* 0x0000000109077824 */ /* 0x000fca00028e0607 */
[----:B------:R0:W-:Y:S04]  /*33f90*/  STL [R1+0xf3c], R7 ;  /* 0x000f3c0701007387 */ /* 0x0001e80000100800 */
[----:B0-----:R-:W5:Y:S04]  /*33fa0*/  LDL.LU R7, [R1+0xf08] ;  /* 0x000f080001077983 */ /* 0x001f680000300800 */
[----:B------:R-:W-:Y:S04]  /*33fb0*/  STL [R1+0xf20], R15 ;  /* 0x000f200f01007387 */ /* 0x000fe80000100800 */
[----:B------:R-:W5:Y:S04]  /*33fc0*/  LDL.LU R36, [R1+0xf24] ;  /* 0x000f240001247983 */ /* 0x000f680000300800 */
[----:B------:R-:W5:Y:S04]  /*33fd0*/  LDL.LU R35, [R1+0xf00] ;  /* 0x000f000001237983 */ /* 0x000f680000300800 */
[----:B------:R-:W5:Y:S01]  /*33fe0*/  LDL.LU R34, [R1+0xf1c] ;  /* 0x000f1c0001227983 */ /* 0x000f620000300800 */
        /* <DEDUP_REMOVED lines=20> */
[----:B---3--:R-:W-:-:S05]  /*34130*/  IMAD.X R13, R9, 0x1, R13, P6 ;  /* 0x00000001090d7824 */ /* 0x008fca00030e060d */
[----:B------:R0:W-:Y:S04]  /*34140*/  STL [R1+0xf34], R13 ;  /* 0x000f340d01007387 */ /* 0x0001e80000100800 */
        /* <DEDUP_REMOVED lines=66> */
[----:B0-----:R-:W5:Y:S04]  /*34570*/  LDL.LU R11, [R1+0xebc] ;  /* 0x000ebc00010b7983 */ /* 0x001f680000300800 */
[----:B------:R-:W-:Y:S04]  /*34580*/  STL [R1+0xed4], R15 ;  /* 0x000ed40f01007387 */ /* 0x000fe80000100800 */
[----:B------:R-:W5:Y:S04]  /*34590*/  LDL.LU R36, [R1+0xe98] ;  /* 0x000e980001247983 */ /* 0x000f680000300800 */
[----:B------:R-:W5:Y:S04]  /*345a0*/  LDL.LU R35, [R1+0xeb4] ;  /* 0x000eb40001237983 */ /* 0x000f680000300800 */
[----:B------:R-:W5:Y:S01]  /*345b0*/  LDL.LU R34, [R1+0xe90] ;  /* 0x000e900001227983 */ /* 0x000f620000300800 */
[----:B------:R-:W-:-:S05]  /*345c0*/  IMAD.X R7, R9, 0x1, R7, P6 ;  /* 0x0000000109077824 */ /* 0x000fca00030e0607 */
        /* <DEDUP_REMOVED lines=19> */
[----:B--2---:R-:W-:-:S05]  /*34700*/  IADD3 R14, P6, PT, R5, R14, RZ ;  /* 0x0000000e050e7210 */ /* 0x004fca0007fde0ff */
[----:B------:R0:W-:Y:S04]  /*34710*/  STL [R1+0xea8], R14 ;  /* 0x000ea80e01007387 */ /* 0x0001e80000100800 */
        /* <DEDUP_REMOVED lines=8> */
[----:B0-----:R-:W4:Y:S01]  /*347a0*/  LDL.LU R12, [R1+0xe64] ;  /* 0x000e6400010c7983 */ /* 0x001f220000300800 */
[----:B-----5:R-:W-:-:S05]  /*347b0*/  IMAD.X R11, R9, 0x1, R11, P2 ;  /* 0x00000001090b7824 */ /* 0x020fca00010e060b */
        /* <DEDUP_REMOVED lines=40> */
[----:B------:R0:W-:Y:S04]  /*34a40*/  STL [R1+0xe6c], R7 ;  /* 0x000e6c0701007387 */ /* 0x0001e80000100800 */
        /* <DEDUP_REMOVED lines=50> */
[----:B0-----:R-:W3:Y:S01]  /*34d70*/  LDL.LU R13, [R1+0xdd8] ;  /* 0x000dd800010d7983 */ /* 0x001ee20000300800 */
[----:B----4-:R-:W-:-:S05]  /*34d80*/  IADD3 R12, P2, PT, R5, R12, RZ ;  /* 0x0000000c050c7210 */ /* 0x010fca0007f5e0ff */
[----:B------:R0:W-:Y:S01]  /*34d90*/  STL [R1+0xe30], R12 ;  /* 0x000e300c01007387 */ /* 0x0001e20000100800 */
[----:B------:R-:W-:Y:S01]  /*34da0*/  IMAD.X R36, R9, 0x1, R36, P3 ;  /* 0x0000000109247824 */ /* 0x000fe200018e0624 */
[----:B------:R-:W-:Y:S02]  /*34db0*/  IADD3 R35, P3, PT, R5, R35, RZ ;  /* 0x0000002305237210 */ /* 0x000fe40007f7e0ff */
[----:B0-----:R-:W4:Y:S01]  /*34dc0*/  LDL.LU R12, [R1+0xdf4] ;  /* 0x000df400010c7983 */ /* 0x001f220000300800 */
[----:B-----5:R-:W-:-:S03]  /*34dd0*/  IMAD.X R34, R9, 0x1, R34, P5 ;  /* 0x0000000109227824 */ /* 0x020fc600028e0622 */
        /* <DEDUP_REMOVED lines=54> */
[----:B------:R-:W3:Y:S04]  /*35140*/  LDL.LU R35, [R1+0xddc] ;  /* 0x000ddc0001237983 */ /* 0x000ee80000300800 */
[----:B------:R-:W3:Y:S01]  /*35150*/  LDL.LU R34, [R1+0xdb8] ;  /* 0x000db80001227983 */ /* 0x000ee20000300800 */
[----:B----4-:R-:W-:-:S05]  /*35160*/  IMAD.X R12, R9, 0x1, R12, P1 ;  /* 0x00000001090c7824 */ /* 0x010fca00008e060c */
        /* <DEDUP_REMOVED lines=29> */
[----:B0-----:R-:W2:Y:S01]  /*35340*/  LDL.LU R14, [R1+0x12c4] ;  /* 0x0012c400010e7983 */ /* 0x001ea20000300800 */
[----:B---3--:R-:W-:-:S05]  /*35350*/  IMAD.X R13, R9, 0x1, R13, P3 ;  /* 0x00000001090d7824 */ /* 0x008fca00018e060d */
[----:B------:R0:W-:Y:S01]  /*35360*/  STL [R1+0xde4], R13 ;  /* 0x000de40d01007387 */ /* 0x0001e20000100800 */
[----:B------:R-:W-:Y:S01]  /*35370*/  IADD3 R36, P3, PT, R5, R36, RZ ;  /* 0x0000002405247210 */ /* 0x000fe20007f7e0ff */
[----:B------:R-:W-:Y:S02]  /*35380*/  IMAD.X R35, R9, 0x1, R35, P5 ;  /* 0x0000000109237824 */ /* 0x000fe400028e0623 */
[----:B0-----:R-:W3:Y:S01]  /*35390*/  LDL.LU R13, [R1+0xd78] ;  /* 0x000d7800010d7983 */ /* 0x001ee20000300800 */
[----:B------:R-:W-:-:S03]  /*353a0*/  IADD3 R34, P5, PT, R5, R34, RZ ;  /* 0x0000002205227210 */ /* 0x000fc60007fbe0ff */
[----:B------:R-:W-:Y:S04]  /*353b0*/  STL [R1+0xdc0], R36 ;  /* 0x000dc02401007387 */ /* 0x000fe80000100800 */
[----:B------:R-:W-:Y:S01]  /*353c0*/  STL [R1+0xddc], R35 ;  /* 0x000ddc2301007387 */ /* 0x000fe20000100800 */
        /* <DEDUP_REMOVED lines=33> */
[----:B------:R-:W-:Y:S04]  /*355e0*/  STL [R1+0xd9c], R19 ;  /* 0x000d9c1301007387 */ /* 0x000fe80000100800 */
        /* <DEDUP_REMOVED lines=185> */
[----:B------:R0:W-:Y:S04]  /*36180*/  STL [R1+0xcdc], R14 ;  /* 0x000cdc0e01007387 */ /* 0x0001e80000100800 */
[----:B------:R-:W-:Y:S04]  /*36190*/  STL [R1+0xce4], R19 ;  /* 0x000ce41301007387 */ /* 0x000fe80000100800 */
        /* <DEDUP_REMOVED lines=188> */
[----:B------:R-:W-:Y:S01]  /*36d60*/  IMAD.X R7, R9, 0x1, R7, P1 ;  /* 0x0000000109077824 */ /* 0x000fe200008e0607 */
[----:B------:R-:W-:-:S04]  /*36d70*/  IADD3 R16, P1, PT, R5, R16, RZ ;  /* 0x0000001005107210 */ /* 0x000fc80007f3e0ff */
[----:B------:R0:W-:Y:S04]  /*36d80*/  STL [R1+0xbf4], R7 ;  /* 0x000bf40701007387 */ /* 0x0001e80000100800 */
[----:B0-----:R-:W5:Y:S04]  /*36d90*/  LDL.LU R7, [R1+0xbb8] ;  /* 0x000bb80001077983 */ /* 0x001f680000300800 */
[----:B------:R-:W-:Y:S01]  /*36da0*/  STL [R1+0xbd8], R17 ;  /* 0x000bd81101007387 */ /* 0x000fe20000100800 */
[----:B--2---:R-:W-:Y:S01]  /*36db0*/  IMAD.X R14, R9, 0x1, R14, P2 ;  /* 0x00000001090e7824 */ /* 0x004fe200010e060e */
[----:B------:R-:W-:-:S04]  /*36dc0*/  IADD3 R15, P2, PT, R5, R15, RZ ;  /* 0x0000000f050f7210 */ /* 0x000fc80007f5e0ff */
[----:B------:R0:W-:Y:S04]  /*36dd0*/  STL [R1+0xbec], R14 ;  /* 0x000bec0e01007387 */ /* 0x0001e80000100800 */
        /* <DEDUP_REMOVED lines=94> */
[----:B------:R-:W-:Y:S04]  /*373c0*/  STL [R1+0xb74], R16 ;  /* 0x000b741001007387 */ /* 0x000fe80000100800 */
[----:B------:R-:W5:Y:S04]  /*373d0*/  LDL.LU R36, [R1+0xb54] ;  /* 0x000b540001247983 */ /* 0x000f680000300800 */
[----:B------:R0:W-:Y:S04]  /*373e0*/  STL [R1+0xb6c], R15 ;  /* 0x000b6c0f01007387 */ /* 0x0001e80000100800 */
[----:B------:R-:W5:Y:S01]  /*373f0*/  LDL.LU R35, [R1+0x344] ;  /* 0x0003440001237983 */ /* 0x000f620000300800 */
[----:B--2---:R-:W-:-:S05]  /*37400*/  IADD3 R14, P3, PT, R5, R14, RZ ;  /* 0x0000000e050e7210 */ /* 0x004fca0007f7e0ff */
[----:B------:R1:W-:Y:S04]  /*37410*/  STL [R1+0x340], R14 ;  /* 0x0003400e01007387 */ /* 0x0003e80000100800 */
[----:B------:R-:W2:Y:S04]  /*37420*/  LDL.LU R34, [R1+0x328] ;  /* 0x0003280001227983 */ /* 0x000ea80000300800 */
[----:B------:R-:W2:Y:S01]  /*37430*/  LDL.LU R33, [R1+0x33c] ;  /* 0x00033c0001217983 */ /* 0x000ea20000300800 */
[----:B---3--:R-:W-:-:S05]  /*37440*/  IMAD.X R13, R9, 0x1, R13, P5 ;  /* 0x00000001090d7824 */ /* 0x008fca00028e060d */
        /* <DEDUP_REMOVED lines=14> */
[----:B0-----:R-:W2:Y:S04]  /*37530*/  LDL R15, [R1+0x12d4] ;  /* 0x0012d400010f7983 */ /* 0x001ea80000100800 */
[----:B------:R-:W2:Y:S04]  /*37540*/  LDL.LU R19, [R1+0x304] ;  /* 0x0003040001137983 */ /* 0x000ea80000300800 */
[----:B------:R-:W2:Y:S04]  /*37550*/  LDL.LU R18, [R1+0x2e8] ;  /* 0x0002e80001127983 */ /* 0x000ea80000300800 */
[----:B------:R-:W2:Y:S04]  /*37560*/  LDL.LU R17, [R1+0x2fc] ;  /* 0x0002fc0001117983 */ /* 0x000ea80000300800 */
[----:B------:R-:W2:Y:S04]  /*37570*/  LDL.LU R16, [R1+0x2e0] ;  /* 0x0002e00001107983 */ /* 0x000ea80000300800 */
[----:B-1----:R-:W2:Y:S01]  /*37580*/  LDL.LU R14, [R1+0x2f4] ;  /* 0x0002f400010e7983 */ /* 0x002ea20000300800 */
[----:B----4-:R-:W-:-:S05]  /*37590*/  IADD3 R12, P5, PT, R5, R12, RZ ;  /* 0x0000000c050c7210 */ /* 0x010fca0007fbe0ff */
[----:B------:R0:W-:Y:S04]  /*375a0*/  STL [R1+0x338], R12 ;  /* 0x0003380c01007387 */ /* 0x0001e80000100800 */
[----:B---3--:R-:W3:Y:S04]  /*375b0*/  LDL.LU R13, [R1+0x2ec] ;  /* 0x0002ec00010d7983 */ /* 0x008ee80000300800 */
[----:B0-----:R-:W4:Y:S01]  /*375c0*/  LDL.LU R12, [R1+0x2e4] ;  /* 0x0002e400010c7983 */ /* 0x001f220000300800 */
[----:B-----5:R-:W-:-:S05]  /*375d0*/  IMAD.X R11, R9, 0x1, R11, P6 ;  /* 0x00000001090b7824 */ /* 0x020fca00030e060b */
[----:B------:R0:W-:Y:S04]  /*375e0*/  STL [R1+0xb5c], R11 ;  /* 0x000b5c0b01007387 */ /* 0x0001e80000100800 */
[----:B0-----:R-:W5:Y:S01]  /*375f0*/  LDL.LU R11, [R1+0x2dc] ;  /* 0x0002dc00010b7983 */ /* 0x001f620000300800 */
[----:B------:R-:W-:Y:S01]  /*37600*/  IADD3 R7, P6, PT, R5, R7, RZ ;  /* 0x0000000705077210 */ /* 0x000fe20007fde0ff */
[----:B------:R-:W-:-:S04]  /*37610*/  IMAD.X R36, R9, 0x1, R36, P1 ;  /* 0x0000000109247824 */ /* 0x000fc800008e0624 */
[----:B------:R0:W-:Y:S01]  /*37620*/  STL [R1+0x330], R7 ;  /* 0x0003300701007387 */ /* 0x0001e20000100800 */
[----:B------:R-:W1:Y:S01]  /*37630*/  SYNCS.PHASECHK.TRANS64.TRYWAIT P1, [UR11], R8 ;  /* 0x00000008ff0075a7 */ /* 0x000e62000802110b */
[----:B------:R-:W-:Y:S02]  /*37640*/  IMAD.X R35, R9, 0x1, R35, P2 ;  /* 0x0000000109237824 */ /* 0x000fe400010e0623 */
[----:B------:R1:W-:Y:S04]  /*37650*/  STL [R1+0xb54], R36 ;  /* 0x000b542401007387 */ /* 0x0003e80000100800 */
[----:B------:R1:W-:Y:S01]  /*37660*/  STL [R1+0x344], R35 ;  /* 0x0003442301007387 */ /* 0x0003e20000100800 */
[----:B------:R-:W-:Y:S01]  /*37670*/  PRMT R10, RZ, 0x7610, R10 ;  /* 0x00007610ff0a7816 */ /* 0x000fe2000000000a */
[----:B0-----:R-:W0:Y:S01]  /*37680*/  LDC R7, c[0x0][0x3a0] ;  /* 0x0000e800ff077b82 */ /* 0x001e220000000800 */
[----:B--2---:R-:W-:Y:S01]  /*37690*/  IADD3 R34, P2, PT, R5, R34, RZ ;  /* 0x0000002205227210 */ /* 0x004fe20007f5e0ff */
[----:B------:R-:W-:-:S04]  /*376a0*/  IMAD.X R33, R9, 0x1, R33, P3 ;  /* 0x0000000109217824 */ /* 0x000fc800018e0621 */
[----:B------:R2:W-:Y:S04]  /*376b0*/  STL [R1+0x328], R34 ;  /* 0x0003282201007387 */ /* 0x0005e80000100800 */
[----:B------:R2:W-:Y:S01]  /*376c0*/  STL [R1+0x33c], R33 ;  /* 0x00033c2101007387 */ /* 0x0005e20000100800 */
[----:B------:R-:W-:Y:S01]  /*376d0*/  IADD3 R32, P3, PT, R5, R32, RZ ;  /* 0x0000002005207210 */ /* 0x000fe20007f7e0ff */
[----:B------:R-:W-:-:S04]  /*376e0*/  IMAD.X R31, R9, 0x1, R31, P5 ;  /* 0x00000001091f7824 */ /* 0x000fc800028e061f */
[----:B------:R2:W-:Y:S01]  /*376f0*/  STL [R1+0x320], R32 ;  /* 0x0003202001007387 */ /* 0x0005e20000100800 */
[----:B------:R-:W-:-:S03]  /*37700*/  IADD3 R30, P5, PT, R5, R30, RZ ;  /* 0x0000001e051e7210 */ /* 0x000fc60007fbe0ff */
[----:B------:R2:W-:Y:S01]  /*37710*/  STL [R1+0x334], R31 ;  /* 0x0003341f01007387 */ /* 0x0005e20000100800 */
[----:B------:R-:W-:-:S03]  /*37720*/  IMAD.X R29, R9, 0x1, R29, P6 ;  /* 0x00000001091d7824 */ /* 0x000fc600030e061d */
        /* <DEDUP_REMOVED lines=19> */
[----:B------:R-:W-:-:S03]  /*37860*/  VIADD R15, R15, 0x1 ;  /* 0x000000010f0f7836 */ /* 0x000fc60000000000 */
[----:B------:R2:W-:Y:S01]  /*37870*/  STL [R1+0x2f0], R20 ;  /* 0x0002f01401007387 */ /* 0x0005e20000100800 */
[----:B------:R-:W-:-:S03]  /*37880*/  IMAD.X R19, R9, 0x1, R19, P2 ;  /* 0x0000000109137824 */ /* 0x000fc600010e0613 */
[----:B------:R2:W-:Y:S01]  /*37890*/  STL [R1+0x12d8], R15 ;  /* 0x0012d80f01007387 */ /* 0x0005e20000100800 */
[----:B------:R-:W-:Y:S01]  /*378a0*/  IADD3 R18, P2, PT, R5, R18, RZ ;  /* 0x0000001205127210 */ /* 0x000fe20007f5e0ff */
[----:B------:R-:W-:Y:S02]  /*378b0*/  IMAD.X R17, R9, 0x1, R17, P3 ;  /* 0x0000000109117824 */ /* 0x000fe400018e0611 */
[----:B------:R2:W-:Y:S01]  /*378c0*/  STL [R1+0x304], R19 ;  /* 0x0003041301007387 */ /* 0x0005e20000100800 */
[----:B------:R-:W-:-:S03]  /*378d0*/  IADD3 R16, P3, PT, R5, R16, RZ ;  /* 0x0000001005107210 */ /* 0x000fc60007f7e0ff */
[----:B------:R2:W-:Y:S01]  /*378e0*/  STL [R1+0x2e8], R18 ;  /* 0x0002e81201007387 */ /* 0x0005e20000100800 */
[----:B------:R-:W-:-:S03]  /*378f0*/  IMAD.X R14, R9, 0x1, R14, P5 ;  /* 0x00000001090e7824 */ /* 0x000fc600028e060e */
[----:B------:R2:W-:Y:S04]  /*37900*/  STL [R1+0x2fc], R17 ;  /* 0x0002fc1101007387 */ /* 0x0005e80000100800 */
[----:B------:R2:W-:Y:S04]  /*37910*/  STL [R1+0x2e0], R16 ;  /* 0x0002e01001007387 */ /* 0x0005e80000100800 */
[----:B------:R2:W-:Y:S01]  /*37920*/  STL [R1+0x2f4], R14 ;  /* 0x0002f40e01007387 */ /* 0x0005e20000100800 */
[C---:B---3--:R-:W-:Y:S02]  /*37930*/  IMAD.X R13, R9.reuse, 0x1, R13, P6 ;  /* 0x00000001090d7824 */ /* 0x048fe400030e060d */
[----:B----4-:R-:W-:-:S03]  /*37940*/  IMAD.X R12, R9, 0x1, R12, P2 ;  /* 0x00000001090c7824 */ /* 0x010fc600010e060c */
[----:B------:R2:W-:Y:S04]  /*37950*/  STL [R1+0x2ec], R13 ;  /* 0x0002ec0d01007387 */ /* 0x0005e80000100800 */
[----:B------:R2:W-:Y:S01]  /*37960*/  STL [R1+0x2e4], R12 ;  /* 0x0002e40c01007387 */ /* 0x0005e20000100800 */
[----:B0-----:R-:W-:Y:S01]  /*37970*/  IMAD R7, R15, -0x80, R7 ;  /* 0xffffff800f077824 */ /* 0x001fe200078e0207 */
[----:B------:R-:W-:Y:S01]  /*37980*/  IADD3 R2, P5, PT, R5, R2, RZ ;  /* 0x0000000205027210 */ /* 0x000fe20007fbe0ff */
[----:B-----5:R-:W-:-:S05]  /*37990*/  IMAD.X R11, R9, 0x1, R11, P3 ;  /* 0x00000001090b7824 */ /* 0x020fca00018e060b */
[----:B------:R2:W-:Y:S04]  /*379a0*/  STL [R1+0x2dc], R11 ;  /* 0x0002dc0b01007387 */ /* 0x0005e80000100800 */
[----:B------:R2:W-:Y:S01]  /*379b0*/  STL.S16 [R1+0x230], R10 ;  /* 0x0002300a01007387 */ /* 0x0005e20000100600 */
[----:B------:R-:W-:Y:S01]  /*379c0*/  IADD3 R0, P3, PT, R5, R0, RZ ;  /* 0x0000000005007210 */ /* 0x000fe20007f7e0ff */
[----:B------:R-:W-:Y:S01]  /*379d0*/  IMAD.X R4, R9, 0x1, R4, P5 ;  /* 0x0000000109047824 */ /* 0x000fe200028e0604 */
[C---:B------:R-:W-:Y:S02]  /*379e0*/  ISETP.GT.AND P2, PT, R7.reuse, RZ, PT ;  /* 0x000000ff0700720c */ /* 0x040fe40003f44270 */
[----:B------:R-:W-:Y:S01]  /*379f0*/  ISETP.GT.AND P6, PT, R7, 0x1, PT ;  /* 0x000000010700780c */ /* 0x000fe20003fc4270 */
[----:B------:R-:W-:Y:S01]  /*37a00*/  IMAD.X R3, R9, 0x1, R3, P3 ;  /* 0x0000000109037824 */ /* 0x000fe200018e0603 */
[----:B-1----:R-:W-:Y:S11]  /*37a10*/  @!P1 BRA `(.L_x_8) ;  /* 0x0000029400789947 */ /* 0x002ff60003800000 */
.L_x_16:
[----:B------:R0:W-:Y:S04]  /*37a20*/  STL [R1+0x19e4], R4 ;  /* 0x0019e40401007387 */ /* 0x0001e80000100800 */
[----:B0-----:R-:W3:Y:S01]  /*37a30*/  LDL R4, [R1+0x230] ;  /* 0x0002300001047983 */ /* 0x001ee20000100800 */
[----:B------:R-:W-:Y:S01]  /*37a40*/  @P2 IMAD.MOV.U32 R8, RZ, RZ, R0 ;  /* 0x000000ffff082224 */ /* 0x000fe200078e0000 */
[----:B------:R-:W-:Y:S01]  /*37a50*/  ISETP.GT.AND P1, PT, R7, 0x2, PT ;  /* 0x000000020700780c */ /* 0x000fe20003f24270 */
[----:B------:R-:W-:Y:S01]  /*37a60*/  @P2 IMAD.MOV.U32 R9, RZ, RZ, R3 ;  /* 0x000000ffff092224 */ /* 0x000fe200078e0003 */
        /* <DEDUP_REMOVED lines=21> */
[----:B0-2---:R-:W-:-:S03]  /*37bc0*/  PRMT R34, RZ, 0x7610, R34 ;  /* 0x00007610ff227816 */ /* 0x005fc60000000022 */
        /* <DEDUP_REMOVED lines=53> */
[----:B---3--:R-:W2:Y:S04]  /*37f20*/  @P2 LDG.E.U8 R4, desc[UR20][R8.64] ;  /* 0x0000001408042981 */ /* 0x008ea8000c1e1100 */
        /* <DEDUP_REMOVED lines=47> */
[----:B--2---:R0:W-:Y:S04]  /*38220*/  @P2 STL [R1+0x230], R4 ;  /* 0x0002300401002387 */ /* 0x0041e80000100800 */
[----:B0-----:R-:W2:Y:S01]  /*38230*/  LDL.LU R4, [R1+0x19e4] ;  /* 0x0019e40001047983 */ /* 0x001ea20000300800 */
[----:B------:R-:W-:-:S02]  /*38240*/  @P2 IMAD.MOV.U32 R8, RZ, RZ, R2 ;  /* 0x000000ffff082224 */ /* 0x000fc400078e0002 */
[----:B--2---:R-:W-:-:S05]  /*38250*/  @P2 IMAD.MOV.U32 R9, RZ, RZ, R4 ;  /* 0x000000ffff092224 */ /* 0x004fca00078e0004 */
[----:B------:R-:W2:Y:S04]  /*38260*/  @P2 LDG.E.U8 R34, desc[UR20][R8.64] ;  /* 0x0000001408222981 */ /* 0x000ea8000c1e1100 */
[----:B------:R-:W-:Y:S04]  /*38270*/  STL [R1+0x16f4], R2 ;  /* 0x0016f40201007387 */ /* 0x000fe80000100800 */
[----:B------:R-:W-:Y:S04]  /*38280*/  STL [R1+0x1728], R2 ;  /* 0x0017280201007387 */ /* 0x000fe80000100800 */
[----:B------:R-:W-:Y:S04]  /*38290*/  STL [R1+0x17c8], R2 ;  /* 0x0017c80201007387 */ /* 0x000fe80000100800 */
[----:B------:R-:W-:Y:S04]  /*382a0*/  STL [R1+0x16f0], R4 ;  /* 0x0016f00401007387 */ /* 0x000fe80000100800 */
[----:B------:R-:W-:Y:S04]  /*382b0*/  STL [R1+0x172c], R4 ;  /* 0x00172c0401007387 */ /* 0x000fe80000100800 */
[----:B------:R-:W-:Y:S04]  /*382c0*/  STL [R1+0x17cc], R4 ;  /* 0x0017cc0401007387 */ /* 0x000fe80000100800 */
[----:B--2---:R0:W-:Y:S04]  /*382d0*/  STL [R1+0x22c], R34 ;  /* 0x00022c2201007387 */ /* 0x0041e80000100800 */
[----:B0-----:R-:W2:Y:S04]  /*382e0*/  LDL.LU R34, [R1+0x19e0] ;  /* 0x0019e00001227983 */ /* 0x001ea80000300800 */
[----:B------:R-:W3:Y:S04]  /*382f0*/  LDL R8, [R1+0x2dc] ;  /* 0x0002dc0001087983 */ /* 0x000ee80000100800 */
[----:B------:R-:W3:Y:S01]  /*38300*/  LDL R9, [R1+0x2e0] ;  /* 0x0002e00001097983 */ /* 0x000ee20000100800 */
[----:B------:R-:W-:-:S02]  /*38310*/  PRMT R43, RZ, 0x7610, R43 ;  /* 0x00007610ff2b7816 */ /* 0x000fc4000000002b */
[----:B---3--:R-:W-:-:S04]  /*38320*/  @P6 LOP3.LUT R9, R9, R8, RZ, 0x3c, !PT ;  /* 0x0000000809096212 */ /* 0x008fc800078e3cff */
[----:B------:R-:W-:-:S04]  /*38330*/  @P6 LOP3.LUT R8, R9, R8, RZ, 0x3c, !PT ;  /* 0x0000000809086212 */ /* 0x000fc800078e3cff */
[----:B------:R-:W-:-:S05]  /*38340*/  @P6 LOP3.LUT R9, R9, R8, RZ, 0x3c, !PT ;  /* 0x0000000809096212 */ /* 0x000fca00078e3cff */
[----:B------:R-:W3:Y:S04]  /*38350*/  @P6 LDG.E.U8 R43, desc[UR20][R8.64] ;  /* 0x00000014082b6981 */ /* 0x000ee8000c1e1100 */
[----:B---3--:R0:W-:Y:S04]  /*38360*/  STL [R1+0x228], R43 ;  /* 0x0002282b01007387 */ /* 0x0081e80000100800 */
[----:B0-----:R-:W3:Y:S04]  /*38370*/  LDL.LU R43, [R1+0x19dc] ;  /* 0x0019dc00012b7983 */ /* 0x001ee80000300800 */
[----:B------:R-:W4:Y:S04]  /*38380*/  LDL R8, [R1+0x2e4] ;  /* 0x0002e40001087983 */ /* 0x000f280000100800 */
[----:B------:R-:W4:Y:S01]  /*38390*/  LDL R9, [R1+0x2e8] ;  /* 0x0002e80001097983 */ /* 0x000f220000100800 */
[----:B--2---:R-:W-:-:S02]  /*383a0*/  PRMT R34, RZ, 0x7610, R34 ;  /* 0x00007610ff227816 */ /* 0x004fc40000000022 */
[----:B----4-:R-:W-:-:S04]  /*383b0*/  @P6 LOP3.LUT R9, R9, R8, RZ, 0x3c, !PT ;  /* 0x0000000809096212 */ /* 0x010fc800078e3cff */
[----:B------:R-:W-:-:S04]  /*383c0*/  @P6 LOP3.LUT R8, R9, R8, RZ, 0x3c, !PT ;  /* 0x0000000809086212 */ /* 0x000fc800078e3cff */
[----:B------:R-:W-:-:S05]  /*383d0*/  @P6 LOP3.LUT R9, R9, R8, RZ, 0x3c, !PT ;  /* 0x0000000809096212 */ /* 0x000fca00078e3cff */
[----:B------:R-:W2:Y:S04]  /*383e0*/  @P6 LDG.E.U8 R34, desc[UR20][R8.64] ;  /* 0x0000001408226981 */ /* 0x000ea8000c1e1100 */
[----:B--2---:R0:W-:Y:S04]  /*383f0*/  STL [R1+0x224], R34 ;  /* 0x0002242201007387 */ /* 0x0041e80000100800 */
[----:B0-----:R-:W2:Y:S04]  /*38400*/  LDL.LU R34, [R1+0x19d8] ;  /* 0x0019d80001227983 */ /* 0x001ea80000300800 */
[----:B------:R-:W4:Y:S04]  /*38410*/  LDL R8, [R1+0x2ec] ;  /* 0x0002ec0001087983 */ /* 0x000f280000100800 */
[----:B------:R-:W4:Y:S01]  /*38420*/  LDL R9, [R1+0x2f0] ;  /* 0x0002f00001097983 */ /* 0x000f220000100800 */
[----:B---3--:R-:W-:-:S02]  /*38430*/  PRMT R43, RZ, 0x7610, R43 ;  /* 0x00007610ff2b7816 */ /* 0x008fc4000000002b */
[----:B----4-:R-:W-:-:S04]  /*38440*/  @P1 LOP3.LUT R9, R9, R8, RZ, 0x3c, !PT ;  /* 0x0000000809091212 */ /* 0x010fc800078e3cff */
        /* <DEDUP_REMOVED lines=11> */
[----:B------:R-:W2:Y:S01]  /*38500*/  @P1 LDG.E.U8 R34, desc[UR20][R8.64] ;  /* 0x0000001408221981 */ /* 0x000ea2000c1e1100 */
[----:B------:R-:W-:-:S03]  /*38510*/  ISETP.GT.AND P2, PT, R7, 0x3, PT ;  /* 0x000000030700780c */ /* 0x000fc60003f44270 */
        /* <DEDUP_REMOVED lines=137> */
[----:B------:R-:W-:-:S02]  /*38db0*/  PRMT R44, RZ, 0x7610, R44 ;  /* 0x00007610ff2c7816 */ /* 0x000fc4000000002c */
[----:B----4-:R-:W-:-:S04]  /*38dc0*/  @P3 LOP3.LUT R9, R9, R8, RZ, 0x3c, !PT ;  /* 0x0000000809093212 */ /* 0x010fc800078e3cff */
[----:B------:R-:W-:-:S04]  /*38dd0*/  @P3 LOP3.LUT R8, R9, R8, RZ, 0x3c, !PT ;  /* 0x0000000809083212 */ /* 0x000fc800078e3cff */
[----:B------:R-:W-:-:S05]  /*38de0*/  @P3 LOP3.LUT R9, R9, R8, RZ, 0x3c, !PT ;  /* 0x0000000809093212 */ /* 0x000fca00078e3cff */
[----:B------:R-:W4:Y:S04]  /*38df0*/  @P3 LDG.E.U8 R44, desc[UR20][R8.64] ;  /* 0x00000014082c3981 */ /* 0x000f28000c1e1100 */
[----:B----4-:R0:W-:Y:S04]  /*38e00*/  STL [R1+0x1cc], R44 ;  /* 0x0001cc2c01007387 */ /* 0x0101e80000100800 */
[----:B0-----:R-:W4:Y:S04]  /*38e10*/  LDL.LU R44, [R1+0x1994] ;  /* 0x00199400012c7983 */ /* 0x001f280000300800 */
[----:B------:R-:W2:Y:S04]  /*38e20*/  LDL R8, [R1+0xb7c] ;  /* 0x000b7c0001087983 */ /* 0x000ea80000100800 */
[----:B------:R-:W2:Y:S01]  /*38e30*/  LDL R9, [R1+0xb80] ;  /* 0x000b800001097983 */ /* 0x000ea20000100800 */
[----:B------:R-:W-:-:S02]  /*38e40*/  PRMT R14, RZ, 0x7610, R14 ;  /* 0x00007610ff0e7816 */ /* 0x000fc4000000000e */
[----:B--2---:R-:W-:-:S04]  /*38e50*/  @P3 LOP3.LUT R9, R9, R8, RZ, 0x3c, !PT ;  /* 0x0000000809093212 */ /* 0x004fc800078e3cff */
[----:B------:R-:W-:-:S04]  /*38e60*/  @P3 LOP3.LUT R8, R9, R8, RZ, 0x3c, !PT ;  /* 0x0000000809083212 */ /* 0x000fc800078e3cff */
[----:B------:R-:W-:-:S05]  /*38e70*/  @P3 LOP3.LUT R9, R9, R8, RZ, 0x3c, !PT ;  /* 0x0000000809093212 */ /* 0x000fca00078e3cff */
[----:B------:R-:W2:Y:S01]  /*38e80*/  @P3 LDG.E.U8 R14, desc[UR20][R8.64] ;  /* 0x00000014080e3981 */ /* 0x000ea2000c1e1100 */
[----:B------:R-:W-:-:S03]  /*38e90*/  ISETP.GT.AND P1, PT, R7, 0xb, PT ;  /* 0x0000000b0700780c */ /* 0x000fc60003f24270 */
[----:B--2---:R0:W-:Y:S04]  /*38ea0*/  STL [R1+0x1c8], R14 ;  /* 0x0001c80e01007387 */ /* 0x0041e80000100800 */
[----:B0-----:R-:W2:Y:S04]  /*38eb0*/  LDL.LU R14, [R1+0x1990] ;  /* 0x00199000010e7983 */ /* 0x001ea80000300800 */
[----:B------:R-:W2:Y:S04]  /*38ec0*/  LDL R8, [R1+0xb84] ;  /* 0x000b840001087983 */ /* 0x000ea80000100800 */
[----:B------:R-:W2:Y:S01]  /*38ed0*/  LDL R9, [R1+0xb88] ;  /* 0x000b880001097983 */ /* 0x000ea20000100800 */
[----:B------:R-:W-:-:S02]  /*38ee0*/  PRMT R47, RZ, 0x7610, R47 ;  /* 0x00007610ff2f7816 */ /* 0x000fc4000000002f */
[----:B--2---:R-:W-:-:S04]  /*38ef0*/  @P1 LOP3.LUT R9, R9, R8, RZ, 0x3c, !PT ;  /* 0x0000000809091212 */ /* 0x004fc800078e3cff */
[----:B------:R-:W-:-:S04]  /*38f00*/  @P1 LOP3.LUT R8, R9, R8, RZ, 0x3c, !PT ;  /* 0x0000000809081212 */ /* 0x000fc800078e3cff */
[----:B------:R-:W-:-:S05]  /*38f10*/  @P1 LOP3.LUT R9, R9, R8, RZ, 0x3c, !PT ;  /* 0x0000000809091212 */ /* 0x000fca00078e3cff */
[----:B------:R-:W2:Y:S04]  /*38f20*/  @P1 LDG.E.U8 R47, desc[UR20][R8.64] ;  /* 0x00000014082f1981 */ /* 0x000ea8000c1e1100 */
        /* <DEDUP_REMOVED lines=57> */
[----:B------:R-:W3:Y:S04]  /*392c0*/  LDL R8, [R1+0xbbc] ;  /* 0x000bbc0001087983 */ /* 0x000ee80000100800 */
[----:B------:R-:W3:Y:S01]  /*392d0*/  LDL R9, [R1+0xbc0] ;  /* 0x000bc00001097983 */ /* 0x000ee20000100800 */
[----:B------:R-:W-:-:S03]  /*392e0*/  PRMT R2, RZ, 0x7610, R2 ;  /* 0x00007610ff027816 */ /* 0x000fc60000000002 */
[----:B--2---:R-:W-:Y:S01]  /*392f0*/  STL [R1+0x17d0], R4 ;  /* 0x0017d00401007387 */ /* 0x004fe20000100800 */
[----:B---3--:R-:W-:-:S04]  /*39300*/  @P1 LOP3.LUT R9, R9, R8, RZ, 0x3c, !PT ;  /* 0x0000000809091212 */ /* 0x008fc800078e3cff */
[----:B------:R-:W-:-:S04]  /*39310*/  @P1 LOP3.LUT R8, R9, R8, RZ, 0x3c, !PT ;  /* 0x0000000809081212 */ /* 0x000fc800078e3cff */
[----:B------:R-:W-:-:S05]  /*39320*/  @P1 LOP3.LUT R9, R9, R8, RZ, 0x3c, !PT ;  /* 0x0000000809091212 */ /* 0x000fca00078e3cff */
[----:B------:R0:W2:Y:S04]  /*39330*/  @P1 LDG.E.U8 R2, desc[UR20][R8.64] ;  /* 0x0000001408021981 */ /* 0x0000a8000c1e1100 */
[----:B------:R-:W0:Y:S04]  /*39340*/  LDL R8, [R1+0xbc4] ;  /* 0x000bc40001087983 */ /* 0x000e280000100800 */
[----:B------:R-:W0:Y:S01]  /*39350*/  LDL R9, [R1+0xbc8] ;  /* 0x000bc80001097983 */ /* 0x000e220000100800 */
[----:B------:R-:W-:Y:S02]  /*39360*/  ISETP.GT.AND P2, PT, R7, 0xf, PT ;  /* 0x0000000f0700780c */ /* 0x000fe40003f44270 */
[----:B------:R-:W-:-:S11]  /*39370*/  PRMT R11, RZ, 0x7610, R11 ;  /* 0x00007610ff0b7816 */ /* 0x000fd6000000000b */
[----:B0-----:R-:W-:-:S04]  /*39380*/  @P2 LOP3.LUT R9, R9, R8, RZ, 0x3c, !PT ;  /* 0x0000000809092212 */ /* 0x001fc800078e3cff */
[----:B------:R-:W-:-:S04]  /*39390*/  @P2 LOP3.LUT R8, R9, R8, RZ, 0x3c, !PT ;  /* 0x0000000809082212 */ /* 0x000fc800078e3cff */
[----:B------:R-:W-:-:S05]  /*393a0*/  @P2 LOP3.LUT R9, R9, R8, RZ, 0x3c, !PT ;  /* 0x0000000809092212 */ /* 0x000fca00078e3cff */
[----:B------:R-:W3:Y:S04]  /*393b0*/  @P2 LDG.E.U8 R11, desc[UR20][R8.64] ;  /* 0x00000014080b2981 */ /* 0x000ee8000c1e1100 */
[----:B--2---:R-:W-:Y:S04]  /*393c0*/  STL [R1+0x17d4], R2 ;  /* 0x0017d40201007387 */ /* 0x004fe80000100800 */
[----:B---3--:R0:W-:Y:S04]  /*393d0*/  STL [R1+0x2d0], R11 ;  /* 0x0002d00b01007387 */ /* 0x0081e80000100800 */
[----:B0-----:R-:W2:Y:S04]  /*393e0*/  LDL.LU R11, [R1+0x1974] ;  /* 0x00197400010b7983 */ /* 0x001ea80000300800 */
[----:B------:R-:W3:Y:S04]  /*393f0*/  LDL R8, [R1+0xbcc] ;  /* 0x000bcc0001087983 */ /* 0x000ee80000100800 */
[----:B------:R-:W3:Y:S01]  /*39400*/  LDL R9, [R1+0xbd0] ;  /* 0x000bd00001097983 */ /* 0x000ee20000100800 */
[----:B------:R-:W-:-:S02]  /*39410*/  PRMT R42, RZ, 0x7610, R42 ;  /* 0x00007610ff2a7816 */ /* 0x000fc4000000002a */
[----:B---3--:R-:W-:-:S04]  /*39420*/  @P2 LOP3.LUT R9, R9, R8, RZ, 0x3c, !PT ;  /* 0x0000000809092212 */ /* 0x008fc800078e3cff */
[----:B------:R-:W-:-:S04]  /*39430*/  @P2 LOP3.LUT R8, R9, R8, RZ, 0x3c, !PT ;  /* 0x0000000809082212 */ /* 0x000fc800078e3cff */
[----:B------:R-:W-:-:S05]  /*39440*/  @P2 LOP3.LUT R9, R9, R8, RZ, 0x3c, !PT ;  /* 0x0000000809092212 */ /* 0x000fca00078e3cff */
[----:B------:R-:W3:Y:S01]  /*39450*/  @P2 LDG.E.U8 R42, desc[UR20][R8.64] ;  /* 0x00000014082a2981 */ /* 0x000ee2000c1e1100 */
[----:B------:R-:W-:-:S03]  /*39460*/  ISETP.GT.AND P3, PT, R7, 0x10, PT ;  /* 0x000000100700780c */ /* 0x000fc60003f64270 */
[----:B---3--:R0:W-:Y:S04]  /*39470*/  STL [R1+0x2cc], R42 ;  /* 0x0002cc2a01007387 */ /* 0x0081e80000100800 */
[----:B0-----:R-:W3:Y:S04]  /*39480*/  LDL.LU R42, [R1+0x1970] ;  /* 0x00197000012a7983 */ /* 0x001ee80000300800 */
        /* <DEDUP_REMOVED lines=113> */
[----:B------:R-:W-:Y:S02]  /*39ba0*/  ISETP.GT.AND P3, PT, R7, 0x16, PT ;  /* 0x000000160700780c */ /* 0x000fe40003f64270 */
[----:B------:R-:W-:Y:S01]  /*39bb0*/  PRMT R3, RZ, 0x7610, R3 ;  /* 0x00007610ff037816 */ /* 0x000fe20000000003 */
[----:B--2---:R-:W-:Y:S10]  /*39bc0*/  STL [R1+0x1800], R4 ;  /* 0x0018000401007387 */ /* 0x004ff40000100800 */
[----:B---3--:R-:W-:-:S04]  /*39bd0*/  @P3 LOP3.LUT R9, R9, R8, RZ, 0x3c, !PT ;  /* 0x0000000809093212 */ /* 0x008fc800078e3cff */
        /* <DEDUP_REMOVED lines=133> */
[----:B------:R0:W2:Y:S04]  /*3a430*/  @P1 LDG.E.U8 R2, desc[UR20][R8.64] ;  /* 0x0000001408021981 */ /* 0x0000a8000c1e1100 */
[----:B------:R-:W0:Y:S04]  /*3a440*/  LDL R8, [R1+0xcac] ;  /* 0x000cac0001087983 */ /* 0x000e280000100800 */
[----:B------:R-:W0:Y:S01]  /*3a450*/  LDL R9, [R1+0xcb0] ;  /* 0x000cb00001097983 */ /* 0x000e220000100800 */
[----:B------:R-:W-:Y:S02]  /*3a460*/  PRMT R83, RZ, 0x7610, R83 ;  /* 0x00007610ff537816 */ /* 0x000fe40000000053 */
[----:B0-----:R-:W-:-:S04]  /*3a470*/  @P1 LOP3.LUT R9, R9, R8, RZ, 0x3c, !PT ;  /* 0x0000000809091212 */ /* 0x001fc800078e3cff */
[----:B------:R-:W-:-:S04]  /*3a480*/  @P1 LOP3.LUT R8, R9, R8, RZ, 0x3c, !PT ;  /* 0x0000000809081212 */ /* 0x000fc800078e3cff */
[----:B------:R-:W-:-:S05]  /*3a490*/  @P1 LOP3.LUT R9, R9, R8, RZ, 0x3c, !PT ;  /* 0x0000000809091212 */ /* 0x000fca00078e3cff */
[----:B------:R-:W3:Y:S04]  /*3a4a0*/  @P1 LDG.E.U8 R83, desc[UR20][R8.64] ;  /* 0x0000001408531981 */ /* 0x000ee8000c1e1100 */
[----:B--2---:R-:W-:Y:S01]  /*3a4b0*/  STL [R1+0x1804], R2 ;  /* 0x0018040201007387 */ /* 0x004fe20000100800 */
[----:B------:R-:W-:-:S03]  /*3a4c0*/  ISETP.GT.AND P2, PT, R7, 0x1e, PT ;  /* 0x0000001e0700780c */ /* 0x000fc60003f44270 */
        /* <DEDUP_REMOVED lines=9> */
[----:B------:R-:W2:Y:S04]  /*3a560*/  LDL R8, [R1+0xcbc] ;  /* 0x000cbc0001087983 */ /* 0x000ea80000100800 */
[----:B------:R-:W2:Y:S01]  /*3a570*/  LDL R9, [R1+0xcc0] ;  /* 0x000cc00001097983 */ /* 0x000ea20000100800 */
[----:B------:R-:W-:-:S03]  /*3a580*/  PRMT R6, RZ, 0x7610, R6 ;  /* 0x00007610ff067816 */ /* 0x000fc60000000006 */
[----:B---3--:R-:W-:Y:S01]  /*3a590*/  STL [R1+0x17e0], R0 ;  /* 0x0017e00001007387 */ /* 0x008fe20000100800 */
[----:B--2---:R-:W-:-:S04]  /*3a5a0*/  @P2 LOP3.LUT R9, R9, R8, RZ, 0x3c, !PT ;  /* 0x0000000809092212 */ /* 0x004fc800078e3cff */
        /* <DEDUP_REMOVED lines=380> */
[----:B--2---:R0:W-:Y:S04]  /*3bd70*/  STL [R1+0x80], R43 ;  /* 0x0000802b01007387 */ /* 0x0041e80000100800 */
[----:B0-----:R-:W2:Y:S04]  /*3bd80*/  LDL R43, [R1+0xdc8] ;  /* 0x000dc800012b7983 */ /* 0x001ea80000100800 */
[----:B---3--:R0:W-:Y:S04]  /*3bd90*/  STL [R1+0x7c], R29 ;  /* 0x00007c1d01007387 */ /* 0x0081e80000100800 */
[----:B0-----:R-:W3:Y:S04]  /*3bda0*/  LDL.LU R29, [R1+0x1874] ;  /* 0x00187400011d7983 */ /* 0x001ee80000300800 */
[----:B------:R-:W2:Y:S04]  /*3bdb0*/  LDL R8, [R1+0xdac] ;  /* 0x000dac0001087983 */ /* 0x000ea80000100800 */
[----:B------:R-:W2:Y:S01]  /*3bdc0*/  LDL R9, [R1+0xdb0] ;  /* 0x000db00001097983 */ /* 0x000ea20000100800 */
[----:B------:R-:W-:-:S02]  /*3bdd0*/  ISETP.GT.AND P2, PT, R7, 0x33, PT ;  /* 0x000000330700780c */ /* 0x000fc40003f44270 */
[----:B------:R-:W-:-:S11]  /*3bde0*/  PRMT R49, RZ, 0x7610, R49 ;  /* 0x00007610ff317816 */ /* 0x000fd60000000031 */
        /* <DEDUP_REMOVED lines=23> */
[----:B------:R-:W-:-:S03]  /*3bf60*/  PRMT R4, RZ, 0x7610, R4 ;  /* 0x00007610ff047816 */ /* 0x000fc60000000004 */
[----:B--2---:R0:W-:Y:S04]  /*3bf70*/  STL [R1+0x70], R53 ;  /* 0x0000703501007387 */ /* 0x0041e80000100800 */
[----:B0-----:R-:W2:Y:S04]  /*3bf80*/  LDL.LU R53, [R1+0x1868] ;  /* 0x0018680001357983 */ /* 0x001ea80000300800 */
[----:B------:R-:W2:Y:S01]  /*3bf90*/  LDL R9, [R1+0xdc4] ;  /* 0x000dc40001097983 */ /* 0x000ea20000100800 */
[----:B------:R-:W-:Y:S01]  /*3bfa0*/  @P3 IMAD.MOV.U32 R8, RZ, RZ, R43 ;  /* 0x000000ffff083224 */ /* 0x000fe200078e002b */
[----:B------:R-:W-:-:S02]  /*3bfb0*/  ISETP.GT.AND P1, PT, R7, 0x35, PT ;  /* 0x000000350700780c */ /* 0x000fc40003f24270 */
[----:B------:R-:W-:Y:S01]  /*3bfc0*/  PRMT R55, RZ, 0x7610, R55 ;  /* 0x00007610ff377816 */ /* 0x000fe20000000037 */
[----:B------:R-:W3:Y:S04]  /*3bfd0*/  LDL R43, [R1+0xdf0] ;  /* 0x000df000012b7983 */ /* 0x000ee80000100800 */
[----:B--2---:R0:W2:Y:S04]  /*3bfe0*/  @P3 LDG.E.U8 R4, desc[UR20][R8.64] ;  /* 0x0000001408043981 */ /* 0x0040a8000c1e1100 */
[----:B------:R-:W0:Y:S04]  /*3bff0*/  LDL R8, [R1+0xdcc] ;  /* 0x000dcc0001087983 */ /* 0x000e280000100800 */
[----:B------:R-:W0:Y:S02]  /*3c000*/  LDL R9, [R1+0xdd0] ;  /* 0x000dd00001097983 */ /* 0x000e240000100800 */
        /* <DEDUP_REMOVED lines=33> */
[C---:B------:R-:W-:Y:S02]  /*3c220*/  ISETP.GT.AND P3, PT, R7.reuse, 0x37, PT ;  /* 0x000000370700780c */ /* 0x040fe40003f64270 */
[----:B------:R-:W-:Y:S01]  /*3c230*/  PRMT R34, RZ, 0x7610, R34 ;  /* 0x00007610ff227816 */ /* 0x000fe20000000022 */
[----:B--2---:R0:W-:Y:S04]  /*3c240*/  STL [R1+0x294], R61 ;  /* 0x0002943d01007387 */ /* 0x0041e80000100800 */
[----:B0-----:R-:W2:Y:S04]  /*3c250*/  LDL.LU R61, [R1+0x1858] ;  /* 0x00185800013d7983 */ /* 0x001ea80000300800 */
[----:B------:R-:W2:Y:S02]  /*3c260*/  LDL R9, [R1+0xdec] ;  /* 0x000dec0001097983 */ /* 0x000ea40000100800 */
[----:B------:R-:W-:Y:S01]  /*3c270*/  @P3 IMAD.MOV.U32 R8, RZ, RZ, R43 ;  /* 0x000000ffff083224 */ /* 0x000fe200078e002b */
[----:B----4-:R-:W-:Y:S01]  /*3c280*/  PRMT R44, RZ, 0x7610, R44 ;  /* 0x00007610ff2c7816 */ /* 0x010fe2000000002c */
[----:B------:R-:W4:Y:S04]  /*3c290*/  LDL R43, [R1+0xdfc] ;  /* 0x000dfc00012b7983 */ /* 0x000f280000100800 */
[----:B--2---:R-:W2:Y:S04]  /*3c2a0*/  @P3 LDG.E.U8 R34, desc[UR20][R8.64] ;  /* 0x0000001408223981 */ /* 0x004ea8000c1e1100 */
[----:B------:R-:W3:Y:S04]  /*3c2b0*/  LDL R8, [R1+0xdf4] ;  /* 0x000df40001087983 */ /* 0x000ee80000100800 */
[----:B------:R-:W3:Y:S04]  /*3c2c0*/  LDL R9, [R1+0xdf8] ;  /* 0x000df80001097983 */ /* 0x000ee80000100800 */
[----:B--2---:R0:W-:Y:S01]  /*3c2d0*/  STL [R1+0x290], R34 ;  /* 0x0002902201007387 */ /* 0x0041e20000100800 */
[----:B------:R-:W-:-:S02]  /*3c2e0*/  ISETP.GT.AND P1, PT, R7, 0x38, PT ;  /* 0x000000380700780c */ /* 0x000fc40003f24270 */
[----:B------:R-:W-:Y:S01]  /*3c2f0*/  PRMT R14, RZ, 0x7610, R14 ;  /* 0x00007610ff0e7816 */ /* 0x000fe2000000000e */
[----:B0-----:R-:W2:Y:S01]  /*3c300*/  LDL R34, [R1+0xe00] ;  /* 0x000e000001227983 */ /* 0x001ea20000100800 */
[----:B---3--:R-:W-:-:S04]  /*3c310*/  @P3 LOP3.LUT R9, R9, R8, RZ, 0x3c, !PT ;  /* 0x0000000809093212 */ /* 0x008fc800078e3cff */
[----:B------:R-:W-:-:S04]  /*3c320*/  @P3 LOP3.LUT R8, R9, R8, RZ, 0x3c, !PT ;  /* 0x0000000809083212 */ /* 0x000fc800078e3cff */
[----:B------:R-:W-:-:S05]  /*3c330*/  @P3 LOP3.LUT R9, R9, R8, RZ, 0x3c, !PT ;  /* 0x0000000809093212 */ /* 0x000fca00078e3cff */
[----:B------:R-:W3:Y:S04]  /*3c340*/  @P3 LDG.E.U8 R44, desc[UR20][R8.64] ;  /* 0x00000014082c3981 */ /* 0x000ee8000c1e1100 */
[----:B------:R-:W2:Y:S04]  /*3c350*/  LDL R8, [R1+0x12b8] ;  /* 0x0012b80001087983 */ /* 0x000ea80000100800 */
[----:B------:R-:W2:Y:S04]  /*3c360*/  LDL R9, [R1+0x12bc] ;  /* 0x0012bc0001097983 */ /* 0x000ea80000100800 */
[----:B---3--:R0:W-:Y:S01]  /*3c370*/  STL [R1+0x28c], R44 ;  /* 0x00028c2c01007387 */ /* 0x0081e20000100800 */
[----:B------:R-:W-:-:S02]  /*3c380*/  ISETP.GT.AND P2, PT, R7, 0x39, PT ;  /* 0x000000390700780c */ /* 0x000fc40003f44270 */
[----:B------:R-:W-:Y:S02]  /*3c390*/  PRMT R47, RZ, 0x7610, R47 ;  /* 0x00007610ff2f7816 */ /* 0x000fe4000000002f */
[----:B------:R-:W-:Y:S01]  /*3c3a0*/  PRMT R63, RZ, 0x7610, R63 ;  /* 0x00007610ff3f7816 */ /* 0x000fe2000000003f */
[----:B0-----:R-:W3:Y:S01]  /*3c3b0*/  LDL R44, [R1+0xe08] ;  /* 0x000e0800012c7983 */ /* 0x001ee20000100800 */
[----:B--2---:R-:W-:-:S04]  /*3c3c0*/  @P1 LOP3.LUT R9, R9, R8, RZ, 0x3c, !PT ;  /* 0x0000000809091212 */ /* 0x004fc800078e3cff */
[----:B------:R-:W-:-:S04]  /*3c3d0*/  @P1 LOP3.LUT R8, R9, R8, RZ, 0x3c, !PT ;  /* 0x0000000809081212 */ /* 0x000fc800078e3cff */
[----:B------:R-:W-:-:S05]  /*3c3e0*/  @P1 LOP3.LUT R9, R9, R8, RZ, 0x3c, !PT ;  /* 0x0000000809091212 */ /* 0x000fca00078e3cff */
[----:B------:R0:W2:Y:S04]  /*3c3f0*/  @P1 LDG.E.U8 R14, desc[UR20][R8.64] ;  /* 0x00000014080e1981 */ /* 0x0000a8000c1e1100 */
[----:B------:R-:W0:Y:S04]  /*3c400*/  LDL R8, [R1+0x12a4] ;  /* 0x0012a40001087983 */ /* 0x000e280000100800 */
[----:B------:R-:W0:Y:S02]  /*3c410*/  LDL R9, [R1+0x12c0] ;  /* 0x0012c00001097983 */ /* 0x000e240000100800 */
[----:B0-----:R-:W-:-:S04]  /*3c420*/  @P1 LOP3.LUT R9, R9, R8, RZ, 0x3c, !PT ;  /* 0x0000000809091212 */ /* 0x001fc800078e3cff */
[----:B------:R-:W-:-:S04]  /*3c430*/  @P1 LOP3.LUT R8, R9, R8, RZ, 0x3c, !PT ;  /* 0x0000000809081212 */ /* 0x000fc800078e3cff */
[----:B------:R-:W-:-:S05]  /*3c440*/  @P1 LOP3.LUT R9, R9, R8, RZ, 0x3c, !PT ;  /* 0x0000000809091212 */ /* 0x000fca00078e3cff */
[----:B------:R0:W3:Y:S02]  /*3c450*/  @P1 LDG.E.U8 R47, desc[UR20][R8.64] ;  /* 0x00000014082f1981 */ /* 0x0000e4000c1e1100 */
[----:B0-----:R-:W-:Y:S02]  /*3c460*/  @P2 IMAD.MOV.U32 R8, RZ, RZ, R34 ;  /* 0x000000ffff082224 */ /* 0x001fe400078e0022 */
[----:B----4-:R-:W-:-:S05]  /*3c470*/  @P2 IMAD.MOV.U32 R9, RZ, RZ, R43 ;  /* 0x000000ffff092224 */ /* 0x010fca00078e002b */
[----:B------:R-:W4:Y:S04]  /*3c480*/  @P2 LDG.E.U8 R63, desc[UR20][R8.64] ;  /* 0x00000014083f2981 */ /* 0x000f28000c1e1100 */
[----:B--2---:R0:W-:Y:S04]  /*3c490*/  STL [R1+0x60], R14 ;  /* 0x0000600e01007387 */ /* 0x0041e80000100800 */
[----:B0-----:R-:W2:Y:S04]  /*3c4a0*/  LDL R14, [R1+0xe10] ;  /* 0x000e1000010e7983 */ /* 0x001ea80000100800 */
[----:B---3--:R0:W-:Y:S04]  /*3c4b0*/  STL [R1+0x5c], R47 ;  /* 0x00005c2f01007387 */ /* 0x0081e80000100800 */
[----:B------:R-:W3:Y:S04]  /*3c4c0*/  LDL R43, [R1+0xe1c] ;  /* 0x000e1c00012b7983 */ /* 0x000ee80000100800 */
[----:B------:R-:W2:Y:S04]  /*3c4d0*/  LDL R34, [R1+0xe20] ;  /* 0x000e200001227983 */ /* 0x000ea80000100800 */
[----:B0-----:R-:W2:Y:S04]  /*3c4e0*/  LDL R47, [R1+0xe18] ;  /* 0x000e1800012f7983 */ /* 0x001ea80000100800 */
[----:B----4-:R0:W-:Y:S04]  /*3c4f0*/  STL [R1+0x58], R63 ;  /* 0x0000583f01007387 */ /* 0x0101e80000100800 */
[----:B0-----:R-:W4:Y:S04]  /*3c500*/  LDL.LU R63, [R1+0x1854] ;  /* 0x00185400013f7983 */ /* 0x001f280000300800 */
[----:B------:R-:W2:Y:S01]  /*3c510*/  LDL R9, [R1+0xe04] ;  /* 0x000e040001097983 */ /* 0x000ea20000100800 */
[----:B------:R-:W-:Y:S01]  /*3c520*/  PRMT R33, RZ, 0x7610, R33 ;  /* 0x00007610ff217816 */ /* 0x000fe20000000021 */
[----:B------:R-:W-:Y:S01]  /*3c530*/  @P2 IMAD.MOV.U32 R8, RZ, RZ, R44 ;  /* 0x000000ffff082224 */ /* 0x000fe200078e002c */
[----:B------:R-:W-:Y:S01]  /*3c540*/  ISETP.GT.AND P3, PT, R7, 0x3a, PT ;  /* 0x0000003a0700780c */ /* 0x000fe20003f64270 */
[----:B------:R-:W3:Y:S01]  /*3c550*/  LDL R44, [R1+0xe24] ;  /* 0x000e2400012c7983 */ /* 0x000ee20000100800 */
[----:B------:R-:W-:-:S03]  /*3c560*/  PRMT R12, RZ, 0x7610, R12 ;  /* 0x00007610ff0c7816 */ /* 0x000fc6000000000c */
[----:B--2---:R0:W2:Y:S04]  /*3c570*/  @P2 LDG.E.U8 R33, desc[UR20][R8.64] ;  /* 0x0000001408212981 */ /* 0x0040a8000c1e1100 */
[----:B------:R-:W3:Y:S04]  /*3c580*/  LDL R9, [R1+0xe0c] ;  /* 0x000e0c0001097983 */ /* 0x000ee80000100800 */
[----:B0-----:R-:W-:Y:S01]  /*3c590*/  @P3 IMAD.MOV.U32 R8, RZ, RZ, R14 ;  /* 0x000000ffff083224 */ /* 0x001fe200078e000e */
[----:B--2---:R0:W-:Y:S01]  /*3c5a0*/  STL [R1+0x54], R33 ;  /* 0x0000542101007387 */ /* 0x0041e20000100800 */
[----:B------:R-:W-:-:S02]  /*3c5b0*/  ISETP.GT.AND P1, PT, R7, 0x3b, PT ;  /* 0x0000003b0700780c */ /* 0x000fc40003f24270 */
[----:B------:R-:W-:Y:S01]  /*3c5c0*/  PRMT R46, RZ, 0x7610, R46 ;  /* 0x00007610ff2e7816 */ /* 0x000fe2000000002e */
[----:B------:R-:W2:Y:S04]  /*3c5d0*/  LDL R14, [R1+0xe2c] ;  /* 0x000e2c00010e7983 */ /* 0x000ea80000100800 */
[----:B---3--:R1:W3:Y:S01]  /*3c5e0*/  @P3 LDG.E.U8 R12, desc[UR20][R8.64] ;  /* 0x00000014080c3981 */ /* 0x0082e2000c1e1100 */
[----:B------:R-:W-:-:S03]  /*3c5f0*/  PRMT R45, RZ, 0x7610, R45 ;  /* 0x00007610ff2d7816 */ /* 0x000fc6000000002d */
[----:B0-----:R-:W2:Y:S04]  /*3c600*/  LDL R33, [R1+0xe28] ;  /* 0x000e280001217983 */ /* 0x001ea80000100800 */
[----:B------:R-:W2:Y:S01]  /*3c610*/  LDL R9, [R1+0xe14] ;  /* 0x000e140001097983 */ /* 0x000ea20000100800 */
[----:B-1----:R-:W-:-:S05]  /*3c620*/  @P3 IMAD.MOV.U32 R8, RZ, RZ, R47 ;  /* 0x000000ffff083224 */ /* 0x002fca00078e002f */
[----:B--2---:R0:W2:Y:S02]  /*3c630*/  @P3 LDG.E.U8 R46, desc[UR20][R8.64] ;  /* 0x00000014082e3981 */ /* 0x0040a4000c1e1100 */
[----:B0-----:R-:W-:Y:S02]  /*3c640*/  @P1 IMAD.MOV.U32 R8, RZ, RZ, R34 ;  /* 0x000000ffff081224 */ /* 0x001fe400078e0022 */
[----:B------:R-:W-:-:S05]  /*3c650*/  @P1 IMAD.MOV.U32 R9, RZ, RZ, R43 ;  /* 0x000000ffff091224 */ /* 0x000fca00078e002b */
[----:B------:R0:W2:Y:S04]  /*3c660*/  @P1 LDG.E.U8 R45, desc[UR20][R8.64] ;  /* 0x00000014082d1981 */ /* 0x0000a8000c1e1100 */
[----:B---3--:R1:W-:Y:S04]  /*3c670*/  STL [R1+0x50], R12 ;  /* 0x0000500c01007387 */ /* 0x0083e80000100800 */
[----:B------:R-:W3:Y:S04]  /*3c680*/  LDL R43, [R1+0xe34] ;  /* 0x000e3400012b7983 */ /* 0x000ee80000100800 */
[----:B------:R-:W3:Y:S04]  /*3c690*/  LDL R34, [R1+0xe38] ;  /* 0x000e380001227983 */ /* 0x000ee80000100800 */
[----:B-1----:R-:W3:Y:S01]  /*3c6a0*/  LDL R12, [R1+0xe30] ;  /* 0x000e3000010c7983 */ /* 0x002ee20000100800 */
[----:B0-----:R-:W-:Y:S01]  /*3c6b0*/  @P1 IMAD.MOV.U32 R8, RZ, RZ, R33 ;  /* 0x000000ffff081224 */ /* 0x001fe200078e0021 */
[----:B------:R-:W-:Y:S01]  /*3c6c0*/  PRMT R4, RZ, 0x7610, R4 ;  /* 0x00007610ff047816 */ /* 0x000fe20000000004 */
[----:B------:R-:W-:-:S05]  /*3c6d0*/  @P1 IMAD.MOV.U32 R9, RZ, RZ, R44 ;  /* 0x000000ffff091224 */ /* 0x000fca00078e002c */
[----:B------:R3:W3:Y:S04]  /*3c6e0*/  @P1 LDG.E.U8 R4, desc[UR20][R8.64] ;  /* 0x0000001408041981 */ /* 0x0006e8000c1e1100 */
[----:B--2---:R0:W-:Y:S04]  /*3c6f0*/  STL [R1+0x48], R45 ;  /* 0x0000482d01007387 */ /* 0x0041e80000100800 */
[----:B------:R-:W2:Y:S04]  /*3c700*/  LDL R33, [R1+0xe40] ;  /* 0x000e400001217983 */ /* 0x000ea80000100800 */
[----:B0-----:R-:W4:Y:S01]  /*3c710*/  LDL R45, [R1+0xe3c] ;  /* 0x000e3c00012d7983 */ /* 0x001f220000100800 */
[----:B------:R-:W-:-:S02]  /*3c720*/  ISETP.GT.AND P2, PT, R7, 0x3c, PT ;  /* 0x0000003c0700780c */ /* 0x000fc40003f44270 */
[----:B------:R-:W-:Y:S02]  /*3c730*/  ISETP.GT.AND P3, PT, R7, 0x3d, PT ;  /* 0x0000003d0700780c */ /* 0x000fe40003f64270 */
[----:B------:R-:W-:Y:S02]  /*3c740*/  PRMT R2, RZ, 0x7610, R2 ;  /* 0x00007610ff027816 */ /* 0x000fe40000000002 */
[----:B------:R-:W-:-:S07]  /*3c750*/  PRMT R16, RZ, 0x7610, R16 ;  /* 0x00007610ff107816 */ /* 0x000fce0000000010 */
[----:B---3--:R-:W-:Y:S02]  /*3c760*/  @P2 IMAD.MOV.U32 R8, RZ, RZ, R12 ;  /* 0x000000ffff082224 */ /* 0x008fe400078e000c */
[----:B------:R-:W-:-:S05]  /*3c770*/  @P2 IMAD.MOV.U32 R9, RZ, RZ, R14 ;  /* 0x000000ffff092224 */ /* 0x000fca00078e000e */
[----:B------:R0:W3:Y:S01]  /*3c780*/  @P2 LDG.E.U8 R2, desc[UR20][R8.64] ;  /* 0x0000001408022981 */ /* 0x0000e2000c1e1100 */
[----:B------:R-:W-:Y:S01]  /*3c790*/  PRMT R11, RZ, 0x7610, R11 ;  /* 0x00007610ff0b7816 */ /* 0x000fe2000000000b */
[----:B0-----:R-:W-:Y:S02]  /*3c7a0*/  @P2 IMAD.MOV.U32 R8, RZ, RZ, R34 ;  /* 0x000000ffff082224 */ /* 0x001fe400078e0022 */
[----:B------:R-:W-:-:S05]  /*3c7b0*/  @P2 IMAD.MOV.U32 R9, RZ, RZ, R43 ;  /* 0x000000ffff092224 */ /* 0x000fca00078e002b */
[----:B------:R2:W3:Y:S04]  /*3c7c0*/  @P2 LDG.E.U8 R16, desc[UR20][R8.64] ;  /* 0x0000001408102981 */ /* 0x0004e8000c1e1100 */
[----:B------:R-:W-:Y:S04]  /*3c7d0*/  STL [R1+0x1830], R4 ;  /* 0x0018300401007387 */ /* 0x000fe80000100800 */
[----:B------:R-:W3:Y:S04]  /*3c7e0*/  LDL R14, [R1+0xe44] ;  /* 0x000e4400010e7983 */ /* 0x000ee80000100800 */
[----:B------:R-:W3:Y:S01]  /*3c7f0*/  LDL R12, [R1+0xe48] ;  /* 0x000e4800010c7983 */ /* 0x000ee20000100800 */
[----:B--2---:R-:W-:-:S02]  /*3c800*/  @P3 IMAD.MOV.U32 R8, RZ, RZ, R33 ;  /* 0x000000ffff083224 */ /* 0x004fc400078e0021 */
[----:B----4-:R-:W-:-:S05]  /*3c810*/  @P3 IMAD.MOV.U32 R9, RZ, RZ, R45 ;  /* 0x000000ffff093224 */ /* 0x010fca00078e002d */
[----:B------:R0:W2:Y:S04]  /*3c820*/  @P3 LDG.E.U8 R11, desc[UR20][R8.64] ;  /* 0x00000014080b3981 */ /* 0x0000a8000c1e1100 */
[----:B---3--:R-:W-:Y:S04]  /*3c830*/  STL [R1+0x181c], R2 ;  /* 0x00181c0201007387 */ /* 0x008fe80000100800 */
[----:B------:R-:W3:Y:S04]  /*3c840*/  LDL R44, [R1+0xe4c] ;  /* 0x000e4c00012c7983 */ /* 0x000ee80000100800 */
[----:B------:R-:W4:Y:S04]  /*3c850*/  LDL R43, [R1+0xe50] ;  /* 0x000e5000012b7983 */ /* 0x000f280000100800 */
[----:B------:R-:W4:Y:S04]  /*3c860*/  LDL R34, [R1+0xe54] ;  /* 0x000e540001227983 */ /* 0x000f280000100800 */
[----:B------:R1:W-:Y:S04]  /*3c870*/  STL [R1+0x3c], R16 ;  /* 0x00003c1001007387 */ /* 0x0003e80000100800 */
[----:B-1----:R-:W4:Y:S04]  /*3c880*/  LDL R16, [R1+0xe58] ;  /* 0x000e580001107983 */ /* 0x002f280000100800 */
[----:B------:R-:W-:Y:S04]  /*3c890*/  STL [R1+0x4c], R46 ;  /* 0x00004c2e01007387 */ /* 0x000fe80000100800 */
[----:B------:R-:W4:Y:S01]  /*3c8a0*/  LDL R33, [R1+0xe5c] ;  /* 0x000e5c0001217983 */ /* 0x000f220000100800 */
[----:B------:R-:W-:Y:S01]  /*3c8b0*/  PRMT R6, RZ, 0x7610, R6 ;  /* 0x00007610ff067816 */ /* 0x000fe20000000006 */
[----:B0-----:R-:W-:-:S02]  /*3c8c0*/  @P3 IMAD.MOV.U32 R8, RZ, RZ, R12 ;  /* 0x000000ffff083224 */ /* 0x001fc400078e000c */
[----:B------:R-:W-:-:S05]  /*3c8d0*/  @P3 IMAD.MOV.U32 R9, RZ, RZ, R14 ;  /* 0x000000ffff093224 */ /* 0x000fca00078e000e */
[----:B------:R3:W4:Y:S04]  /*3c8e0*/  @P3 LDG.E.U8 R6, desc[UR20][R8.64] ;  /* 0x0000001408063981 */ /* 0x000728000c1e1100 */
[----:B--2---:R0:W-:Y:S01]  /*3c8f0*/  STL [R1+0x38], R11 ;  /* 0x0000380b01007387 */ /* 0x0041e20000100800 */
[C---:B------:R-:W-:Y:S02]  /*3c900*/  ISETP.GT.AND P1, PT, R7.reuse, 0x3e, PT ;  /* 0x0000003e0700780c */ /* 0x040fe40003f24270 */
[----:B------:R-:W-:Y:S01]  /*3c910*/  ISETP.GT.AND P2, PT, R7, 0x3f, PT ;  /* 0x0000003f0700780c */ /* 0x000fe20003f44270 */
[----:B------:R-:W2:Y:S01]  /*3c920*/  LDL R12, [R1+0xe68] ;  /* 0x000e6800010c7983 */ /* 0x000ea20000100800 */
[----:B------:R-:W-:Y:S02]  /*3c930*/  PRMT R42, RZ, 0x7610, R42 ;  /* 0x00007610ff2a7816 */ /* 0x000fe4000000002a */
[----:B------:R-:W-:Y:S01]  /*3c940*/  PRMT R37, RZ, 0x7610, R37 ;  /* 0x00007610ff257816 */ /* 0x000fe20000000025 */
[----:B------:R-:W2:Y:S04]  /*3c950*/  LDL R14, [R1+0xe64] ;  /* 0x000e6400010e7983 */ /* 0x000ea80000100800 */
[----:B0-----:R-:W2:Y:S02]  /*3c960*/  LDL R11, [R1+0xe60] ;  /* 0x000e6000010b7983 */ /* 0x001ea40000100800 */
[----:B---3--:R-:W-:-:S02]  /*3c970*/  @P1 IMAD.MOV.U32 R9, RZ, RZ, R44 ;  /* 0x000000ffff091224 */ /* 0x008fc400078e002c */
[----:B----4-:R-:W-:-:S05]  /*3c980*/  @P1 IMAD.MOV.U32 R8, RZ, RZ, R43 ;  /* 0x000000ffff081224 */ /* 0x010fca00078e002b */
[----:B------:R0:W3:Y:S01]  /*3c990*/  @P1 LDG.E.U8 R42, desc[UR20][R8.64] ;  /* 0x00000014082a1981 */ /* 0x0000e2000c1e1100 */
[----:B------:R-:W-:Y:S01]  /*3c9a0*/  PRMT R19, RZ, 0x7610, R19 ;  /* 0x00007610ff137816 */ /* 0x000fe20000000013 */
[----:B0-----:R-:W-:Y:S02]  /*3c9b0*/  @P1 IMAD.MOV.U32 R9, RZ, RZ, R34 ;  /* 0x000000ffff091224 */ /* 0x001fe400078e0022 */
[----:B------:R-:W-:-:S05]  /*3c9c0*/  @P1 IMAD.MOV.U32 R8, RZ, RZ, R16 ;  /* 0x000000ffff081224 */ /* 0x000fca00078e0010 */
[----:B------:R0:W4:Y:S02]  /*3c9d0*/  @P1 LDG.E.U8 R37, desc[UR20][R8.64] ;  /* 0x0000001408251981 */ /* 0x000124000c1e1100 */
[----:B0-----:R-:W-:Y:S02]  /*3c9e0*/  @P2 IMAD.MOV.U32 R9, RZ, RZ, R33 ;  /* 0x000000ffff092224 */ /* 0x001fe400078e0021 */
[----:B------:R-:W-:Y:S04]  /*3c9f0*/  STL [R1+0x17e8], R6 ;  /* 0x0017e80601007387 */ /* 0x000fe80000100800 */
[----:B------:R-:W3:Y:S04]  /*3ca00*/  LDL R34, [R1+0x1298] ;  /* 0x0012980001227983 */ /* 0x000ee80000100800 */
[----:B------:R-:W4:Y:S04]  /*3ca10*/  LDL R16, [R1+0x12a8] ;  /* 0x0012a80001107983 */ /* 0x000f280000100800 */
[----:B------:R-:W4:Y:S01]  /*3ca20*/  LDL R33, [R1+0x129c] ;  /* 0x00129c0001217983 */ /* 0x000f220000100800 */
[----:B--2---:R-:W-:-:S03]  /*3ca30*/  @P2 IMAD.MOV.U32 R8, RZ, RZ, R11 ;  /* 0x000000ffff082224 */ /* 0x004fc600078e000b */
[----:B------:R-:W2:Y:S04]  /*3ca40*/  LDL R11, [R1+0x12a0] ;  /* 0x0012a000010b7983 */ /* 0x000ea80000100800 */
[----:B------:R0:W2:Y:S01]  /*3ca50*/  @P2 LDG.E.U8 R19, desc[UR20][R8.64] ;  /* 0x0000001408132981 */ /* 0x0000a2000c1e1100 */
[----:B------:R-:W-:Y:S02]  /*3ca60*/  ISETP.GT.AND P3, PT, R7, 0x40, PT ;  /* 0x000000400700780c */ /* 0x000fe40003f64270 */
[----:B------:R-:W-:Y:S01]  /*3ca70*/  PRMT R41, RZ, 0x7610, R41 ;  /* 0x00007610ff297816 */ /* 0x000fe20000000029 */
[----:B0-----:R-:W-:Y:S02]  /*3ca80*/  @P2 IMAD.MOV.U32 R8, RZ, RZ, R12 ;  /* 0x000000ffff082224 */ /* 0x001fe400078e000c */
[----:B------:R-:W-:-:S05]  /*3ca90*/  @P2 IMAD.MOV.U32 R9, RZ, RZ, R14 ;  /* 0x000000ffff092224 */ /* 0x000fca00078e000e */
[----:B------:R3:W2:Y:S03]  /*3caa0*/  @P2 LDG.E.U8 R41, desc[UR20][R8.64] ;  /* 0x0000001408292981 */ /* 0x0006a6000c1e1100 */
[----:B---3--:R-:W-:Y:S02]  /*3cab0*/  @P3 IMAD.MOV.U32 R9, RZ, RZ, R34 ;  /* 0x000000ffff093224 */ /* 0x008fe400078e0022 */
[----:B----4-:R-:W-:Y:S01]  /*3cac0*/  @P3 IMAD.MOV.U32 R8, RZ, RZ, R16 ;  /* 0x000000ffff083224 */ /* 0x010fe200078e0010 */
[----:B--2---:R0:W-:Y:S04]  /*3cad0*/  STL [R1+0x280], R19 ;  /* 0x0002801301007387 */ /* 0x0041e80000100800 */
[----:B------:R-:W2:Y:S04]  /*3cae0*/  LDL R12, [R1+0xe70] ;  /* 0x000e7000010c7983 */ /* 0x000ea80000100800 */
[----:B0-----:R-:W3:Y:S04]  /*3caf0*/  LDL R19, [R1+0xe6c] ;  /* 0x000e6c0001137983 */ /* 0x001ee80000100800 */
[----:B------:R0:W-:Y:S04]  /*3cb00*/  STL [R1+0x284], R37 ;  /* 0x0002842501007387 */ /* 0x0001e80000100800 */
[----:B------:R-:W4:Y:S04]  /*3cb10*/  LDL R14, [R1+0xe78] ;  /* 0x000e7800010e7983 */ /* 0x000f280000100800 */
[----:B------:R-:W4:Y:S04]  /*3cb20*/  LDL R34, [R1+0xe7c] ;  /* 0x000e7c0001227983 */ /* 0x000f280000100800 */
[----:B0-----:R-:W4:Y:S04]  /*3cb30*/  LDL R37, [R1+0xe74] ;  /* 0x000e740001257983 */ /* 0x001f280000100800 */
[----:B------:R-:W4:Y:S01]  /*3cb40*/  LDL R16, [R1+0xe80] ;  /* 0x000e800001107983 */ /* 0x000f220000100800 */
[----:B------:R-:W-:-:S02]  /*3cb50*/  ISETP.GT.AND P1, PT, R7, 0x41, PT ;  /* 0x000000410700780c */ /* 0x000fc40003f24270 */
[----:B------:R-:W-:Y:S02]  /*3cb60*/  PRMT R40, RZ, 0x7610, R40 ;  /* 0x00007610ff287816 */ /* 0x000fe40000000028 */
[----:B------:R-:W-:-:S04]  /*3cb70*/  PRMT R39, RZ, 0x7610, R39 ;  /* 0x00007610ff277816 */ /* 0x000fc80000000027 */
[----:B------:R0:W4:Y:S01]  /*3cb80*/  @P3 LDG.E.U8 R40, desc[UR20][R8.64] ;  /* 0x0000001408283981 */ /* 0x000122000c1e1100 */
[----:B------:R-:W-:Y:S02]  /*3cb90*/  ISETP.GT.AND P2, PT, R7, 0x42, PT ;  /* 0x000000420700780c */ /* 0x000fe40003f44270 */
[----:B------:R-:W-:Y:S01]  /*3cba0*/  PRMT R38, RZ, 0x7610, R38 ;  /* 0x00007610ff267816 */ /* 0x000fe20000000026 */
[----:B0-----:R-:W-:Y:S02]  /*3cbb0*/  @P3 IMAD.MOV.U32 R8, RZ, RZ, R11 ;  /* 0x000000ffff083224 */ /* 0x001fe400078e000b */
[----:B------:R-:W-:Y:S01]  /*3cbc0*/  @P3 IMAD.MOV.U32 R9, RZ, RZ, R33 ;  /* 0x000000ffff093224 */ /* 0x000fe200078e0021 */
[----:B------:R-:W-:Y:S01]  /*3cbd0*/  PRMT R35, RZ, 0x7610, R35 ;  /* 0x00007610ff237816 */ /* 0x000fe20000000023 */
[----:B------:R-:W4:Y:S04]  /*3cbe0*/  LDL R33, [R1+0xe84] ;  /* 0x000e840001217983 */ /* 0x000f280000100800 */
[----:B------:R2:W4:Y:S01]  /*3cbf0*/  @P3 LDG.E.U8 R39, desc[UR20][R8.64] ;  /* 0x0000001408273981 */ /* 0x000522000c1e1100 */
[----:B------:R-:W-:-:S03]  /*3cc00*/  PRMT R4, RZ, 0x7610, R4 ;  /* 0x00007610ff047816 */ /* 0x000fc60000000004 */
[----:B------:R-:W4:Y:S01]  /*3cc10*/  LDL R11, [R1+0xe88] ;  /* 0x000e8800010b7983 */ /* 0x000f220000100800 */
[----:B--2---:R-:W-:Y:S02]  /*3cc20*/  @P1 IMAD.MOV.U32 R8, RZ, RZ, R12 ;  /* 0x000000ffff081224 */ /* 0x004fe400078e000c */
[----:B---3--:R-:W-:-:S05]  /*3cc30*/  @P1 IMAD.MOV.U32 R9, RZ, RZ, R19 ;  /* 0x000000ffff091224 */ /* 0x008fca00078e0013 */
[----:B------:R4:W2:Y:S02]  /*3cc40*/  @P1 LDG.E.U8 R38, desc[UR20][R8.64] ;  /* 0x0000001408261981 */ /* 0x0008a4000c1e1100 */
[----:B----4-:R-:W-:Y:S02]  /*3cc50*/  @P1 IMAD.MOV.U32 R8, RZ, RZ, R14 ;  /* 0x000000ffff081224 */ /* 0x010fe400078e000e */
[----:B------:R-:W-:-:S05]  /*3cc60*/  @P1 IMAD.MOV.U32 R9, RZ, RZ, R37 ;  /* 0x000000ffff091224 */ /* 0x000fca00078e0025 */
[----:B------:R0:W3:Y:S02]  /*3cc70*/  @P1 LDG.E.U8 R35, desc[UR20][R8.64] ;  /* 0x0000001408231981 */ /* 0x0000e4000c1e1100 */
[----:B0-----:R-:W-:Y:S02]  /*3cc80*/  @P2 IMAD.MOV.U32 R8, RZ, RZ, R16 ;  /* 0x000000ffff082224 */ /* 0x001fe400078e0010 */
[----:B------:R-:W-:-:S05]  /*3cc90*/  @P2 IMAD.MOV.U32 R9, RZ, RZ, R34 ;  /* 0x000000ffff092224 */ /* 0x000fca00078e0022 */
[----:B------:R0:W4:Y:S04]  /*3cca0*/  @P2 LDG.E.U8 R4, desc[UR20][R8.64] ;  /* 0x0000001408042981 */ /* 0x000128000c1e1100 */
[----:B------:R-:W-:Y:S04]  /*3ccb0*/  STL [R1+0x288], R42 ;  /* 0x0002882a01007387 */ /* 0x000fe80000100800 */
[----:B------:R-:W2:Y:S04]  /*3ccc0*/  LDL R19, [R1+0xe8c] ;  /* 0x000e8c0001137983 */ /* 0x000ea80000100800 */
[----:B------:R-:W2:Y:S01]  /*3ccd0*/  LDL R12, [R1+0xe90] ;  /* 0x000e9000010c7983 */ /* 0x000ea20000100800 */
[----:B------:R-:W-:-:S03]  /*3cce0*/  PRMT R2, RZ, 0x7610, R2 ;  /* 0x00007610ff027816 */ /* 0x000fc60000000002 */
[----:B------:R-:W2:Y:S01]  /*3ccf0*/  LDL R14, [R1+0xe98] ;  /* 0x000e9800010e7983 */ /* 0x000ea20000100800 */
[----:B0-----:R-:W-:-:S03]  /*3cd00*/  @P2 IMAD.MOV.U32 R8, RZ, RZ, R11 ;  /* 0x000000ffff082224 */ /* 0x001fc600078e000b */
[----:B------:R-:W2:Y:S01]  /*3cd10*/  LDL R16, [R1+0xe94] ;  /* 0x000e940001107983 */ /* 0x000ea20000100800 */
[----:B------:R-:W-:-:S05]  /*3cd20*/  @P2 IMAD.MOV.U32 R9, RZ, RZ, R33 ;  /* 0x000000ffff092224 */ /* 0x000fca00078e0021 */
[----:B------:R2:W2:Y:S01]  /*3cd30*/  @P2 LDG.E.U8 R2, desc[UR20][R8.64] ;  /* 0x0000001408022981 */ /* 0x0004a2000c1e1100 */
[----:B------:R-:W-:-:S03]  /*3cd40*/  ISETP.GT.AND P3, PT, R7, 0x43, PT ;  /* 0x000000430700780c */ /* 0x000fc60003f64270 */
[----:B----4-:R-:W-:Y:S04]  /*3cd50*/  STL [R1+0x183c], R4 ;  /* 0x00183c0401007387 */ /* 0x010fe80000100800 */
[----:B---3--:R0:W-:Y:S04]  /*3cd60*/  STL [R1+0x24], R35 ;  /* 0x0000242301007387 */ /* 0x0081e80000100800 */
[----:B0-----:R-:W3:Y:S04]  /*3cd70*/  LDL R35, [R1+0xe9c] ;  /* 0x000e9c0001237983 */ /* 0x001ee80000100800 */
[----:B------:R-:W-:Y:S04]  /*3cd80*/  STL [R1+0x27c], R41 ;  /* 0x00027c2901007387 */ /* 0x000fe80000100800 */
[----:B------:R-:W4:Y:S01]  /*3cd90*/  LDL R11, [R1+0xea0] ;  /* 0x000ea000010b7983 */ /* 0x000f220000100800 */
[----:B------:R-:W-:Y:S01]  /*3cda0*/  PRMT R18, RZ, 0x7610, R18 ;  /* 0x00007610ff127816 */ /* 0x000fe20000000012 */
[----:B--2---:R-:W-:-:S02]  /*3cdb0*/  @P3 IMAD.MOV.U32 R8, RZ, RZ, R12 ;  /* 0x000000ffff083224 */ /* 0x004fc400078e000c */
[----:B------:R-:W-:Y:S01]  /*3cdc0*/  @P3 IMAD.MOV.U32 R9, RZ, RZ, R19 ;  /* 0x000000ffff093224 */ /* 0x000fe200078e0013 */
[----:B------:R-:W-:-:S04]  /*3cdd0*/  ISETP.GT.AND P1, PT, R7, 0x44, PT ;  /* 0x000000440700780c */ /* 0x000fc80003f24270 */
[----:B------:R0:W2:Y:S01]  /*3cde0*/  @P3 LDG.E.U8 R18, desc[UR20][R8.64] ;  /* 0x0000001408123981 */ /* 0x0000a2000c1e1100 */
[----:B------:R-:W-:Y:S02]  /*3cdf0*/  PRMT R36, RZ, 0x7610, R36 ;  /* 0x00007610ff247816 */ /* 0x000fe40000000024 */
[----:B------:R-:W-:Y:S01]  /*3ce00*/  PRMT R6, RZ, 0x7610, R6 ;  /* 0x00007610ff067816 */ /* 0x000fe20000000006 */
[----:B0-----:R-:W-:Y:S02]  /*3ce10*/  @P3 IMAD.MOV.U32 R8, RZ, RZ, R14 ;  /* 0x000000ffff083224 */ /* 0x001fe400078e000e */
[----:B------:R-:W-:Y:S01]  /*3ce20*/  @P3 IMAD.MOV.U32 R9, RZ, RZ, R16 ;  /* 0x000000ffff093224 */ /* 0x000fe200078e0010 */
[----:B------:R-:W-:Y:S04]  /*3ce30*/  STL [R1+0x1840], R2 ;  /* 0x0018400201007387 */ /* 0x000fe80000100800 */
[----:B------:R3:W2:Y:S04]  /*3ce40*/  @P3 LDG.E.U8 R36, desc[UR20][R8.64] ;  /* 0x0000001408243981 */ /* 0x0006a8000c1e1100 */
[----:B------:R-:W2:Y:S04]  /*3ce50*/  LDL R34, [R1+0xea4] ;  /* 0x000ea40001227983 */ /* 0x000ea80000100800 */
[----:B------:R-:W-:Y:S04]  /*3ce60*/  STL [R1+0x30], R40 ;  /* 0x0000302801007387 */ /* 0x000fe80000100800 */
[----:B------:R-:W2:Y:S04]  /*3ce70*/  LDL R12, [R1+0xea8] ;  /* 0x000ea800010c7983 */ /* 0x000ea80000100800 */
[----:B------:R-:W2:Y:S04]  /*3ce80*/  LDL R19, [R1+0xeac] ;  /* 0x000eac0001137983 */ /* 0x000ea80000100800 */
[----:B------:R-:W2:Y:S01]  /*3ce90*/  LDL R4, [R1+0xeb0] ;  /* 0x000eb00001047983 */ /* 0x000ea20000100800 */
[----:B---3--:R-:W-:-:S02]  /*3cea0*/  @P1 IMAD.MOV.U32 R9, RZ, RZ, R35 ;  /* 0x000000ffff091224 */ /* 0x008fc400078e0023 */
[----:B----4-:R-:W-:-:S05]  /*3ceb0*/  @P1 IMAD.MOV.U32 R8, RZ, RZ, R11 ;  /* 0x000000ffff081224 */ /* 0x010fca00078e000b */
[----:B------:R0:W3:Y:S04]  /*3cec0*/  @P1 LDG.E.U8 R6, desc[UR20][R8.64] ;  /* 0x0000001408061981 */ /* 0x0000e8000c1e1100 */
[----:B------:R-:W-:Y:S04]  /*3ced0*/  STL [R1+0x2c], R39 ;  /* 0x00002c2701007387 */ /* 0x000fe80000100800 */
[----:B------:R-:W4:Y:S04]  /*3cee0*/  LDL R33, [R1+0xeb4] ;  /* 0x000eb40001217983 */ /* 0x000f280000100800 */
[----:B--2---:R1:W-:Y:S04]  /*3cef0*/  STL [R1+0x18], R18 ;  /* 0x0000181201007387 */ /* 0x0043e80000100800 */
[----:B------:R-:W2:Y:S04]  /*3cf00*/  LDL R16, [R1+0xebc] ;  /* 0x000ebc0001107983 */ /* 0x000ea80000100800 */
[----:B-1----:R-:W2:Y:S04]  /*3cf10*/  LDL R18, [R1+0xeb8] ;  /* 0x000eb80001127983 */ /* 0x002ea80000100800 */
[----:B------:R-:W-:Y:S04]  /*3cf20*/  STL [R1+0x28], R38 ;  /* 0x0000282601007387 */ /* 0x000fe80000100800 */
[----:B------:R-:W2:Y:S01]  /*3cf30*/  LDL R14, [R1+0xec0] ;  /* 0x000ec000010e7983 */ /* 0x000ea20000100800 */
[----:B------:R-:W-:Y:S01]  /*3cf40*/  PRMT R3, RZ, 0x7610, R3 ;  /* 0x00007610ff037816 */ /* 0x000fe20000000003 */
[----:B0-----:R-:W-:-:S02]  /*3cf50*/  @P1 IMAD.MOV.U32 R9, RZ, RZ, R34 ;  /* 0x000000ffff091224 */ /* 0x001fc400078e0022 */
[----:B------:R-:W2:Y:S01]  /*3cf60*/  LDL R11, [R1+0xec8] ;  /* 0x000ec800010b7983 */ /* 0x000ea20000100800 */
[----:B------:R-:W-:-:S05]  /*3cf70*/  @P1 IMAD.MOV.U32 R8, RZ, RZ, R12 ;  /* 0x000000ffff081224 */ /* 0x000fca00078e000c */
[----:B------:R0:W4:Y:S04]  /*3cf80*/  @P1 LDG.E.U8 R3, desc[UR20][R8.64] ;  /* 0x0000001408031981 */ /* 0x000128000c1e1100 */
[----:B---3--:R-:W-:Y:S04]  /*3cf90*/  STL [R1+0x1820], R6 ;  /* 0x0018200601007387 */ /* 0x008fe80000100800 */
[----:B------:R-:W3:Y:S01]  /*3cfa0*/  LDL R12, [R1+0xec4] ;  /* 0x000ec400010c7983 */ /* 0x000ee20000100800 */
[----:B------:R-:W-:Y:S02]  /*3cfb0*/  ISETP.GT.AND P2, PT, R7, 0x45, PT ;  /* 0x000000450700780c */ /* 0x000fe40003f44270 */
[----:B------:R-:W-:-:S02]  /*3cfc0*/  PRMT R0, RZ, 0x7610, R0 ;  /* 0x00007610ff007816 */ /* 0x000fc40000000000 */
[----:B------:R-:W-:Y:S02]  /*3cfd0*/  PRMT R64, RZ, 0x7610, R64 ;  /* 0x00007610ff407816 */ /* 0x000fe40000000040 */
[----:B------:R-:W-:-:S07]  /*3cfe0*/  ISETP.GT.AND P3, PT, R7, 0x46, PT ;  /* 0x000000460700780c */ /* 0x000fce0003f64270 */
[----:B0-----:R-:W-:Y:S02]  /*3cff0*/  @P2 IMAD.MOV.U32 R8, RZ, RZ, R4 ;  /* 0x000000ffff082224 */ /* 0x001fe400078e0004 */
[----:B------:R-:W-:-:S05]  /*3d000*/  @P2 IMAD.MOV.U32 R9, RZ, RZ, R19 ;  /* 0x000000ffff092224 */ /* 0x000fca00078e0013 */
[----:B------:R2:W3:Y:S02]  /*3d010*/  @P2 LDG.E.U8 R0, desc[UR20][R8.64] ;  /* 0x0000001408002981 */ /* 0x0004e4000c1e1100 */
[----:B--2---:R-:W-:Y:S02]  /*3d020*/  @P2 IMAD.MOV.U32 R8, RZ, RZ, R18 ;  /* 0x000000ffff082224 */ /* 0x004fe400078e0012 */
[----:B----4-:R-:W-:-:S05]  /*3d030*/  @P2 IMAD.MOV.U32 R9, RZ, RZ, R33 ;  /* 0x000000ffff092224 */ /* 0x010fca00078e0021 */
[----:B------:R0:W2:Y:S01]  /*3d040*/  @P2 LDG.E.U8 R64, desc[UR20][R8.64] ;  /* 0x0000001408402981 */ /* 0x0000a2000c1e1100 */
[----:B------:R-:W-:Y:S02]  /*3d050*/  PRMT R13, RZ, 0x7610, R13 ;  /* 0x00007610ff0d7816 */ /* 0x000fe4000000000d */
[----:B------:R-:W-:Y:S01]  /*3d060*/  PRMT R21, RZ, 0x7610, R21 ;  /* 0x00007610ff157816 */ /* 0x000fe20000000015 */
[----:B0-----:R-:W-:Y:S02]  /*3d070*/  @P3 IMAD.MOV.U32 R8, RZ, RZ, R14 ;  /* 0x000000ffff083224 */ /* 0x001fe400078e000e */
[----:B------:R-:W-:-:S05]  /*3d080*/  @P3 IMAD.MOV.U32 R9, RZ, RZ, R16 ;  /* 0x000000ffff093224 */ /* 0x000fca00078e0010 */
[----:B------:R0:W4:Y:S04]  /*3d090*/  @P3 LDG.E.U8 R13, desc[UR20][R8.64] ;  /* 0x00000014080d3981 */ /* 0x000128000c1e1100 */
[----:B------:R-:W-:Y:S04]  /*3d0a0*/  STL [R1+0x1824], R3 ;  /* 0x0018240301007387 */ /* 0x000fe80000100800 */
[----:B------:R-:W4:Y:S01]  /*3d0b0*/  LDL R19, [R1+0xecc] ;  /* 0x000ecc0001137983 */ /* 0x000f220000100800 */
[----:B0-----:R-:W-:-:S03]  /*3d0c0*/  @P3 IMAD.MOV.U32 R8, RZ, RZ, R11 ;  /* 0x000000ffff083224 */ /* 0x001fc600078e000b */
[----:B------:R-:W4:Y:S01]  /*3d0d0*/  LDL R4, [R1+0xed0] ;  /* 0x000ed00001047983 */ /* 0x000f220000100800 */
[----:B---3--:R-:W-:-:S05]  /*3d0e0*/  @P3 IMAD.MOV.U32 R9, RZ, RZ, R12 ;  /* 0x000000ffff093224 */ /* 0x008fca00078e000c */
[----:B------:R0:W3:Y:S01]  /*3d0f0*/  @P3 LDG.E.U8 R21, desc[UR20][R8.64] ;  /* 0x0000001408153981 */ /* 0x0000e2000c1e1100 */
[----:B------:R-:W-:-:S03]  /*3d100*/  ISETP.GT.AND P1, PT, R7, 0x47, PT ;  /* 0x000000470700780c */ /* 0x000fc60003f24270 */
[----:B------:R-:W-:Y:S04]  /*3d110*/  STL [R1+0x17ec], R0 ;  /* 0x0017ec0001007387 */ /* 0x000fe80000100800 */
[----:B--2---:R-:W-:Y:S04]  /*3d120*/  STL [R1+0x17f0], R64 ;  /* 0x0017f04001007387 */ /* 0x004fe80000100800 */
[----:B------:R-:W2:Y:S04]  /*3d130*/  LDL R14, [R1+0xed8] ;  /* 0x000ed800010e7983 */ /* 0x000ea80000100800 */
[----:B------:R-:W2:Y:S04]  /*3d140*/  LDL R16, [R1+0xed4] ;  /* 0x000ed40001107983 */ /* 0x000ea80000100800 */
[----:B------:R-:W2:Y:S04]  /*3d150*/  LDL R18, [R1+0x1288] ;  /* 0x0012880001127983 */ /* 0x000ea80000100800 */
[----:B------:R-:W-:Y:S04]  /*3d160*/  STL [R1+0x14], R36 ;  /* 0x0000142401007387 */ /* 0x000fe80000100800 */
[----:B------:R-:W2:Y:S04]  /*3d170*/  LDL R11, [R1+0x128c] ;  /* 0x00128c00010b7983 */ /* 0x000ea80000100800 */
[----:B----4-:R1:W-:Y:S04]  /*3d180*/  STL [R1+0x274], R13 ;  /* 0x0002740d01007387 */ /* 0x0103e80000100800 */
[----:B------:R-:W4:Y:S01]  /*3d190*/  LDL R12, [R1+0x1290] ;  /* 0x00129000010c7983 */ /* 0x000f220000100800 */
[----:B0-----:R-:W-:-:S03]  /*3d1a0*/  @P1 IMAD.MOV.U32 R9, RZ, RZ, R19 ;  /* 0x000000ffff091224 */ /* 0x001fc600078e0013 */
[----:B-1----:R-:W4:Y:S04]  /*3d1b0*/  LDL R13, [R1+0x1274] ;  /* 0x00127400010d7983 */ /* 0x002f280000100800 */
[----:B---3--:R0:W-:Y:S04]  /*3d1c0*/  STL [R1+0x270], R21 ;  /* 0x0002701501007387 */ /* 0x0081e80000100800 */
[----:B------:R-:W3:Y:S04]  /*3d1d0*/  LDL R19, [R1+0xee0] ;  /* 0x000ee00001137983 */ /* 0x000ee80000100800 */
[----:B0-----:R-:W3:Y:S01]  /*3d1e0*/  LDL R21, [R1+0xedc] ;  /* 0x000edc0001157983 */ /* 0x001ee20000100800 */
[----:B------:R-:W-:Y:S01]  /*3d1f0*/  PRMT R17, RZ, 0x7610, R17 ;  /* 0x00007610ff117816 */ /* 0x000fe20000000011 */
[----:B------:R-:W-:Y:S01]  /*3d200*/  @P1 IMAD.MOV.U32 R8, RZ, RZ, R4 ;  /* 0x000000ffff081224 */ /* 0x000fe200078e0004 */
[----:B------:R-:W-:Y:S01]  /*3d210*/  ISETP.GT.AND P2, PT, R7, 0x48, PT ;  /* 0x000000480700780c */ /* 0x000fe20003f44270 */
[----:B------:R-:W3:Y:S04]  /*3d220*/  LDL R4, [R1+0xee8] ;  /* 0x000ee80001047983 */ /* 0x000ee80000100800 */
[----:B------:R2:W3:Y:S01]  /*3d230*/  @P1 LDG.E.U8 R17, desc[UR20][R8.64] ;  /* 0x0000001408111981 */ /* 0x0004e2000c1e1100 */
[----:B------:R-:W-:-:S02]  /*3d240*/  PRMT R32, RZ, 0x7610, R32 ;  /* 0x00007610ff207816 */ /* 0x000fc40000000020 */
[----:B------:R-:W-:Y:S02]  /*3d250*/  ISETP.GT.AND P3, PT, R7, 0x49, PT ;  /* 0x000000490700780c */ /* 0x000fe40003f64270 */
[----:B------:R-:W-:Y:S02]  /*3d260*/  PRMT R0, RZ, 0x7610, R0 ;  /* 0x00007610ff007816 */ /* 0x000fe40000000000 */
[----:B------:R-:W-:Y:S01]  /*3d270*/  PRMT R93, RZ, 0x7610, R93 ;  /* 0x00007610ff5d7816 */ /* 0x000fe2000000005d */
[----:B--2---:R-:W-:Y:S02]  /*3d280*/  @P1 IMAD.MOV.U32 R8, RZ, RZ, R14 ;  /* 0x000000ffff081224 */ /* 0x004fe400078e000e */
[----:B------:R-:W2:Y:S01]  /*3d290*/  LDL R14, [R1+0xee4] ;  /* 0x000ee400010e7983 */ /* 0x000ea20000100800 */
[----:B------:R-:W-:-:S05]  /*3d2a0*/  @P1 IMAD.MOV.U32 R9, RZ, RZ, R16 ;  /* 0x000000ffff091224 */ /* 0x000fca00078e0010 */
[----:B------:R0:W2:Y:S02]  /*3d2b0*/  @P1 LDG.E.U8 R32, desc[UR20][R8.64] ;  /* 0x0000001408201981 */ /* 0x0000a4000c1e1100 */
[----:B0-----:R-:W-:Y:S02]  /*3d2c0*/  @P2 IMAD.MOV.U32 R8, RZ, RZ, R11 ;  /* 0x000000ffff082224 */ /* 0x001fe400078e000b */
[----:B------:R-:W-:-:S05]  /*3d2d0*/  @P2 IMAD.MOV.U32 R9, RZ, RZ, R18 ;  /* 0x000000ffff092224 */ /* 0x000fca00078e0012 */
[----:B------:R4:W2:Y:S01]  /*3d2e0*/  @P2 LDG.E.U8 R0, desc[UR20][R8.64] ;  /* 0x0000001408002981 */ /* 0x0008a2000c1e1100 */
[----:B------:R-:W-:Y:S01]  /*3d2f0*/  PRMT R92, RZ, 0x7610, R92 ;  /* 0x00007610ff5c7816 */ /* 0x000fe2000000005c */
[----:B----4-:R-:W-:Y:S02]  /*3d300*/  @P2 IMAD.MOV.U32 R8, RZ, RZ, R12 ;  /* 0x000000ffff082224 */ /* 0x010fe400078e000c */
[----:B------:R-:W-:-:S05]  /*3d310*/  @P2 IMAD.MOV.U32 R9, RZ, RZ, R13 ;  /* 0x000000ffff092224 */ /* 0x000fca00078e000d */
[----:B------:R3:W4:Y:S02]  /*3d320*/  @P2 LDG.E.U8 R93, desc[UR20][R8.64] ;  /* 0x00000014085d2981 */ /* 0x000724000c1e1100 */
[----:B---3--:R-:W-:Y:S02]  /*3d330*/  @P3 IMAD.MOV.U32 R8, RZ, RZ, R19 ;  /* 0x000000ffff083224 */ /* 0x008fe400078e0013 */
[----:B------:R-:W-:-:S05]  /*3d340*/  @P3 IMAD.MOV.U32 R9, RZ, RZ, R21 ;  /* 0x000000ffff093224 */ /* 0x000fca00078e0015 */
[----:B------:R0:W3:Y:S04]  /*3d350*/  @P3 LDG.E.U8 R92, desc[UR20][R8.64] ;  /* 0x00000014085c3981 */ /* 0x0000e8000c1e1100 */
[----:B------:R1:W-:Y:S04]  /*3d360*/  STL [R1+0x26c], R17 ;  /* 0x00026c1101007387 */ /* 0x0003e80000100800 */
[----:B------:R-:W4:Y:S01]  /*3d370*/  LDL R16, [R1+0xef0] ;  /* 0x000ef00001107983 */ /* 0x000f220000100800 */
[----:B------:R-:W-:Y:S01]  /*3d380*/  PRMT R91, RZ, 0x7610, R91 ;  /* 0x00007610ff5b7816 */ /* 0x000fe2000000005b */
[----:B0-----:R-:W-:-:S02]  /*3d390*/  @P3 IMAD.MOV.U32 R8, RZ, RZ, R4 ;  /* 0x000000ffff083224 */ /* 0x001fc400078e0004 */
[----:B------:R-:W4:Y:S04]  /*3d3a0*/  LDL R18, [R1+0xef4] ;  /* 0x000ef40001127983 */ /* 0x000f280000100800 */
[----:B-1----:R-:W4:Y:S04]  /*3d3b0*/  LDL R17, [R1+0xeec] ;  /* 0x000eec0001117983 */ /* 0x002f280000100800 */
[----:B------:R-:W4:Y:S01]  /*3d3c0*/  LDL R11, [R1+0xef8] ;  /* 0x000ef800010b7983 */ /* 0x000f220000100800 */
[----:B--2---:R-:W-:-:S03]  /*3d3d0*/  @P3 IMAD.MOV.U32 R9, RZ, RZ, R14 ;  /* 0x000000ffff093224 */ /* 0x004fc600078e000e */
[----:B------:R-:W2:Y:S04]  /*3d3e0*/  LDL R13, [R1+0xefc] ;  /* 0x000efc00010d7983 */ /* 0x000ea80000100800 */
[----:B------:R4:W2:Y:S04]  /*3d3f0*/  @P3 LDG.E.U8 R91, desc[UR20][R8.64] ;  /* 0x00000014085b3981 */ /* 0x0008a8000c1e1100 */
[----:B------:R-:W2:Y:S04]  /*3d400*/  LDL R12, [R1+0xf00] ;  /* 0x000f0000010c7983 */ /* 0x000ea80000100800 */
[----:B------:R0:W-:Y:S04]  /*3d410*/  STL [R1+0x268], R32 ;  /* 0x0002682001007387 */ /* 0x0001e80000100800 */
[----:B0-----:R-:W2:Y:S04]  /*3d420*/  LDL R32, [R1+0xf08] ;  /* 0x000f080001207983 */ /* 0x001ea80000100800 */
[----:B---3--:R-:W-:Y:S04]  /*3d430*/  STL [R1+0x1844], R92 ;  /* 0x0018445c01007387 */ /* 0x008fe80000100800 */
[----:B------:R-:W3:Y:S04]  /*3d440*/  LDL R33, [R1+0xf04] ;  /* 0x000f040001217983 */ /* 0x000ee80000100800 */
[----:B------:R-:W3:Y:S04]  /*3d450*/  LDL R14, [R1+0xf0c] ;  /* 0x000f0c00010e7983 */ /* 0x000ee80000100800 */
[----:B------:R-:W3:Y:S01]  /*3d460*/  LDL R4, [R1+0xf10] ;  /* 0x000f100001047983 */ /* 0x000ee20000100800 */
[----:B------:R-:W-:-:S02]  /*3d470*/  ISETP.GT.AND P1, PT, R7, 0x4a, PT ;  /* 0x0000004a0700780c */ /* 0x000fc40003f24270 */
[----:B------:R-:W-:-:S11]  /*3d480*/  PRMT R90, RZ, 0x7610, R90 ;  /* 0x00007610ff5a7816 */ /* 0x000fd6000000005a */
[----:B----4-:R-:W-:Y:S02]  /*3d490*/  @P1 IMAD.MOV.U32 R8, RZ, RZ, R16 ;  /* 0x000000ffff081224 */ /* 0x010fe400078e0010 */
[----:B------:R-:W-:-:S05]  /*3d4a0*/  @P1 IMAD.MOV.U32 R9, RZ, RZ, R17 ;  /* 0x000000ffff091224 */ /* 0x000fca00078e0011 */
[----:B------:R0:W4:Y:S01]  /*3d4b0*/  @P1 LDG.E.U8 R90, desc[UR20][R8.64] ;  /* 0x00000014085a1981 */ /* 0x000122000c1e1100 */
[----:B------:R-:W-:-:S03]  /*3d4c0*/  ISETP.GT.AND P2, PT, R7, 0x4b, PT ;  /* 0x0000004b0700780c */ /* 0x000fc60003f44270 */
[----:B--2---:R-:W-:Y:S04]  /*3d4d0*/  STL [R1+0x1848], R91 ;  /* 0x0018485b01007387 */ /* 0x004fe80000100800 */
[----:B------:R-:W2:Y:S04]  /*3d4e0*/  LDL R17, [R1+0xf14] ;  /* 0x000f140001117983 */ /* 0x000ea80000100800 */
[----:B------:R-:W2:Y:S01]  /*3d4f0*/  LDL R16, [R1+0xf18] ;  /* 0x000f180001107983 */ /* 0x000ea20000100800 */
[----:B------:R-:W-:Y:S01]  /*3d500*/  PRMT R89, RZ, 0x7610, R89 ;  /* 0x00007610ff597816 */ /* 0x000fe20000000059 */
[----:B0-----:R-:W-:-:S02]  /*3d510*/  @P1 IMAD.MOV.U32 R8, RZ, RZ, R11 ;  /* 0x000000ffff081224 */ /* 0x001fc400078e000b */
[----:B------:R-:W-:Y:S01]  /*3d520*/  @P1 IMAD.MOV.U32 R9, RZ, RZ, R18 ;  /* 0x000000ffff091224 */ /* 0x000fe200078e0012 */
[----:B------:R-:W-:Y:S02]  /*3d530*/  ISETP.GT.AND P3, PT, R7, 0x4c, PT ;  /* 0x0000004c0700780c */ /* 0x000fe40003f64270 */
[----:B------:R-:W-:Y:S02]  /*3d540*/  PRMT R88, RZ, 0x7610, R88 ;  /* 0x00007610ff587816 */ /* 0x000fe40000000058 */
[----:B------:R0:W2:Y:S01]  /*3d550*/  @P1 LDG.E.U8 R89, desc[UR20][R8.64] ;  /* 0x0000001408591981 */ /* 0x0000a2000c1e1100 */
[----:B------:R-:W-:Y:S01]  /*3d560*/  PRMT R87, RZ, 0x7610, R87 ;  /* 0x00007610ff577816 */ /* 0x000fe20000000057 */
[----:B0-----:R-:W-:Y:S02]  /*3d570*/  @P2 IMAD.MOV.U32 R8, RZ, RZ, R12 ;  /* 0x000000ffff082224 */ /* 0x001fe400078e000c */
[----:B------:R-:W-:-:S05]  /*3d580*/  @P2 IMAD.MOV.U32 R9, RZ, RZ, R13 ;  /* 0x000000ffff092224 */ /* 0x000fca00078e000d */
[----:B------:R0:W2:Y:S01]  /*3d590*/  @P2 LDG.E.U8 R88, desc[UR20][R8.64] ;  /* 0x0000001408582981 */ /* 0x0000a2000c1e1100 */
[----:B------:R-:W-:Y:S01]  /*3d5a0*/  PRMT R86, RZ, 0x7610, R86 ;  /* 0x00007610ff567816 */ /* 0x000fe20000000056 */
[----:B0-----:R-:W-:Y:S02]  /*3d5b0*/  @P2 IMAD.MOV.U32 R8, RZ, RZ, R32 ;  /* 0x000000ffff082224 */ /* 0x001fe400078e0020 */
[----:B---3--:R-:W-:-:S05]  /*3d5c0*/  @P2 IMAD.MOV.U32 R9, RZ, RZ, R33 ;  /* 0x000000ffff092224 */ /* 0x008fca00078e0021 */
[----:B------:R0:W3:Y:S02]  /*3d5d0*/  @P2 LDG.E.U8 R87, desc[UR20][R8.64] ;  /* 0x0000001408572981 */ /* 0x0000e4000c1e1100 */
[----:B0-----:R-:W-:Y:S02]  /*3d5e0*/  @P3 IMAD.MOV.U32 R8, RZ, RZ, R4 ;  /* 0x000000ffff083224 */ /* 0x001fe400078e0004 */
[----:B------:R-:W-:-:S05]  /*3d5f0*/  @P3 IMAD.MOV.U32 R9, RZ, RZ, R14 ;  /* 0x000000ffff093224 */ /* 0x000fca00078e000e */
[----:B------:R2:W3:Y:S04]  /*3d600*/  @P3 LDG.E.U8 R86, desc[UR20][R8.64] ;  /* 0x0000001408563981 */ /* 0x0004e8000c1e1100 */
[----:B----4-:R-:W-:Y:S04]  /*3d610*/  STL [R1+0x184c], R90 ;  /* 0x00184c5a01007387 */ /* 0x010fe80000100800 */
[----:B------:R-:W4:Y:S04]  /*3d620*/  LDL R21, [R1+0xf1c] ;  /* 0x000f1c0001157983 */ /* 0x000f280000100800 */
[----:B------:R-:W4:Y:S01]  /*3d630*/  LDL R11, [R1+0xf20] ;  /* 0x000f2000010b7983 */ /* 0x000f220000100800 */
[----:B------:R-:W-:Y:S01]  /*3d640*/  PRMT R85, RZ, 0x7610, R85 ;  /* 0x00007610ff557816 */ /* 0x000fe20000000055 */
[----:B--2---:R-:W-:-:S02]  /*3d650*/  @P3 IMAD.MOV.U32 R9, RZ, RZ, R17 ;  /* 0x000000ffff093224 */ /* 0x004fc400078e0011 */
[----:B------:R-:W2:Y:S01]  /*3d660*/  LDL R19, [R1+0xf24] ;  /* 0x000f240001137983 */ /* 0x000ea20000100800 */
[----:B------:R-:W-:-:S03]  /*3d670*/  @P3 IMAD.MOV.U32 R8, RZ, RZ, R16 ;  /* 0x000000ffff083224 */ /* 0x000fc600078e0010 */
[----:B------:R-:W2:Y:S04]  /*3d680*/  LDL R18, [R1+0xf28] ;  /* 0x000f280001127983 */ /* 0x000ea80000100800 */
[----:B------:R4:W2:Y:S04]  /*3d690*/  @P3 LDG.E.U8 R85, desc[UR20][R8.64] ;  /* 0x0000001408553981 */ /* 0x0008a8000c1e1100 */
[----:B------:R-:W2:Y:S04]  /*3d6a0*/  LDL R13, [R1+0xf2c] ;  /* 0x000f2c00010d7983 */ /* 0x000ea80000100800 */
[----:B------:R-:W2:Y:S04]  /*3d6b0*/  LDL R12, [R1+0xf30] ;  /* 0x000f3000010c7983 */ /* 0x000ea80000100800 */
[----:B------:R-:W-:Y:S04]  /*3d6c0*/  STL [R1+0x182c], R88 ;  /* 0x00182c5801007387 */ /* 0x000fe80000100800 */
[----:B---3--:R-:W-:Y:S04]  /*3d6d0*/  STL [R1+0x1834], R87 ;  /* 0x0018345701007387 */ /* 0x008fe80000100800 */
[----:B------:R-:W3:Y:S04]  /*3d6e0*/  LDL R14, [R1+0xf34] ;  /* 0x000f3400010e7983 */ /* 0x000ee80000100800 */
[----:B------:R-:W3:Y:S04]  /*3d6f0*/  LDL R4, [R1+0xf38] ;  /* 0x000f380001047983 */ /* 0x000ee80000100800 */
[----:B------:R-:W-:Y:S04]  /*3d700*/  STL [R1+0x1828], R86 ;  /* 0x0018285601007387 */ /* 0x000fe80000100800 */
[----:B------:R-:W3:Y:S04]  /*3d710*/  LDL R17, [R1+0xf3c] ;  /* 0x000f3c0001117983 */ /* 0x000ee80000100800 */
[----:B------:R-:W3:Y:S01]  /*3d720*/  LDL R16, [R1+0xf40] ;  /* 0x000f400001107983 */ /* 0x000ee20000100800 */
[----:B------:R-:W-:-:S02]  /*3d730*/  ISETP.GT.AND P1, PT, R7, 0x4d, PT ;  /* 0x0000004d0700780c */ /* 0x000fc40003f24270 */
[----:B------:R-:W-:Y:S02]  /*3d740*/  PRMT R84, RZ, 0x7610, R84 ;  /* 0x00007610ff547816 */ /* 0x000fe40000000054 */
[----:B------:R-:W-:-:S09]  /*3d750*/  PRMT R83, RZ, 0x7610, R83 ;  /* 0x00007610ff537816 */ /* 0x000fd20000000053 */
[----:B----4-:R-:W-:Y:S02]  /*3d760*/  @P1 IMAD.MOV.U32 R8, RZ, RZ, R11 ;  /* 0x000000ffff081224 */ /* 0x010fe400078e000b */
[----:B------:R-:W-:-:S05]  /*3d770*/  @P1 IMAD.MOV.U32 R9, RZ, RZ, R21 ;  /* 0x000000ffff091224 */ /* 0x000fca00078e0015 */
[----:B------:R0:W4:Y:S01]  /*3d780*/  @P1 LDG.E.U8 R84, desc[UR20][R8.64] ;  /* 0x0000001408541981 */ /* 0x000122000c1e1100 */
[----:B------:R-:W-:-:S03]  /*3d790*/  ISETP.GT.AND P2, PT, R7, 0x4e, PT ;  /* 0x0000004e0700780c */ /* 0x000fc60003f44270 */
[----:B--2---:R-:W-:Y:S04]  /*3d7a0*/  STL [R1+0x1838], R85 ;  /* 0x0018385501007387 */ /* 0x004fe80000100800 */
[----:B------:R-:W2:Y:S01]  /*3d7b0*/  LDL R21, [R1+0xf44] ;  /* 0x000f440001157983 */ /* 0x000ea20000100800 */
[----:B0-----:R-:W-:Y:S02]  /*3d7c0*/  @P1 IMAD.MOV.U32 R8, RZ, RZ, R18 ;  /* 0x000000ffff081224 */ /* 0x001fe400078e0012 */
[----:B------:R-:W-:Y:S01]  /*3d7d0*/  @P1 IMAD.MOV.U32 R9, RZ, RZ, R19 ;  /* 0x000000ffff091224 */ /* 0x000fe200078e0013 */
[----:B------:R-:W2:Y:S04]  /*3d7e0*/  LDL R11, [R1+0xf48] ;  /* 0x000f4800010b7983 */ /* 0x000ea80000100800 */
[----:B------:R0:W2:Y:S01]  /*3d7f0*/  @P1 LDG.E.U8 R83, desc[UR20][R8.64] ;  /* 0x0000001408531981 */ /* 0x0000a2000c1e1100 */
[----:B------:R-:W-:-:S02]  /*3d800*/  ISETP.GT.AND P3, PT, R7, 0x4f, PT ;  /* 0x0000004f0700780c */ /* 0x000fc40003f64270 */
[----:B------:R-:W-:Y:S02]  /*3d810*/  PRMT R31, RZ, 0x7610, R31 ;  /* 0x00007610ff1f7816 */ /* 0x000fe4000000001f */
[----:B------:R-:W-:Y:S01]  /*3d820*/  PRMT R30, RZ, 0x7610, R30 ;  /* 0x00007610ff1e7816 */ /* 0x000fe2000000001e */
[----:B0-----:R-:W-:Y:S02]  /*3d830*/  @P2 IMAD.MOV.U32 R8, RZ, RZ, R12 ;  /* 0x000000ffff082224 */ /* 0x001fe400078e000c */
[----:B------:R-:W-:-:S05]  /*3d840*/  @P2 IMAD.MOV.U32 R9, RZ, RZ, R13 ;  /* 0x000000ffff092224 */ /* 0x000fca00078e000d */
[----:B------:R3:W2:Y:S01]  /*3d850*/  @P2 LDG.E.U8 R31, desc[UR20][R8.64] ;  /* 0x00000014081f2981 */ /* 0x0006a2000c1e1100 */
[----:B------:R-:W-:Y:S01]  /*3d860*/  PRMT R10, RZ, 0x7610, R10 ;  /* 0x00007610ff0a7816 */ /* 0x000fe2000000000a */
[----:B---3--:R-:W-:Y:S02]  /*3d870*/  @P2 IMAD.MOV.U32 R9, RZ, RZ, R14 ;  /* 0x000000ffff092224 */ /* 0x008fe400078e000e */
[----:B------:R-:W-:-:S05]  /*3d880*/  @P2 IMAD.MOV.U32 R8, RZ, RZ, R4 ;  /* 0x000000ffff082224 */ /* 0x000fca00078e0004 */
[----:B------:R0:W3:Y:S02]  /*3d890*/  @P2 LDG.E.U8 R30, desc[UR20][R8.64] ;  /* 0x00000014081e2981 */ /* 0x0000e4000c1e1100 */
[----:B0-----:R-:W-:Y:S02]  /*3d8a0*/  @P3 IMAD.MOV.U32 R9, RZ, RZ, R17 ;  /* 0x000000ffff093224 */ /* 0x001fe400078e0011 */
[----:B------:R-:W-:-:S05]  /*3d8b0*/  @P3 IMAD.MOV.U32 R8, RZ, RZ, R16 ;  /* 0x000000ffff083224 */ /* 0x000fca00078e0010 */
[----:B------:R2:W3:Y:S01]  /*3d8c0*/  @P3 LDG.E.U8 R10, desc[UR20][R8.64] ;  /* 0x00000014080a3981 */ /* 0x0004e2000c1e1100 */
[----:B------:R-:W-:-:S03]  /*3d8d0*/  PRMT R20, RZ, 0x7610, R20 ;  /* 0x00007610ff147816 */ /* 0x000fc60000000014 */
[----:B----4-:R-:W-:Y:S01]  /*3d8e0*/  STL [R1+0x17f4], R84 ;  /* 0x0017f45401007387 */ /* 0x010fe20000100800 */
[----:B--2---:R-:W-:Y:S02]  /*3d8f0*/  @P3 IMAD.MOV.U32 R9, RZ, RZ, R21 ;  /* 0x000000ffff093224 */ /* 0x004fe400078e0015 */
[----:B------:R-:W-:Y:S01]  /*3d900*/  @P3 IMAD.MOV.U32 R8, RZ, RZ, R11 ;  /* 0x000000ffff083224 */ /* 0x000fe200078e000b */
[----:B------:R-:W-:Y:S04]  /*3d910*/  STL [R1+0x17f8], R83 ;  /* 0x0017f85301007387 */ /* 0x000fe80000100800 */
[----:B------:R-:W2:Y:S04]  /*3d920*/  LDL R13, [R1+0x1268] ;  /* 0x00126800010d7983 */ /* 0x000ea80000100800 */
[----:B------:R-:W4:Y:S04]  /*3d930*/  LDL R12, [R1+0x1278] ;  /* 0x00127800010c7983 */ /* 0x000f280000100800 */
[----:B------:R2:W4:Y:S04]  /*3d940*/  @P3 LDG.E.U8 R20, desc[UR20][R8.64] ;  /* 0x0000001408143981 */ /* 0x000528000c1e1100 */
[----:B------:R-:W4:Y:S04]  /*3d950*/  LDL R19, [R1+0x126c] ;  /* 0x00126c0001137983 */ /* 0x000f280000100800 */
[----:B------:R-:W4:Y:S04]  /*3d960*/  LDL R18, [R1+0x1270] ;  /* 0x0012700001127983 */ /* 0x000f280000100800 */
[----:B------:R-:W4:Y:S04]  /*3d970*/  LDL R14, [R1+0xf4c] ;  /* 0x000f4c00010e7983 */ /* 0x000f280000100800 */
[----:B------:R-:W4:Y:S04]  /*3d980*/  LDL R4, [R1+0xf50] ;  /* 0x000f500001047983 */ /* 0x000f280000100800 */
[----:B------:R-:W4:Y:S04]  /*3d990*/  LDL R16, [R1+0xf58] ;  /* 0x000f580001107983 */ /* 0x000f280000100800 */
[----:B------:R-:W4:Y:S04]  /*3d9a0*/  LDL R17, [R1+0xf54] ;  /* 0x000f540001117983 */ /* 0x000f280000100800 */
[----:B---3--:R0:W-:Y:S04]  /*3d9b0*/  STL [R1+0x25c], R10 ;  /* 0x00025c0a01007387 */ /* 0x0081e80000100800 */
[----:B------:R-:W3:Y:S04]  /*3d9c0*/  LDL R11, [R1+0xf5c] ;  /* 0x000f5c00010b7983 */ /* 0x000ee80000100800 */
[----:B0-----:R-:W3:Y:S01]  /*3d9d0*/  LDL R10, [R1+0xf60] ;  /* 0x000f6000010a7983 */ /* 0x001ee20000100800 */
[----:B------:R-:W-:-:S03]  /*3d9e0*/  ISETP.GT.AND P1, PT, R7, 0x50, PT ;  /* 0x000000500700780c */ /* 0x000fc60003f24270 */
[----:B------:R0:W-:Y:S01]  /*3d9f0*/  STL [R1+0x264], R31 ;  /* 0x0002641f01007387 */ /* 0x0001e20000100800 */
[----:B------:R-:W-:Y:S02]  /*3da00*/  ISETP.GT.AND P2, PT, R7, 0x51, PT ;  /* 0x000000510700780c */ /* 0x000fe40003f44270 */
[----:B------:R-:W-:Y:S01]  /*3da10*/  PRMT R82, RZ, 0x7610, R82 ;  /* 0x00007610ff527816 */ /* 0x000fe20000000052 */
[----:B0-----:R-:W3:Y:S04]  /*3da20*/  LDL R31, [R1+0xf64] ;  /* 0x000f6400011f7983 */ /* 0x001ee80000100800 */
[----:B------:R0:W-:Y:S01]  /*3da30*/  STL [R1+0x260], R30 ;  /* 0x0002601e01007387 */ /* 0x0001e20000100800 */
[----:B------:R-:W-:-:S03]  /*3da40*/  PRMT R81, RZ, 0x7610, R81 ;  /* 0x00007610ff517816 */ /* 0x000fc60000000051 */
[----:B------:R-:W3:Y:S04]  /*3da50*/  LDL R21, [R1+0xf74] ;  /* 0x000f740001157983 */ /* 0x000ee80000100800 */
[----:B0-----:R-:W3:Y:S01]  /*3da60*/  LDL R30, [R1+0xf68] ;  /* 0x000f6800011e7983 */ /* 0x001ee20000100800 */
[----:B--2---:R-:W-:Y:S02]  /*3da70*/  @P1 IMAD.MOV.U32 R9, RZ, RZ, R13 ;  /* 0x000000ffff091224 */ /* 0x004fe400078e000d */
[----:B----4-:R-:W-:Y:S01]  /*3da80*/  @P1 IMAD.MOV.U32 R8, RZ, RZ, R12 ;  /* 0x000000ffff081224 */ /* 0x010fe200078e000c */
[----:B------:R-:W2:Y:S04]  /*3da90*/  LDL R13, [R1+0xf6c] ;  /* 0x000f6c00010d7983 */ /* 0x000ea80000100800 */
[----:B------:R-:W4:Y:S04]  /*3daa0*/  LDL R12, [R1+0xf70] ;  /* 0x000f7000010c7983 */ /* 0x000f280000100800 */
[----:B------:R0:W2:Y:S04]  /*3dab0*/  @P1 LDG.E.U8 R82, desc[UR20][R8.64] ;  /* 0x0000001408521981 */ /* 0x0000a8000c1e1100 */
[----:B------:R1:W-:Y:S01]  /*3dac0*/  STL [R1+0x258], R20 ;  /* 0x0002581401007387 */ /* 0x0003e20000100800 */
[----:B------:R-:W-:Y:S01]  /*3dad0*/  PRMT R80, RZ, 0x7610, R80 ;  /* 0x00007610ff507816 */ /* 0x000fe20000000050 */
[----:B0-----:R-:W-:-:S02]  /*3dae0*/  @P1 IMAD.MOV.U32 R8, RZ, RZ, R18 ;  /* 0x000000ffff081224 */ /* 0x001fc400078e0012 */
[----:B------:R-:W-:Y:S01]  /*3daf0*/  @P1 IMAD.MOV.U32 R9, RZ, RZ, R19 ;  /* 0x000000ffff091224 */ /* 0x000fe200078e0013 */
[----:B------:R-:W-:Y:S01]  /*3db00*/  ISETP.GT.AND P3, PT, R7, 0x52, PT ;  /* 0x000000520700780c */ /* 0x000fe20003f64270 */
[----:B-1----:R-:W2:Y:S04]  /*3db10*/  LDL R20, [R1+0xf78] ;  /* 0x000f780001147983 */ /* 0x002ea80000100800 */
[----:B------:R0:W2:Y:S04]  /*3db20*/  @P1 LDG.E.U8 R81, desc[UR20][R8.64] ;  /* 0x0000001408511981 */ /* 0x0000a8000c1e1100 */
[----:B------:R-:W2:Y:S01]  /*3db30*/  LDL R19, [R1+0xf84] ;  /* 0x000f840001137983 */ /* 0x000ea20000100800 */
[----:B------:R-:W-:-:S03]  /*3db40*/  PRMT R79, RZ, 0x7610, R79 ;  /* 0x00007610ff4f7816 */ /* 0x000fc6000000004f */
[----:B------:R-:W2:Y:S01]  /*3db50*/  LDL R18, [R1+0xf8c] ;  /* 0x000f8c0001127983 */ /* 0x000ea20000100800 */
[----:B0-----:R-:W-:Y:S02]  /*3db60*/  @P2 IMAD.MOV.U32 R8, RZ, RZ, R4 ;  /* 0x000000ffff082224 */ /* 0x001fe400078e0004 */
[----:B------:R-:W-:Y:S01]  /*3db70*/  @P2 IMAD.MOV.U32 R9, RZ, RZ, R14 ;  /* 0x000000ffff092224 */ /* 0x000fe200078e000e */
[----:B------:R-:W2:Y:S04]  /*3db80*/  LDL R4, [R1+0xf80] ;  /* 0x000f800001047983 */ /* 0x000ea80000100800 */
[----:B------:R-:W2:Y:S04]  /*3db90*/  LDL R14, [R1+0xf7c] ;  /* 0x000f7c00010e7983 */ /* 0x000ea80000100800 */
[----:B------:R0:W2:Y:S02]  /*3dba0*/  @P2 LDG.E.U8 R80, desc[UR20][R8.64] ;  /* 0x0000001408502981 */ /* 0x0000a4000c1e1100 */
[----:B0-----:R-:W-:-:S02]  /*3dbb0*/  @P2 IMAD.MOV.U32 R8, RZ, RZ, R16 ;  /* 0x000000ffff082224 */ /* 0x001fc400078e0010 */
[----:B------:R-:W2:Y:S01]  /*3dbc0*/  LDL R16, [R1+0xf88] ;  /* 0x000f880001107983 */ /* 0x000ea20000100800 */
[----:B------:R-:W-:-:S03]  /*3dbd0*/  @P2 IMAD.MOV.U32 R9, RZ, RZ, R17 ;  /* 0x000000ffff092224 */ /* 0x000fc600078e0011 */
[----:B------:R-:W2:Y:S04]  /*3dbe0*/  LDL R17, [R1+0xf90] ;  /* 0x000f900001117983 */ /* 0x000ea80000100800 */
[----:B------:R3:W2:Y:S02]  /*3dbf0*/  @P2 LDG.E.U8 R79, desc[UR20][R8.64] ;  /* 0x00000014084f2981 */ /* 0x0006a4000c1e1100 */
[----:B---3--:R-:W-:Y:S02]  /*3dc00*/  @P3 IMAD.MOV.U32 R9, RZ, RZ, R11 ;  /* 0x000000ffff093224 */ /* 0x008fe400078e000b */
[----:B------:R-:W3:Y:S01]  /*3dc10*/  LDL R11, [R1+0xf94] ;  /* 0x000f9400010b7983 */ /* 0x000ee20000100800 */
[----:B------:R-:W-:-:S03]  /*3dc20*/  @P3 IMAD.MOV.U32 R8, RZ, RZ, R10 ;  /* 0x000000ffff083224 */ /* 0x000fc600078e000a */
[----:B------:R-:W3:Y:S01]  /*3dc30*/  LDL R10, [R1+0xf98] ;  /* 0x000f9800010a7983 */ /* 0x000ee20000100800 */
[----:B------:R-:W-:Y:S02]  /*3dc40*/  ISETP.GT.AND P1, PT, R7, 0x53, PT ;  /* 0x000000530700780c */ /* 0x000fe40003f24270 */
[----:B------:R-:W-:Y:S02]  /*3dc50*/  PRMT R78, RZ, 0x7610, R78 ;  /* 0x00007610ff4e7816 */ /* 0x000fe4000000004e */
[----:B------:R-:W-:-:S04]  /*3dc60*/  PRMT R77, RZ, 0x7610, R77 ;  /* 0x00007610ff4d7816 */ /* 0x000fc8000000004d */
[----:B------:R0:W3:Y:S01]  /*3dc70*/  @P3 LDG.E.U8 R78, desc[UR20][R8.64] ;  /* 0x00000014084e3981 */ /* 0x0000e2000c1e1100 */
[----:B------:R-:W-:Y:S02]  /*3dc80*/  PRMT R76, RZ, 0x7610, R76 ;  /* 0x00007610ff4c7816 */ /* 0x000fe4000000004c */
[----:B------:R-:W-:Y:S01]  /*3dc90*/  ISETP.GT.AND P2, PT, R7, 0x54, PT ;  /* 0x000000540700780c */ /* 0x000fe20003f44270 */
[----:B0-----:R-:W-:Y:S02]  /*3dca0*/  @P3 IMAD.MOV.U32 R9, RZ, RZ, R31 ;  /* 0x000000ffff093224 */ /* 0x001fe400078e001f */
[----:B------:R-:W-:-:S05]  /*3dcb0*/  @P3 IMAD.MOV.U32 R8, RZ, RZ, R30 ;  /* 0x000000ffff083224 */ /* 0x000fca00078e001e */
[----:B------:R4:W3:Y:S01]  /*3dcc0*/  @P3 LDG.E.U8 R77, desc[UR20][R8.64] ;  /* 0x00000014084d3981 */ /* 0x0008e2000c1e1100 */
[----:B------:R-:W-:Y:S01]  /*3dcd0*/  PRMT R75, RZ, 0x7610, R75 ;  /* 0x00007610ff4b7816 */ /* 0x000fe2000000004b */
[----:B----4-:R-:W-:Y:S02]  /*3dce0*/  @P1 IMAD.MOV.U32 R8, RZ, RZ, R12 ;  /* 0x000000ffff081224 */ /* 0x010fe400078e000c */
[----:B--2---:R-:W-:Y:S01]  /*3dcf0*/  @P1 IMAD.MOV.U32 R9, RZ, RZ, R13 ;  /* 0x000000ffff091224 */ /* 0x004fe200078e000d */
[----:B------:R-:W-:Y:S01]  /*3dd00*/  PRMT R74, RZ, 0x7610, R74 ;  /* 0x00007610ff4a7816 */ /* 0x000fe2000000004a */
[----:B------:R-:W2:Y:S04]  /*3dd10*/  LDL R13, [R1+0xf9c] ;  /* 0x000f9c00010d7983 */ /* 0x000ea80000100800 */
[----:B------:R0:W4:Y:S01]  /*3dd20*/  @P1 LDG.E.U8 R76, desc[UR20][R8.64] ;  /* 0x00000014084c1981 */ /* 0x000122000c1e1100 */
[----:B------:R-:W-:-:S02]  /*3dd30*/  PRMT R73, RZ, 0x7610, R73 ;  /* 0x00007610ff497816 */ /* 0x000fc40000000049 */
[----:B------:R-:W-:Y:S01]  /*3dd40*/  PRMT R72, RZ, 0x7610, R72 ;  /* 0x00007610ff487816 */ /* 0x000fe20000000048 */
[----:B------:R-:W4:Y:S01]  /*3dd50*/  LDL R12, [R1+0xfa0] ;  /* 0x000fa000010c7983 */ /* 0x000f220000100800 */
[----:B0-----:R-:W-:Y:S02]  /*3dd60*/  @P1 IMAD.MOV.U32 R8, RZ, RZ, R20 ;  /* 0x000000ffff081224 */ /* 0x001fe400078e0014 */
[----:B------:R-:W-:Y:S01]  /*3dd70*/  @P1 IMAD.MOV.U32 R9, RZ, RZ, R21 ;  /* 0x000000ffff091224 */ /* 0x000fe200078e0015 */
[----:B------:R-:W-:Y:S01]  /*3dd80*/  PRMT R71, RZ, 0x7610, R71 ;  /* 0x00007610ff477816 */ /* 0x000fe20000000047 */
[----:B------:R-:W4:Y:S04]  /*3dd90*/  LDL R21, [R1+0xfa4] ;  /* 0x000fa40001157983 */ /* 0x000f280000100800 */
[----:B------:R0:W4:Y:S01]  /*3dda0*/  @P1 LDG.E.U8 R75, desc[UR20][R8.64] ;  /* 0x00000014084b1981 */ /* 0x000122000c1e1100 */
[----:B------:R-:W-:-:S03]  /*3ddb0*/  ISETP.GT.AND P1, PT, R7, 0x55, PT ;  /* 0x000000550700780c */ /* 0x000fc60003f24270 */
[----:B------:R-:W4:Y:S01]  /*3ddc0*/  LDL R20, [R1+0xfa8] ;  /* 0x000fa80001147983 */ /* 0x000f220000100800 */
[----:B0-----:R-:W-:Y:S02]  /*3ddd0*/  @P2 IMAD.MOV.U32 R8, RZ, RZ, R4 ;  /* 0x000000ffff082224 */ /* 0x001fe400078e0004 */
[----:B------:R-:W-:Y:S01]  /*3dde0*/  @P2 IMAD.MOV.U32 R9, RZ, RZ, R14 ;  /* 0x000000ffff092224 */ /* 0x000fe200078e000e */
[----:B------:R-:W4:Y:S04]  /*3ddf0*/  LDL R4, [R1+0xfb0] ;  /* 0x000fb00001047983 */ /* 0x000f280000100800 */
[----:B------:R0:W4:Y:S04]  /*3de00*/  @P2 LDG.E.U8 R74, desc[UR20][R8.64] ;  /* 0x00000014084a2981 */ /* 0x000128000c1e1100 */
[----:B------:R-:W4:Y:S01]  /*3de10*/  LDL R14, [R1+0xfac] ;  /* 0x000fac00010e7983 */ /* 0x000f220000100800 */
[----:B0-----:R-:W-:-:S02]  /*3de20*/  @P2 IMAD.MOV.U32 R8, RZ, RZ, R16 ;  /* 0x000000ffff082224 */ /* 0x001fc400078e0010 */
[----:B------:R-:W-:Y:S01]  /*3de30*/  @P2 IMAD.MOV.U32 R9, RZ, RZ, R19 ;  /* 0x000000ffff092224 */ /* 0x000fe200078e0013 */
[----:B------:R-:W4:Y:S04]  /*3de40*/  LDL R16, [R1+0xfb8] ;  /* 0x000fb80001107983 */ /* 0x000f280000100800 */
[----:B------:R0:W4:Y:S02]  /*3de50*/  @P2 LDG.E.U8 R73, desc[UR20][R8.64] ;  /* 0x0000001408492981 */ /* 0x000124000c1e1100 */
[----:B0-----:R-:W-:Y:S02]  /*3de60*/  @P1 IMAD.MOV.U32 R8, RZ, RZ, R17 ;  /* 0x000000ffff081224 */ /* 0x001fe400078e0011 */
[----:B------:R-:W-:Y:S01]  /*3de70*/  @P1 IMAD.MOV.U32 R9, RZ, RZ, R18 ;  /* 0x000000ffff091224 */ /* 0x000fe200078e0012 */
[----:B------:R-:W4:Y:S04]  /*3de80*/  LDL R17, [R1+0xfb4] ;  /* 0x000fb40001117983 */ /* 0x000f280000100800 */
[----:B------:R3:W4:Y:S02]  /*3de90*/  @P1 LDG.E.U8 R72, desc[UR20][R8.64] ;  /* 0x0000001408481981 */ /* 0x000724000c1e1100 */
[----:B---3--:R-:W-:-:S02]  /*3dea0*/  @P1 IMAD.MOV.U32 R9, RZ, RZ, R11 ;  /* 0x000000ffff091224 */ /* 0x008fc400078e000b */
[----:B------:R-:W-:-:S05]  /*3deb0*/  @P1 IMAD.MOV.U32 R8, RZ, RZ, R10 ;  /* 0x000000ffff081224 */ /* 0x000fca00078e000a */
[----:B------:R2:W3:Y:S01]  /*3dec0*/  @P1 LDG.E.U8 R71, desc[UR20][R8.64] ;  /* 0x0000001408471981 */ /* 0x0004e2000c1e1100 */
[C---:B------:R-:W-:Y:S02]  /*3ded0*/  ISETP.GT.AND P2, PT, R7.reuse, 0x56, PT ;  /* 0x000000560700780c */ /* 0x040fe40003f44270 */
[----:B------:R-:W-:Y:S02]  /*3dee0*/  PRMT R28, RZ, 0x7610, R28 ;  /* 0x00007610ff1c7816 */ /* 0x000fe4000000001c */
[----:B------:R-:W-:Y:S02]  /*3def0*/  PRMT R27, RZ, 0x7610, R27 ;  /* 0x00007610ff1b7816 */ /* 0x000fe4000000001b */
[----:B------:R-:W-:Y:S02]  /*3df00*/  ISETP.GT.AND P1, PT, R7, 0x57, PT ;  /* 0x000000570700780c */ /* 0x000fe40003f24270 */
[----:B------:R-:W-:-:S05]  /*3df10*/  PRMT R26, RZ, 0x7610, R26 ;  /* 0x00007610ff1a7816 */ /* 0x000fca000000001a */
[----:B--2---:R-:W-:Y:S02]  /*3df20*/  @P2 IMAD.MOV.U32 R9, RZ, RZ, R13 ;  /* 0x000000ffff092224 */ /* 0x004fe400078e000d */
[----:B----4-:R-:W-:-:S05]  /*3df30*/  @P2 IMAD.MOV.U32 R8, RZ, RZ, R12 ;  /* 0x000000ffff082224 */ /* 0x010fca00078e000c */
[----:B------:R0:W2:Y:S02]  /*3df40*/  @P2 LDG.E.U8 R28, desc[UR20][R8.64] ;  /* 0x00000014081c2981 */ /* 0x0000a4000c1e1100 */
[----:B0-----:R-:W-:Y:S02]  /*3df50*/  @P2 IMAD.MOV.U32 R9, RZ, RZ, R21 ;  /* 0x000000ffff092224 */ /* 0x001fe400078e0015 */
[----:B------:R-:W-:-:S05]  /*3df60*/  @P2 IMAD.MOV.U32 R8, RZ, RZ, R20 ;  /* 0x000000ffff082224 */ /* 0x000fca00078e0014 */
[----:B------:R0:W4:Y:S04]  /*3df70*/  @P2 LDG.E.U8 R27, desc[UR20][R8.64] ;  /* 0x00000014081b2981 */ /* 0x000128000c1e1100 */
[----:B------:R-:W-:Y:S04]  /*3df80*/  STL [R1+0x17fc], R72 ;  /* 0x0017fc4801007387 */ /* 0x000fe80000100800 */
[----:B------:R-:W2:Y:S04]  /*3df90*/  LDL R11, [R1+0x1258] ;  /* 0x00125800010b7983 */ /* 0x000ea80000100800 */
[----:B------:R-:W4:Y:S04]  /*3dfa0*/  LDL R10, [R1+0x125c] ;  /* 0x00125c00010a7983 */ /* 0x000f280000100800 */
[----:B------:R-:W4:Y:S01]  /*3dfb0*/  LDL R18, [R1+0x1260] ;  /* 0x0012600001127983 */ /* 0x000f220000100800 */
[----:B0-----:R-:W-:-:S02]  /*3dfc0*/  @P1 IMAD.MOV.U32 R8, RZ, RZ, R4 ;  /* 0x000000ffff081224 */ /* 0x001fc400078e0004 */
[----:B------:R-:W-:-:S05]  /*3dfd0*/  @P1 IMAD.MOV.U32 R9, RZ, RZ, R14 ;  /* 0x000000ffff091224 */ /* 0x000fca00078e000e */
[----:B------:R0:W4:Y:S01]  /*3dfe0*/  @P1 LDG.E.U8 R26, desc[UR20][R8.64] ;  /* 0x00000014081a1981 */ /* 0x000122000c1e1100 */
[----:B------:R-:W-:Y:S01]  /*3dff0*/  PRMT R25, RZ, 0x7610, R25 ;  /* 0x00007610ff197816 */ /* 0x000fe20000000019 */
[----:B0-----:R-:W-:Y:S02]  /*3e000*/  @P1 IMAD.MOV.U32 R8, RZ, RZ, R16 ;  /* 0x000000ffff081224 */ /* 0x001fe400078e0010 */
[----:B------:R-:W-:-:S05]  /*3e010*/  @P1 IMAD.MOV.U32 R9, RZ, RZ, R17 ;  /* 0x000000ffff091224 */ /* 0x000fca00078e0011 */
[----:B------:R2:W4:Y:S04]  /*3e020*/  @P1 LDG.E.U8 R25, desc[UR20][R8.64] ;  /* 0x0000001408191981 */ /* 0x000528000c1e1100 */
[----:B---3--:R-:W-:Y:S04]  /*3e030*/  STL [R1+0x1808], R71 ;  /* 0x0018084701007387 */ /* 0x008fe80000100800 */
[----:B------:R-:W3:Y:S04]  /*3e040*/  LDL R19, [R1+0x1244] ;  /* 0x0012440001137983 */ /* 0x000ee80000100800 */
[----:B------:R-:W3:Y:S04]  /*3e050*/  LDL R13, [R1+0xfbc] ;  /* 0x000fbc00010d7983 */ /* 0x000ee80000100800 */
[----:B------:R-:W3:Y:S04]  /*3e060*/  LDL R12, [R1+0xfc0] ;  /* 0x000fc000010c7983 */ /* 0x000ee80000100800 */
[----:B------:R-:W3:Y:S04]  /*3e070*/  LDL R21, [R1+0xfc4] ;  /* 0x000fc40001157983 */ /* 0x000ee80000100800 */
[----:B------:R-:W3:Y:S04]  /*3e080*/  LDL R20, [R1+0xfc8] ;  /* 0x000fc80001147983 */ /* 0x000ee80000100800 */
[----:B------:R-:W3:Y:S04]  /*3e090*/  LDL R14, [R1+0xfcc] ;  /* 0x000fcc00010e7983 */ /* 0x000ee80000100800 */
[----:B------:R-:W3:Y:S04]  /*3e0a0*/  LDL R4, [R1+0xfd0] ;  /* 0x000fd00001047983 */ /* 0x000ee80000100800 */
[----:B------:R-:W3:Y:S04]  /*3e0b0*/  LDL R17, [R1+0xfd4] ;  /* 0x000fd40001117983 */ /* 0x000ee80000100800 */
[----:B------:R-:W3:Y:S01]  /*3e0c0*/  LDL R16, [R1+0xfd8] ;  /* 0x000fd80001107983 */ /* 0x000ee20000100800 */
[----:B------:R-:W-:-:S02]  /*3e0d0*/  ISETP.GT.AND P2, PT, R7, 0x58, PT ;  /* 0x000000580700780c */ /* 0x000fc40003f44270 */
[----:B------:R-:W-:Y:S02]  /*3e0e0*/  PRMT R70, RZ, 0x7610, R70 ;  /* 0x00007610ff467816 */ /* 0x000fe40000000046 */
[----:B------:R-:W-:Y:S02]  /*3e0f0*/  ISETP.GT.AND P1, PT, R7, 0x59, PT ;  /* 0x000000590700780c */ /* 0x000fe40003f24270 */
[----:B------:R-:W-:Y:S02]  /*3e100*/  PRMT R69, RZ, 0x7610, R69 ;  /* 0x00007610ff457816 */ /* 0x000fe40000000045 */
[----:B------:R-:W-:Y:S02]  /*3e110*/  PRMT R68, RZ, 0x7610, R68 ;  /* 0x00007610ff447816 */ /* 0x000fe40000000044 */
[----:B------:R-:W-:Y:S02]  /*3e120*/  PRMT R67, RZ, 0x7610, R67 ;  /* 0x00007610ff437816 */ /* 0x000fe40000000043 */
[----:B------:R-:W-:Y:S01]  /*3e130*/  PRMT R66, RZ, 0x7610, R66 ;  /* 0x00007610ff427816 */ /* 0x000fe20000000042 */
[----:B--2---:R-:W-:-:S02]  /*3e140*/  @P2 IMAD.MOV.U32 R9, RZ, RZ, R11 ;  /* 0x000000ffff092224 */ /* 0x004fc400078e000b */
[----:B------:R-:W2:Y:S01]  /*3e150*/  LDL R11, [R1+0xfdc] ;  /* 0x000fdc00010b7983 */ /* 0x000ea20000100800 */
[----:B----4-:R-:W-:-:S03]  /*3e160*/  @P2 IMAD.MOV.U32 R8, RZ, RZ, R10 ;  /* 0x000000ffff082224 */ /* 0x010fc600078e000a */
[----:B------:R-:W4:Y:S04]  /*3e170*/  LDL R10, [R1+0xfe0] ;  /* 0x000fe000010a7983 */ /* 0x000f280000100800 */
[----:B------:R0:W2:Y:S02]  /*3e180*/  @P2 LDG.E.U8 R70, desc[UR20][R8.64] ;  /* 0x0000001408462981 */ /* 0x0000a4000c1e1100 */
[----:B0-----:R-:W-:Y:S02]  /*3e190*/  @P2 IMAD.MOV.U32 R8, RZ, RZ, R18 ;  /* 0x000000ffff082224 */ /* 0x001fe400078e0012 */
[----:B------:R-:W2:Y:S01]  /*3e1a0*/  LDL R18, [R1+0xfe8] ;  /* 0x000fe80001127983 */ /* 0x000ea20000100800 */
[----:B---3--:R-:W-:-:S03]  /*3e1b0*/  @P2 IMAD.MOV.U32 R9, RZ, RZ, R19 ;  /* 0x000000ffff092224 */ /* 0x008fc600078e0013 */
[----:B------:R-:W3:Y:S04]  /*3e1c0*/  LDL R19, [R1+0xfe4] ;  /* 0x000fe40001137983 */ /* 0x000ee80000100800 */
[----:B------:R0:W3:Y:S02]  /*3e1d0*/  @P2 LDG.E.U8 R69, desc[UR20][R8.64] ;  /* 0x0000001408452981 */ /* 0x0000e4000c1e1100 */
[----:B0-----:R-:W-:Y:S02]  /*3e1e0*/  @P1 IMAD.MOV.U32 R8, RZ, RZ, R12 ;  /* 0x000000ffff081224 */ /* 0x001fe400078e000c */
[----:B------:R-:W-:Y:S02]  /*3e1f0*/  @P1 IMAD.MOV.U32 R9, RZ, RZ, R13 ;  /* 0x000000ffff091224 */ /* 0x000fe400078e000d */
[----:B------:R-:W3:Y:S04]  /*3e200*/  LDL R13, [R1+0xfec] ;  /* 0x000fec00010d7983 */ /* 0x000ee80000100800 */
[----:B------:R-:W-:Y:S04]  /*3e210*/  STL [R1+0x254], R28 ;  /* 0x0002541c01007387 */ /* 0x000fe80000100800 */
[----:B------:R-:W3:Y:S04]  /*3e220*/  LDL R12, [R1+0xff0] ;  /* 0x000ff000010c7983 */ /* 0x000ee80000100800 */
[----:B------:R0:W3:Y:S01]  /*3e230*/  @P1 LDG.E.U8 R68, desc[UR20][R8.64] ;  /* 0x0000001408441981 */ /* 0x0000e2000c1e1100 */
[----:B------:R-:W-:Y:S01]  /*3e240*/  ISETP.GT.AND P2, PT, R7, 0x5a, PT ;  /* 0x0000005a0700780c */ /* 0x000fe20003f44270 */
[----:B0-----:R-:W-:-:S02]  /*3e250*/  @P1 IMAD.MOV.U32 R9, RZ, RZ, R21 ;  /* 0x000000ffff091224 */ /* 0x001fc400078e0015 */
[----:B------:R-:W3:Y:S01]  /*3e260*/  LDL R21, [R1+0xff4] ;  /* 0x000ff40001157983 */ /* 0x000ee20000100800 */
[----:B------:R-:W-:-:S03]  /*3e270*/  @P1 IMAD.MOV.U32 R8, RZ, RZ, R20 ;  /* 0x000000ffff081224 */ /* 0x000fc600078e0014 */
[----:B------:R-:W-:Y:S04]  /*3e280*/  STL [R1+0x250], R27 ;  /* 0x0002501b01007387 */ /* 0x000fe80000100800 */
[----:B------:R-:W3:Y:S04]  /*3e290*/  LDL R20, [R1+0xff8] ;  /* 0x000ff80001147983 */ /* 0x000ee80000100800 */
[----:B------:R0:W3:Y:S02]  /*3e2a0*/  @P1 LDG.E.U8 R67, desc[UR20][R8.64] ;  /* 0x0000001408431981 */ /* 0x0000e4000c1e1100 */
        /* <DEDUP_REMOVED lines=10> */
[----:B------:R-:W3:Y:S01]  /*3e350*/  LDL R16, [R1+0x1008] ;  /* 0x0010080001107983 */ /* 0x000ee20000100800 */
[----:B------:R-:W-:Y:S02]  /*3e360*/  ISETP.GT.AND P1, PT, R7, 0x5b, PT ;  /* 0x0000005b0700780c */ /* 0x000fe40003f24270 */
[----:B------:R-:W-:Y:S02]  /*3e370*/  PRMT R65, RZ, 0x7610, R65 ;  /* 0x00007610ff417816 */ /* 0x000fe40000000041 */
[----:B------:R-:W-:-:S04]  /*3e380*/  PRMT R62, RZ, 0x7610, R62 ;  /* 0x00007610ff3e7816 */ /* 0x000fc8000000003e */
[----:B------:R4:W3:Y:S01]  /*3e390*/  @P2 LDG.E.U8 R65, desc[UR20][R8.64] ;  /* 0x0000001408412981 */ /* 0x0008e2000c1e1100 */
[----:B------:R-:W-:Y:S02]  /*3e3a0*/  ISETP.GT.AND P2, PT, R7, 0x5c, PT ;  /* 0x0000005c0700780c */ /* 0x000fe40003f44270 */
[----:B------:R-:W-:Y:S02]  /*3e3b0*/  PRMT R60, RZ, 0x7610, R60 ;  /* 0x00007610ff3c7816 */ /* 0x000fe4000000003c */
[----:B----4-:R-:W-:Y:S02]  /*3e3c0*/  @P1 IMAD.MOV.U32 R8, RZ, RZ, R10 ;  /* 0x000000ffff081224 */ /* 0x010fe400078e000a */
[----:B--2---:R-:W-:Y:S01]  /*3e3d0*/  @P1 IMAD.MOV.U32 R9, RZ, RZ, R11 ;  /* 0x000000ffff091224 */ /* 0x004fe200078e000b */
[----:B------:R-:W2:Y:S04]  /*3e3e0*/  LDL R10, [R1+0x1010] ;  /* 0x00101000010a7983 */ /* 0x000ea80000100800 */
[----:B------:R-:W4:Y:S04]  /*3e3f0*/  LDL R11, [R1+0x100c] ;  /* 0x00100c00010b7983 */ /* 0x000f280000100800 */
[----:B------:R0:W4:Y:S01]  /*3e400*/  @P1 LDG.E.U8 R62, desc[UR20][R8.64] ;  /* 0x00000014083e1981 */ /* 0x000122000c1e1100 */
[----:B------:R-:W-:Y:S01]  /*3e410*/  PRMT R58, RZ, 0x7610, R58 ;  /* 0x00007610ff3a7816 */ /* 0x000fe2000000003a */
[----:B0-----:R-:W-:-:S02]  /*3e420*/  @P1 IMAD.MOV.U32 R8, RZ, RZ, R18 ;  /* 0x000000ffff081224 */ /* 0x001fc400078e0012 */
[----:B------:R-:W4:Y:S01]  /*3e430*/  LDL R18, [R1+0x1018] ;  /* 0x0010180001127983 */ /* 0x000f220000100800 */
[----:B------:R-:W-:Y:S02]  /*3e440*/  PRMT R56, RZ, 0x7610, R56 ;  /* 0x00007610ff387816 */ /* 0x000fe40000000038 */
[----:B------:R-:W-:Y:S02]  /*3e450*/  PRMT R54, RZ, 0x7610, R54 ;  /* 0x00007610ff367816 */ /* 0x000fe40000000036 */
[----:B------:R-:W-:Y:S01]  /*3e460*/  PRMT R52, RZ, 0x7610, R52 ;  /* 0x00007610ff347816 */ /* 0x000fe20000000034 */
[----:B---3--:R-:W-:Y:S02]  /*3e470*/  @P1 IMAD.MOV.U32 R9, RZ, RZ, R19 ;  /* 0x000000ffff091224 */ /* 0x008fe400078e0013 */
[----:B------:R-:W3:Y:S04]  /*3e480*/  LDL R19, [R1+0x1014] ;  /* 0x0010140001137983 */ /* 0x000ee80000100800 */
[----:B------:R0:W3:Y:S02]  /*3e490*/  @P1 LDG.E.U8 R60, desc[UR20][R8.64] ;  /* 0x00000014083c1981 */ /* 0x0000e4000c1e1100 */
[----:B0-----:R-:W-:-:S02]  /*3e4a0*/  @P2 IMAD.MOV.U32 R9, RZ, RZ, R13 ;  /* 0x000000ffff092224 */ /* 0x001fc400078e000d */
[----:B------:R-:W3:Y:S01]  /*3e4b0*/  LDL R13, [R1+0x101c] ;  /* 0x00101c00010d7983 */ /* 0x000ee20000100800 */
[----:B------:R-:W-:-:S03]  /*3e4c0*/  @P2 IMAD.MOV.U32 R8, RZ, RZ, R12 ;  /* 0x000000ffff082224 */ /* 0x000fc600078e000c */
[----:B------:R-:W3:Y:S04]  /*3e4d0*/  LDL R12, [R1+0x1020] ;  /* 0x00102000010c7983 */ /* 0x000ee80000100800 */
[----:B------:R0:W3:Y:S01]  /*3e4e0*/  @P2 LDG.E.U8 R58, desc[UR20][R8.64] ;  /* 0x00000014083a2981 */ /* 0x0000e2000c1e1100 */
[----:B------:R-:W-:Y:S01]  /*3e4f0*/  ISETP.GT.AND P1, PT, R7, 0x5d, PT ;  /* 0x0000005d0700780c */ /* 0x000fe20003f24270 */
[----:B0-----:R-:W-:Y:S02]  /*3e500*/  @P2 IMAD.MOV.U32 R9, RZ, RZ, R21 ;  /* 0x000000ffff092224 */ /* 0x001fe400078e0015 */
[----:B------:R-:W3:Y:S01]  /*3e510*/  LDL R21, [R1+0x1024] ;  /* 0x0010240001157983 */ /* 0x000ee20000100800 */
[----:B------:R-:W-:-:S03]  /*3e520*/  @P2 IMAD.MOV.U32 R8, RZ, RZ, R20 ;  /* 0x000000ffff082224 */ /* 0x000fc600078e0014 */
[----:B------:R-:W3:Y:S04]  /*3e530*/  LDL R20, [R1+0x1028] ;  /* 0x0010280001147983 */ /* 0x000ee80000100800 */
[----:B------:R0:W3:Y:S02]  /*3e540*/  @P2 LDG.E.U8 R56, desc[UR20][R8.64] ;  /* 0x0000001408382981 */ /* 0x0000e4000c1e1100 */
[----:B0-----:R-:W-:Y:S02]  /*3e550*/  @P1 IMAD.MOV.U32 R9, RZ, RZ, R14 ;  /* 0x000000ffff091224 */ /* 0x001fe400078e000e */
[----:B------:R-:W-:Y:S01]  /*3e560*/  @P1 IMAD.MOV.U32 R8, RZ, RZ, R4 ;  /* 0x000000ffff081224 */ /* 0x000fe200078e0004 */
[----:B------:R-:W-:Y:S01]  /*3e570*/  ISETP.GT.AND P2, PT, R7, 0x5e, PT ;  /* 0x0000005e0700780c */ /* 0x000fe20003f44270 */
[----:B------:R-:W3:Y:S04]  /*3e580*/  LDL R14, [R1+0x1238] ;  /* 0x00123800010e7983 */ /* 0x000ee80000100800 */
[----:B------:R0:W3:Y:S01]  /*3e590*/  @P1 LDG.E.U8 R54, desc[UR20][R8.64] ;  /* 0x0000001408361981 */ /* 0x0000e2000c1e1100 */
[----:B------:R-:W-:-:S02]  /*3e5a0*/  PRMT R24, RZ, 0x7610, R24 ;  /* 0x00007610ff187816 */ /* 0x000fc40000000018 */
[----:B------:R-:W-:Y:S01]  /*3e5b0*/  PRMT R23, RZ, 0x7610, R23 ;  /* 0x00007610ff177816 */ /* 0x000fe20000000017 */
[----:B------:R-:W3:Y:S01]  /*3e5c0*/  LDL R4, [R1+0x1248] ;  /* 0x0012480001047983 */ /* 0x000ee20000100800 */
[----:B0-----:R-:W-:Y:S02]  /*3e5d0*/  @P1 IMAD.MOV.U32 R9, RZ, RZ, R17 ;  /* 0x000000ffff091224 */ /* 0x001fe400078e0011 */
[----:B------:R-:W-:-:S05]  /*3e5e0*/  @P1 IMAD.MOV.U32 R8, RZ, RZ, R16 ;  /* 0x000000ffff081224 */ /* 0x000fca00078e0010 */
[----:B------:R2:W3:Y:S01]  /*3e5f0*/  @P1 LDG.E.U8 R52, desc[UR20][R8.64] ;  /* 0x0000001408341981 */ /* 0x0004e2000c1e1100 */
[----:B------:R-:W-:Y:S02]  /*3e600*/  ISETP.GT.AND P1, PT, R7, 0x5f, PT ;  /* 0x0000005f0700780c */ /* 0x000fe40003f24270 */
[----:B------:R-:W-:Y:S01]  /*3e610*/  PRMT R22, RZ, 0x7610, R22 ;  /* 0x00007610ff167816 */ /* 0x000fe20000000016 */
[----:B--2---:R-:W-:Y:S02]  /*3e620*/  @P2 IMAD.MOV.U32 R8, RZ, RZ, R10 ;  /* 0x000000ffff082224 */ /* 0x004fe400078e000a */
[----:B----4-:R-:W-:-:S05]  /*3e630*/  @P2 IMAD.MOV.U32 R9, RZ, RZ, R11 ;  /* 0x000000ffff092224 */ /* 0x010fca00078e000b */
[----:B------:R0:W2:Y:S02]  /*3e640*/  @P2 LDG.E.U8 R24, desc[UR20][R8.64] ;  /* 0x0000001408182981 */ /* 0x0000a4000c1e1100 */
[----:B0-----:R-:W-:Y:S01]  /*3e650*/  @P2 IMAD.MOV.U32 R8, RZ, RZ, R18 ;  /* 0x000000ffff082224 */ /* 0x001fe200078e0012 */
[----:B------:R-:W-:Y:S01]  /*3e660*/  PRMT R15, RZ, 0x7610, R15 ;  /* 0x00007610ff0f7816 */ /* 0x000fe2000000000f */
[----:B---3--:R-:W-:-:S05]  /*3e670*/  @P2 IMAD.MOV.U32 R9, RZ, RZ, R19 ;  /* 0x000000ffff092224 */ /* 0x008fca00078e0013 */
[----:B------:R0:W3:Y:S02]  /*3e680*/  @P2 LDG.E.U8 R23, desc[UR20][R8.64] ;  /* 0x0000001408172981 */ /* 0x0000e4000c1e1100 */
[----:B0-----:R-:W-:Y:S02]  /*3e690*/  @P1 IMAD.MOV.U32 R9, RZ, RZ, R13 ;  /* 0x000000ffff091224 */ /* 0x001fe400078e000d */
[----:B------:R-:W-:-:S05]  /*3e6a0*/  @P1 IMAD.MOV.U32 R8, RZ, RZ, R12 ;  /* 0x000000ffff081224 */ /* 0x000fca00078e000c */
[----:B------:R0:W4:Y:S02]  /*3e6b0*/  @P1 LDG.E.U8 R22, desc[UR20][R8.64] ;  /* 0x0000001408161981 */ /* 0x000124000c1e1100 */
[----:B0-----:R-:W-:Y:S02]  /*3e6c0*/  @P1 IMAD.MOV.U32 R9, RZ, RZ, R21 ;  /* 0x000000ffff091224 */ /* 0x001fe400078e0015 */
[----:B------:R-:W-:-:S05]  /*3e6d0*/  @P1 IMAD.MOV.U32 R8, RZ, RZ, R20 ;  /* 0x000000ffff081224 */ /* 0x000fca00078e0014 */
[----:B------:R0:W3:Y:S04]  /*3e6e0*/  @P1 LDG.E.U8 R15, desc[UR20][R8.64] ;  /* 0x00000014080f1981 */ /* 0x0000e8000c1e1100 */
[----:B------:R-:W-:Y:S04]  /*3e6f0*/  STL [R1+0x180c], R54 ;  /* 0x00180c3601007387 */ /* 0x000fe80000100800 */
[----:B------:R-:W4:Y:S04]  /*3e700*/  LDL R17, [R1+0x123c] ;  /* 0x00123c0001117983 */ /* 0x000f280000100800 */
[----:B------:R-:W4:Y:S04]  /*3e710*/  LDL R16, [R1+0x1240] ;  /* 0x0012400001107983 */ /* 0x000f280000100800 */
[----:B------:R-:W-:Y:S04]  /*3e720*/  STL [R1+0x1810], R52 ;  /* 0x0018103401007387 */ /* 0x000fe80000100800 */
[----:B------:R-:W4:Y:S04]  /*3e730*/  LDL R11, [R1+0x102c] ;  /* 0x00102c00010b7983 */ /* 0x000f280000100800 */
[----:B------:R-:W4:Y:S04]  /*3e740*/  LDL R10, [R1+0x1030] ;  /* 0x00103000010a7983 */ /* 0x000f280000100800 */
[----:B------:R-:W4:Y:S04]  /*3e750*/  LDL R19, [R1+0x1034] ;  /* 0x0010340001137983 */ /* 0x000f280000100800 */
[----:B------:R-:W4:Y:S01]  /*3e760*/  LDL R18, [R1+0x1038] ;  /* 0x0010380001127983 */ /* 0x000f220000100800 */
[----:B------:R-:W-:-:S03]  /*3e770*/  ISETP.GT.AND P2, PT, R7, 0x60, PT ;  /* 0x000000600700780c */ /* 0x000fc60003f44270 */
[----:B------:R-:W4:Y:S04]  /*3e780*/  LDL R13, [R1+0x103c] ;  /* 0x00103c00010d7983 */ /* 0x000f280000100800 */
[----:B------:R-:W4:Y:S04]  /*3e790*/  LDL R12, [R1+0x1040] ;  /* 0x00104000010c7983 */ /* 0x000f280000100800 */
[----:B--2---:R1:W-:Y:S02]  /*3e7a0*/  STL [R1+0x244], R24 ;  /* 0x0002441801007387 */ /* 0x0043e40000100800 */
[----:B0-----:R-:W-:-:S02]  /*3e7b0*/  @P2 IMAD.MOV.U32 R9, RZ, RZ, R14 ;  /* 0x000000ffff092224 */ /* 0x001fc400078e000e */
[----:B-1----:R-:W2:Y:S01]  /*3e7c0*/  LDL R24, [R1+0x1044] ;  /* 0x0010440001187983 */ /* 0x002ea20000100800 */
[----:B------:R-:W-:Y:S01]  /*3e7d0*/  @P2 IMAD.MOV.U32 R8, RZ, RZ, R4 ;  /* 0x000000ffff082224 */ /* 0x000fe200078e0004 */
[----:B------:R-:W-:Y:S02]  /*3e7e0*/  PRMT R50, RZ, 0x7610, R50 ;  /* 0x00007610ff327816 */ /* 0x000fe40000000032 */
[----:B------:R-:W-:-:S04]  /*3e7f0*/  ISETP.GT.AND P1, PT, R7, 0x61, PT ;  /* 0x000000610700780c */ /* 0x000fc80003f24270 */
[----:B------:R4:W2:Y:S01]  /*3e800*/  @P2 LDG.E.U8 R50, desc[UR20][R8.64] ;  /* 0x0000001408322981 */ /* 0x0008a2000c1e1100 */
[----:B------:R-:W-:-:S03]  /*3e810*/  PRMT R48, RZ, 0x7610, R48 ;  /* 0x00007610ff307816 */ /* 0x000fc60000000030 */
[----:B---3--:R0:W-:Y:S04]  /*3e820*/  STL [R1+0x238], R15 ;  /* 0x0002380f01007387 */ /* 0x0081e80000100800 */
[----:B------:R-:W3:Y:S04]  /*3e830*/  LDL R14, [R1+0x104c] ;  /* 0x00104c00010e7983 */ /* 0x000ee80000100800 */
[----:B------:R-:W3:Y:S04]  /*3e840*/  LDL R4, [R1+0x1050] ;  /* 0x0010500001047983 */ /* 0x000ee80000100800 */
[----:B0-----:R-:W3:Y:S04]  /*3e850*/  LDL R15, [R1+0x1048] ;  /* 0x00104800010f7983 */ /* 0x001ee80000100800 */
[----:B------:R-:W3:Y:S04]  /*3e860*/  LDL R21, [R1+0x1054] ;  /* 0x0010540001157983 */ /* 0x000ee80000100800 */
[----:B------:R-:W3:Y:S01]  /*3e870*/  LDL R20, [R1+0x1058] ;  /* 0x0010580001147983 */ /* 0x000ee20000100800 */
[----:B----4-:R-:W-:-:S03]  /*3e880*/  @P2 IMAD.MOV.U32 R9, RZ, RZ, R17 ;  /* 0x000000ffff092224 */ /* 0x010fc600078e0011 */
[----:B------:R-:W4:Y:S01]  /*3e890*/  LDL R17, [R1+0x105c] ;  /* 0x00105c0001117983 */ /* 0x000f220000100800 */
[----:B------:R-:W-:-:S03]  /*3e8a0*/  @P2 IMAD.MOV.U32 R8, RZ, RZ, R16 ;  /* 0x000000ffff082224 */ /* 0x000fc600078e0010 */
[----:B------:R-:W4:Y:S04]  /*3e8b0*/  LDL R16, [R1+0x1060] ;  /* 0x0010600001107983 */ /* 0x000f280000100800 */
[----:B------:R0:W-:Y:S04]  /*3e8c0*/  STL [R1+0x240], R23 ;  /* 0x0002401701007387 */ /* 0x0001e80000100800 */
[----:B------:R1:W4:Y:S04]  /*3e8d0*/  @P2 LDG.E.U8 R48, desc[UR20][R8.64] ;  /* 0x0000001408302981 */ /* 0x000328000c1e1100 */
[----:B0-----:R-:W4:Y:S04]  /*3e8e0*/  LDL R23, [R1+0x1064] ;  /* 0x0010640001177983 */ /* 0x001f280000100800 */
[----:B------:R0:W-:Y:S01]  /*3e8f0*/  STL [R1+0x23c], R22 ;  /* 0x00023c1601007387 */ /* 0x0001e20000100800 */
[----:B-1----:R-:W-:-:S02]  /*3e900*/  PRMT R8, RZ, 0x7610, R8 ;  /* 0x00007610ff087816 */ /* 0x002fc40000000008 */
[----:B------:R-:W-:Y:S01]  /*3e910*/  ISETP.GT.AND P2, PT, R7, 0x62, PT ;  /* 0x000000620700780c */ /* 0x000fe20003f44270 */
[----:B------:R-:W4:Y:S04]  /*3e920*/  LDL R25, [R1+0x1078] ;  /* 0x0010780001197983 */ /* 0x000f280000100800 */
[----:B------:R1:W4:Y:S04]  /*3e930*/  @P1 LDG.E.U8 R8, desc[UR20][R10.64] ;  /* 0x000000140a081981 */ /* 0x000328000c1e1100 */
[----:B0-----:R-:W4:Y:S01]  /*3e940*/  LDL R22, [R1+0x1068] ;  /* 0x0010680001167983 */ /* 0x001f220000100800 */
[----:B------:R-:W-:-:S02]  /*3e950*/  PRMT R9, RZ, 0x7610, R9 ;  /* 0x00007610ff097816 */ /* 0x000fc40000000009 */
[C---:B------:R-:W-:Y:S01]  /*3e960*/  ISETP.GT.AND P3, PT, R7.reuse, 0x65, PT ;  /* 0x000000650700780c */ /* 0x040fe20003f64270 */
[----:B------:R-:W4:Y:S01]  /*3e970*/  LDL R28, [R1+0x1074] ;  /* 0x00107400011c7983 */ /* 0x000f220000100800 */
[----:B-1----:R-:W-:Y:S02]  /*3e980*/  @P1 IMAD.MOV.U32 R10, RZ, RZ, R18 ;  /* 0x000000ffff0a1224 */ /* 0x002fe400078e0012 */
[----:B------:R-:W-:Y:S01]  /*3e990*/  @P1 IMAD.MOV.U32 R11, RZ, RZ, R19 ;  /* 0x000000ffff0b1224 */ /* 0x000fe200078e0013 */
[----:B------:R-:W4:Y:S04]  /*3e9a0*/  LDL R18, [R1+0x1070] ;  /* 0x0010700001127983 */ /* 0x000f280000100800 */
[----:B------:R-:W4:Y:S04]  /*3e9b0*/  LDL R19, [R1+0x106c] ;  /* 0x00106c0001137983 */ /* 0x000f280000100800 */
[----:B------:R0:W4:Y:S01]  /*3e9c0*/  @P1 LDG.E.U8 R9, desc[UR20][R10.64] ;  /* 0x000000140a091981 */ /* 0x000122000c1e1100 */
[----:B------:R-:W-:-:S03]  /*3e9d0*/  ISETP.GT.AND P1, PT, R7, 0x63, PT ;  /* 0x000000630700780c */ /* 0x000fc60003f24270 */
[----:B------:R-:W4:Y:S04]  /*3e9e0*/  LDL R27, [R1+0x1214] ;  /* 0x00121400011b7983 */ /* 0x000f280000100800 */
[----:B------:R-:W4:Y:S01]  /*3e9f0*/  LDL R26, [R1+0x1230] ;  /* 0x00123000011a7983 */ /* 0x000f220000100800 */
[----:B0-----:R-:W-:Y:S02]  /*3ea00*/  PRMT R10, RZ, 0x7610, R10 ;  /* 0x00007610ff0a7816 */ /* 0x001fe4000000000a */
[----:B------:R-:W-:-:S04]  /*3ea10*/  PRMT R11, RZ, 0x7610, R11 ;  /* 0x00007610ff0b7816 */ /* 0x000fc8000000000b */
[----:B------:R2:W4:Y:S02]  /*3ea20*/  @P2 LDG.E.U8 R10, desc[UR20][R12.64] ;  /* 0x000000140c0a2981 */ /* 0x000524000c1e1100 */
[----:B--2---:R-:W-:Y:S02]  /*3ea30*/  @P2 IMAD.MOV.U32 R13, RZ, RZ, R24 ;  /* 0x000000ffff0d2224 */ /* 0x004fe400078e0018 */
[----:B------:R-:W2:Y:S01]  /*3ea40*/  LDL R24, [R1+0x107c] ;  /* 0x00107c0001187983 */ /* 0x000ea20000100800 */
[----:B---3--:R-:W-:Y:S02]  /*3ea50*/  @P2 IMAD.MOV.U32 R12, RZ, RZ, R15 ;  /* 0x000000ffff0c2224 */ /* 0x008fe400078e000f */
[----:B------:R-:W-:-:S03]  /*3ea60*/  @P1 IMAD.MOV.U32 R15, RZ, RZ, R14 ;  /* 0x000000ffff0f1224 */ /* 0x000fc600078e000e */
[----:B------:R0:W3:Y:S01]  /*3ea70*/  @P2 LDG.E.U8 R11, desc[UR20][R12.64] ;  /* 0x000000140c0b2981 */ /* 0x0000e2000c1e1100 */
[----:B------:R-:W-:Y:S01]  /*3ea80*/  @P1 IMAD.MOV.U32 R14, RZ, RZ, R4 ;  /* 0x000000ffff0e1224 */ /* 0x000fe200078e0004 */
[----:B------:R-:W-:Y:S02]  /*3ea90*/  ISETP.GT.AND P2, PT, R7, 0x64, PT ;  /* 0x000000640700780c */ /* 0x000fe40003f44270 */
[----:B------:R-:W3:Y:S01]  /*3eaa0*/  LDL R4, [R1+0x1080] ;  /* 0x0010800001047983 */ /* 0x000ee20000100800 */
[----:B0-----:R-:W-:Y:S02]  /*3eab0*/  PRMT R12, RZ, 0x7610, R12 ;  /* 0x00007610ff0c7816 */ /* 0x001fe4000000000c */
[----:B------:R-:W-:-:S04]  /*3eac0*/  PRMT R13, RZ, 0x7610, R13 ;  /* 0x00007610ff0d7816 */ /* 0x000fc8000000000d */
[----:B------:R0:W3:Y:S02]  /*3ead0*/  @P1 LDG.E.U8 R12, desc[UR20][R14.64] ;  /* 0x000000140e0c1981 */ /* 0x0000e4000c1e1100 */
[----:B0-----:R-:W-:Y:S02]  /*3eae0*/  @P1 IMAD.MOV.U32 R14, RZ, RZ, R20 ;  /* 0x000000ffff0e1224 */ /* 0x001fe400078e0014 */
[----:B------:R-:W-:Y:S01]  /*3eaf0*/  @P1 IMAD.MOV.U32 R15, RZ, RZ, R21 ;  /* 0x000000ffff0f1224 */ /* 0x000fe200078e0015 */
[----:B------:R-:W3:Y:S04]  /*3eb00*/  LDL R20, [R1+0x122c] ;  /* 0x00122c0001147983 */ /* 0x000ee80000100800 */
[----:B------:R0:W3:Y:S04]  /*3eb10*/  @P1 LDG.E.U8 R13, desc[UR20][R14.64] ;  /* 0x000000140e0d1981 */ /* 0x0000e8000c1e1100 */
[----:B------:R-:W3:Y:S01]  /*3eb20*/  LDL R21, [R1+0x1228] ;  /* 0x0012280001157983 */ /* 0x000ee20000100800 */
[----:B0-----:R-:W-:-:S02]  /*3eb30*/  PRMT R14, RZ, 0x7610, R14 ;  /* 0x00007610ff0e7816 */ /* 0x001fc4000000000e */
[----:B------:R-:W-:-:S04]  /*3eb40*/  PRMT R15, RZ, 0x7610, R15 ;  /* 0x00007610ff0f7816 */ /* 0x000fc8000000000f */
[----:B----4-:R0:W4:Y:S02]  /*3eb50*/  @P2 LDG.E.U8 R14, desc[UR20][R16.64] ;  /* 0x00000014100e2981 */ /* 0x010124000c1e1100 */
[----:B0-----:R-:W-:Y:S02]  /*3eb60*/  @P2 IMAD.MOV.U32 R16, RZ, RZ, R22 ;  /* 0x000000ffff102224 */ /* 0x001fe400078e0016 */
[----:B------:R-:W-:Y:S01]  /*3eb70*/  @P2 IMAD.MOV.U32 R17, RZ, RZ, R23 ;  /* 0x000000ffff112224 */ /* 0x000fe200078e0017 */
[----:B------:R-:W-:Y:S01]  /*3eb80*/  ISETP.GT.AND P1, PT, R7, 0x66, PT ;  /* 0x000000660700780c */ /* 0x000fe20003f24270 */
[----:B------:R-:W4:Y:S04]  /*3eb90*/  LDL R23, [R1+0x109c] ;  /* 0x00109c0001177983 */ /* 0x000f280000100800 */
[----:B------:R0:W4:Y:S01]  /*3eba0*/  @P2 LDG.E.U8 R15, desc[UR20][R16.64] ;  /* 0x00000014100f2981 */ /* 0x000122000c1e1100 */
[----:B------:R-:W-:-:S03]  /*3ebb0*/  PRMT R29, RZ, 0x7610, R29 ;  /* 0x00007610ff1d7816 */ /* 0x000fc6000000001d */
[----:B------:R-:W4:Y:S01]  /*3ebc0*/  LDL R22, [R1+0x10a0] ;  /* 0x0010a00001167983 */ /* 0x000f220000100800 */
[----:B0-----:R-:W-:-:S06]  /*3ebd0*/  PRMT R16, RZ, 0x7610, R16 ;  /* 0x00007610ff107816 */ /* 0x001fcc0000000010 */
[----:B------:R0:W4:Y:S01]  /*3ebe0*/  @P3 LDG.E.U8 R16, desc[UR20][R18.64] ;  /* 0x0000001412103981 */ /* 0x000122000c1e1100 */
[----:B------:R-:W-:Y:S01]  /*3ebf0*/  PRMT R17, RZ, 0x7610, R17 ;  /* 0x00007610ff117816 */ /* 0x000fe20000000011 */
[----:B0-----:R-:W-:Y:S02]  /*3ec00*/  @P3 IMAD.MOV.U32 R18, RZ, RZ, R25 ;  /* 0x000000ffff123224 */ /* 0x001fe400078e0019 */
[----:B------:R-:W-:-:S05]  /*3ec10*/  @P3 IMAD.MOV.U32 R19, RZ, RZ, R28 ;  /* 0x000000ffff133224 */ /* 0x000fca00078e001c */
[----:B------:R2:W4:Y:S02]  /*3ec20*/  @P3 LDG.E.U8 R17, desc[UR20][R18.64] ;  /* 0x0000001412113981 */ /* 0x000524000c1e1100 */
[----:B--2---:R-:W-:Y:S02]  /*3ec30*/  @P1 IMAD.MOV.U32 R19, RZ, RZ, R24 ;  /* 0x000000ffff131224 */ /* 0x004fe400078e0018 */
[----:B---3--:R-:W-:-:S05]  /*3ec40*/  @P1 IMAD.MOV.U32 R18, RZ, RZ, R4 ;  /* 0x000000ffff121224 */ /* 0x008fca00078e0004 */
[----:B------:R0:W2:Y:S04]  /*3ec50*/  @P1 LDG.E.U8 R29, desc[UR20][R18.64] ;  /* 0x00000014121d1981 */ /* 0x0000a8000c1e1100 */
[----:B----4-:R-:W-:Y:S04]  /*3ec60*/  STL [R1+0x1814], R16 ;  /* 0x0018141001007387 */ /* 0x010fe80000100800 */
[----:B------:R-:W3:Y:S04]  /*3ec70*/  LDL R25, [R1+0x11dc] ;  /* 0x0011dc0001197983 */ /* 0x000ee80000100800 */
[----:B------:R-:W4:Y:S04]  /*3ec80*/  LDL R28, [R1+0x10a4] ;  /* 0x0010a400011c7983 */ /* 0x000f280000100800 */
[----:B------:R-:W4:Y:S04]  /*3ec90*/  LDL R24, [R1+0x10a8] ;  /* 0x0010a80001187983 */ /* 0x000f280000100800 */
[----:B------:R-:W4:Y:S01]  /*3eca0*/  LDL R4, [R1+0x10ac] ;  /* 0x0010ac0001047983 */ /* 0x000f220000100800 */
[----:B------:R-:W-:-:S02]  /*3ecb0*/  ISETP.GT.AND P2, PT, R7, 0x68, PT ;  /* 0x000000680700780c */ /* 0x000fc40003f44270 */
[----:B0-----:R-:W-:Y:S01]  /*3ecc0*/  PRMT R18, RZ, 0x7610, R18 ;  /* 0x00007610ff127816 */ /* 0x001fe20000000012 */
[----:B------:R-:W4:Y:S04]  /*3ecd0*/  LDL R31, [R1+0x10b0] ;  /* 0x0010b000011f7983 */ /* 0x000f280000100800 */
[----:B------:R-:W4:Y:S01]  /*3ece0*/  LDL R30, [R1+0x10b4] ;  /* 0x0010b400011e7983 */ /* 0x000f220000100800 */
[----:B------:R-:W-:Y:S02]  /*3ecf0*/  PRMT R19, RZ, 0x7610, R19 ;  /* 0x00007610ff137816 */ /* 0x000fe40000000013 */
[----:B------:R-:W-:Y:S01]  /*3ed00*/  ISETP.GT.AND P3, PT, R7, 0x69, PT ;  /* 0x000000690700780c */ /* 0x000fe20003f64270 */
[----:B------:R-:W4:Y:S04]  /*3ed10*/  LDL R33, [R1+0x10c0] ;  /* 0x0010c00001217983 */ /* 0x000f280000100800 */
[----:B------:R0:W4:Y:S04]  /*3ed20*/  @P2 LDG.E.U8 R18, desc[UR20][R20.64] ;  /* 0x0000001414122981 */ /* 0x000128000c1e1100 */
[----:B------:R-:W4:Y:S01]  /*3ed30*/  LDL R32, [R1+0x10c4] ;  /* 0x0010c40001207983 */ /* 0x000f220000100800 */
[----:B0-----:R-:W-:-:S02]  /*3ed40*/  @P2 IMAD.MOV.U32 R20, RZ, RZ, R26 ;  /* 0x000000ffff142224 */ /* 0x001fc400078e001a */
[----:B------:R-:W-:Y:S01]  /*3ed50*/  @P2 IMAD.MOV.U32 R21, RZ, RZ, R27 ;  /* 0x000000ffff152224 */ /* 0x000fe200078e001b */
[----:B------:R-:W4:Y:S04]  /*3ed60*/  LDL R26, [R1+0x10bc] ;  /* 0x0010bc00011a7983 */ /* 0x000f280000100800 */
[----:B------:R0:W4:Y:S01]  /*3ed70*/  @P2 LDG.E.U8 R19, desc[UR20][R20.64] ;  /* 0x0000001414132981 */ /* 0x000122000c1e1100 */
[----:B------:R-:W-:-:S03]  /*3ed80*/  ISETP.GT.AND P2, PT, R7, 0x6a, PT ;  /* 0x0000006a0700780c */ /* 0x000fc60003f44270 */
[----:B------:R-:W4:Y:S01]  /*3ed90*/  LDL R27, [R1+0x10b8] ;  /* 0x0010b800011b7983 */ /* 0x000f220000100800 */
[----:B0-----:R-:W-:-:S06]  /*3eda0*/  PRMT R20, RZ, 0x7610, R20 ;  /* 0x00007610ff147816 */ /* 0x001fcc0000000014 */
[----:B------:R3:W4:Y:S04]  /*3edb0*/  @P3 LDG.E.U8 R20, desc[UR20][R22.64] ;  /* 0x0000001416143981 */ /* 0x000728000c1e1100 */
[----:B--2---:R0:W-:Y:S01]  /*3edc0*/  STL [R1+0x234], R29 ;  /* 0x0002341d01007387 */ /* 0x0041e20000100800 */
[----:B------:R-:W-:-:S03]  /*3edd0*/  PRMT R21, RZ, 0x7610, R21 ;  /* 0x00007610ff157816 */ /* 0x000fc60000000015 */
[----:B------:R-:W2:Y:S04]  /*3ede0*/  LDL R34, [R1+0x10d0] ;  /* 0x0010d00001227983 */ /* 0x000ea80000100800 */
[----:B------:R-:W2:Y:S04]  /*3edf0*/  LDL R38, [R1+0x120c] ;  /* 0x00120c0001267983 */ /* 0x000ea80000100800 */
[----:B0-----:R-:W2:Y:S04]  /*3ee00*/  LDL R29, [R1+0x10c8] ;  /* 0x0010c800011d7983 */ /* 0x001ea80000100800 */
[----:B------:R-:W2:Y:S04]  /*3ee10*/  LDL R37, [R1+0x1210] ;  /* 0x0012100001257983 */ /* 0x000ea80000100800 */
[----:B------:R-:W2:Y:S01]  /*3ee20*/  LDL R36, [R1+0x11fc] ;  /* 0x0011fc0001247983 */ /* 0x000ea20000100800 */
[----:B------:R-:W-:-:S03]  /*3ee30*/  ISETP.GT.AND P5, PT, R7, 0x78, PT ;  /* 0x000000780700780c */ /* 0x000fc60003fa4270 */
[----:B------:R-:W2:Y:S04]  /*3ee40*/  LDL R35, [R1+0x10d8] ;  /* 0x0010d80001237983 */ /* 0x000ea80000100800 */
        /* <DEDUP_REMOVED lines=12> */
[----:B------:R-:W2:Y:S01]  /*3ef10*/  LDL R92, [R1+0x112c] ;  /* 0x00112c00015c7983 */ /* 0x000ea20000100800 */
[----:B---3--:R-:W-:-:S03]  /*3ef20*/  @P3 IMAD.MOV.U32 R22, RZ, RZ, R25 ;  /* 0x000000ffff163224 */ /* 0x008fc600078e0019 */
[----:B------:R-:W3:Y:S01]  /*3ef30*/  LDL R91, [R1+0x1134] ;  /* 0x00113400015b7983 */ /* 0x000ee20000100800 */
[----:B----4-:R-:W-:-:S03]  /*3ef40*/  @P3 IMAD.MOV.U32 R23, RZ, RZ, R28 ;  /* 0x000000ffff173224 */ /* 0x010fc600078e001c */
[----:B------:R-:W2:Y:S01]  /*3ef50*/  LDL R28, [R1+0x10cc] ;  /* 0x0010cc00011c7983 */ /* 0x000ea20000100800 */
[----:B------:R-:W-:-:S03]  /*3ef60*/  @P2 IMAD.MOV.U32 R25, RZ, RZ, R24 ;  /* 0x000000ffff192224 */ /* 0x000fc600078e0018 */
[----:B------:R0:W4:Y:S01]  /*3ef70*/  @P3 LDG.E.U8 R21, desc[UR20][R22.64] ;  /* 0x0000001416153981 */ /* 0x000122000c1e1100 */
[----:B------:R-:W-:-:S03]  /*3ef80*/  @P2 IMAD.MOV.U32 R24, RZ, RZ, R4 ;  /* 0x000000ffff182224 */ /* 0x000fc600078e0004 */
[----:B------:R-:W3:Y:S01]  /*3ef90*/  LDL R4, [R1+0x10d4] ;  /* 0x0010d40001047983 */ /* 0x000ee20000100800 */
[----:B0-----:R-:W-:Y:S02]  /*3efa0*/  PRMT R22, RZ, 0x7610, R22 ;  /* 0x00007610ff167816 */ /* 0x001fe40000000016 */
[C---:B------:R-:W-:Y:S02]  /*3efb0*/  ISETP.GT.AND P3, PT, R7.reuse, 0x6b, PT ;  /* 0x0000006b0700780c */ /* 0x040fe40003f64270 */
[----:B------:R-:W-:Y:S02]  /*3efc0*/  PRMT R23, RZ, 0x7610, R23 ;  /* 0x00007610ff177816 */ /* 0x000fe40000000017 */
[----:B------:R0:W4:Y:S02]  /*3efd0*/  @P2 LDG.E.U8 R22, desc[UR20][R24.64] ;  /* 0x0000001418162981 */ /* 0x000124000c1e1100 */
[----:B0-----:R-:W-:Y:S02]  /*3efe0*/  @P2 IMAD.MOV.U32 R24, RZ, RZ, R30 ;  /* 0x000000ffff182224 */ /* 0x001fe400078e001e */
[----:B------:R-:W-:Y:S01]  /*3eff0*/  @P2 IMAD.MOV.U32 R25, RZ, RZ, R31 ;  /* 0x000000ffff192224 */ /* 0x000fe200078e001f */
[----:B------:R-:W4:Y:S04]  /*3f000*/  LDL R30, [R1+0x1218] ;  /* 0x00121800011e7983 */ /* 0x000f280000100800 */
[----:B------:R0:W4:Y:S01]  /*3f010*/  @P2 LDG.E.U8 R23, desc[UR20][R24.64] ;  /* 0x0000001418172981 */ /* 0x000122000c1e1100 */
[----:B------:R-:W-:-:S03]  /*3f020*/  ISETP.GT.AND P2, PT, R7, 0x6c, PT ;  /* 0x0000006c0700780c */ /* 0x000fc60003f44270 */
[----:B------:R-:W4:Y:S01]  /*3f030*/  LDL R31, [R1+0x1208] ;  /* 0x00120800011f7983 */ /* 0x000f220000100800 */
[----:B0-----:R-:W-:Y:S02]  /*3f040*/  PRMT R24, RZ, 0x7610, R24 ;  /* 0x00007610ff187816 */ /* 0x001fe40000000018 */
[----:B------:R-:W-:-:S04]  /*3f050*/  PRMT R25, RZ, 0x7610, R25 ;  /* 0x00007610ff197816 */ /* 0x000fc80000000019 */
[----:B------:R0:W4:Y:S02]  /*3f060*/  @P3 LDG.E.U8 R24, desc[UR20][R26.64] ;  /* 0x000000141a183981 */ /* 0x000124000c1e1100 */
[----:B0-----:R-:W-:Y:S02]  /*3f070*/  @P3 IMAD.MOV.U32 R26, RZ, RZ, R32 ;  /* 0x000000ffff1a3224 */ /* 0x001fe400078e0020 */
[----:B------:R-:W-:Y:S01]  /*3f080*/  @P3 IMAD.MOV.U32 R27, RZ, RZ, R33 ;  /* 0x000000ffff1b3224 */ /* 0x000fe200078e0021 */
[----:B------:R-:W4:Y:S04]  /*3f090*/  LDL R32, [R1+0x11f8] ;  /* 0x0011f80001207983 */ /* 0x000f280000100800 */
[----:B------:R0:W4:Y:S04]  /*3f0a0*/  @P3 LDG.E.U8 R25, desc[UR20][R26.64] ;  /* 0x000000141a193981 */ /* 0x000128000c1e1100 */
[----:B------:R-:W4:Y:S01]  /*3f0b0*/  LDL R33, [R1+0x11f4] ;  /* 0x0011f40001217983 */ /* 0x000f220000100800 */
[----:B0-----:R-:W-:-:S06]  /*3f0c0*/  PRMT R26, RZ, 0x7610, R26 ;  /* 0x00007610ff1a7816 */ /* 0x001fcc000000001a */
[----:B--2---:R3:W2:Y:S02]  /*3f0d0*/  @P2 LDG.E.U8 R26, desc[UR20][R28.64] ;  /* 0x000000141c1a2981 */ /* 0x0046a4000c1e1100 */
[----:B---3--:R-:W-:Y:S02]  /*3f0e0*/  @P2 IMAD.MOV.U32 R28, RZ, RZ, R4 ;  /* 0x000000ffff1c2224 */ /* 0x008fe400078e0004 */
[----:B------:R-:W3:Y:S01]  /*3f0f0*/  LDL R4, [R1+0x1200] ;  /* 0x0012000001047983 */ /* 0x000ee20000100800 */
[----:B------:R-:W-:Y:S01]  /*3f100*/  ISETP.GT.AND P3, PT, R7, 0x70, PT ;  /* 0x000000700700780c */ /* 0x000fe20003f64270 */
[----:B------:R-:W-:Y:S01]  /*3f110*/  @P2 IMAD.MOV.U32 R29, RZ, RZ, R34 ;  /* 0x000000ffff1d2224 */ /* 0x000fe200078e0022 */
[----:B------:R-:W-:Y:S01]  /*3f120*/  PRMT R27, RZ, 0x7610, R27 ;  /* 0x00007610ff1b7816 */ /* 0x000fe2000000001b */
[----:B------:R-:W2:Y:S05]  /*3f130*/  LDL R34, [R1+0x10dc] ;  /* 0x0010dc0001227983 */ /* 0x000eaa0000100800 */
[----:B------:R0:W2:Y:S02]  /*3f140*/  @P2 LDG.E.U8 R27, desc[UR20][R28.64] ;  /* 0x000000141c1b2981 */ /* 0x0000a4000c1e1100 */
[----:B0-----:R-:W-:-:S02]  /*3f150*/  PRMT R28, RZ, 0x7610, R28 ;  /* 0x00007610ff1c7816 */ /* 0x001fc4000000001c */
[----:B------:R-:W-:-:S04]  /*3f160*/  PRMT R29, RZ, 0x7610, R29 ;  /* 0x00007610ff1d7816 */ /* 0x000fc8000000001d */
[----:B----4-:R0:W4:Y:S02]  /*3f170*/  @P3 LDG.E.U8 R28, desc[UR20][R30.64] ;  /* 0x000000141e1c3981 */ /* 0x010124000c1e1100 */
[----:B0-----:R-:W-:Y:S02]  /*3f180*/  @P3 IMAD.MOV.U32 R30, RZ, RZ, R37 ;  /* 0x000000ffff1e3224 */ /* 0x001fe400078e0025 */
[----:B------:R-:W-:Y:S01]  /*3f190*/  @P3 IMAD.MOV.U32 R31, RZ, RZ, R38 ;  /* 0x000000ffff1f3224 */ /* 0x000fe200078e0026 */
[----:B------:R-:W4:Y:S04]  /*3f1a0*/  LDL R37, [R1+0x1108] ;  /* 0x0011080001257983 */ /* 0x000f280000100800 */
[----:B------:R-:W4:Y:S04]  /*3f1b0*/  LDL R38, [R1+0x11e4] ;  /* 0x0011e40001267983 */ /* 0x000f280000100800 */
[----:B------:R0:W4:Y:S02]  /*3f1c0*/  @P3 LDG.E.U8 R29, desc[UR20][R30.64] ;  /* 0x000000141e1d3981 */ /* 0x000124000c1e1100 */
[----:B0-----:R-:W-:-:S06]  /*3f1d0*/  PRMT R30, RZ, 0x7610, R30 ;  /* 0x00007610ff1e7816 */ /* 0x001fcc000000001e */
[----:B------:R0:W4:Y:S02]  /*3f1e0*/  @P5 LDG.E.U8 R30, desc[UR20][R32.64] ;  /* 0x00000014201e5981 */ /* 0x000124000c1e1100 */
[----:B0-----:R-:W-:Y:S02]  /*3f1f0*/  @P5 IMAD.MOV.U32 R33, RZ, RZ, R36 ;  /* 0x000000ffff215224 */ /* 0x001fe400078e0024 */
[----:B------:R-:W4:Y:S01]  /*3f200*/  LDL R36, [R1+0x11e8] ;  /* 0x0011e80001247983 */ /* 0x000f220000100800 */
[----:B---3--:R-:W-:-:S03]  /*3f210*/  @P5 IMAD.MOV.U32 R32, RZ, RZ, R4 ;  /* 0x000000ffff205224 */ /* 0x008fc600078e0004 */
[----:B------:R-:W3:Y:S01]  /*3f220*/  LDL R4, [R1+0x1170] ;  /* 0x0011700001047983 */ /* 0x000ee20000100800 */
[C---:B------:R-:W-:Y:S02]  /*3f230*/  ISETP.GT.AND P2, PT, R7.reuse, 0x6d, PT ;  /* 0x0000006d0700780c */ /* 0x040fe40003f44270 */
[----:B------:R-:W-:Y:S02]  /*3f240*/  PRMT R31, RZ, 0x7610, R31 ;  /* 0x00007610ff1f7816 */ /* 0x000fe4000000001f */
[----:B------:R-:W-:-:S04]  /*3f250*/  ISETP.GT.AND P3, PT, R7, 0x71, PT ;  /* 0x000000710700780c */ /* 0x000fc80003f64270 */
[----:B------:R0:W3:Y:S01]  /*3f260*/  @P5 LDG.E.U8 R31, desc[UR20][R32.64] ;  /* 0x00000014201f5981 */ /* 0x0000e2000c1e1100 */
[----:B------:R-:W-:Y:S02]  /*3f270*/  ISETP.GT.AND P5, PT, R7, 0x79, PT ;  /* 0x000000790700780c */ /* 0x000fe40003fa4270 */
[----:B0-----:R-:W-:Y:S02]  /*3f280*/  PRMT R32, RZ, 0x7610, R32 ;  /* 0x00007610ff207816 */ /* 0x001fe40000000020 */
[----:B------:R-:W-:-:S04]  /*3f290*/  PRMT R33, RZ, 0x7610, R33 ;  /* 0x00007610ff217816 */ /* 0x000fc80000000021 */
[----:B--2---:R0:W2:Y:S02]  /*3f2a0*/  @P2 LDG.E.U8 R32, desc[UR20][R34.64] ;  /* 0x0000001422202981 */ /* 0x0040a4000c1e1100 */
[----:B0-----:R-:W-:Y:S02]  /*3f2b0*/  @P3 IMAD.MOV.U32 R35, RZ, RZ, R39 ;  /* 0x000000ffff233224 */ /* 0x001fe400078e0027 */
[----:B------:R-:W2:Y:S01]  /*3f2c0*/  LDL R39, [R1+0x1174] ;  /* 0x0011740001277983 */ /* 0x000ea20000100800 */
[----:B----4-:R-:W-:-:S03]  /*3f2d0*/  @P3 IMAD.MOV.U32 R34, RZ, RZ, R38 ;  /* 0x000000ffff223224 */ /* 0x010fc600078e0026 */
[----:B------:R-:W2:Y:S04]  /*3f2e0*/  LDL R38, [R1+0x1178] ;  /* 0x0011780001267983 */ /* 0x000ea80000100800 */
[----:B------:R0:W4:Y:S02]  /*3f2f0*/  @P3 LDG.E.U8 R33, desc[UR20][R34.64] ;  /* 0x0000001422213981 */ /* 0x000124000c1e1100 */
[----:B0-----:R-:W-:-:S06]  /*3f300*/  PRMT R34, RZ, 0x7610, R34 ;  /* 0x00007610ff227816 */ /* 0x001fcc0000000022 */
[----:B------:R0:W4:Y:S02]  /*3f310*/  @P3 LDG.E.U8 R34, desc[UR20][R36.64] ;  /* 0x0000001424223981 */ /* 0x000124000c1e1100 */
[----:B0-----:R-:W-:Y:S02]  /*3f320*/  @P5 IMAD.MOV.U32 R37, RZ, RZ, R40 ;  /* 0x000000ffff255224 */ /* 0x001fe400078e0028 */
[----:B------:R-:W4:Y:S01]  /*3f330*/  LDL R40, [R1+0x1118] ;  /* 0x0011180001287983 */ /* 0x000f220000100800 */
[----:B---3--:R-:W-:-:S03]  /*3f340*/  @P5 IMAD.MOV.U32 R36, RZ, RZ, R4 ;  /* 0x000000ffff245224 */ /* 0x008fc600078e0004 */
[----:B------:R-:W3:Y:S01]  /*3f350*/  LDL R4, [R1+0x1180] ;  /* 0x0011800001047983 */ /* 0x000ee20000100800 */
[----:B------:R-:W-:Y:S02]  /*3f360*/  PRMT R35, RZ, 0x7610, R35 ;  /* 0x00007610ff237816 */ /* 0x000fe40000000023 */
[----:B------:R-:W-:-:S04]  /*3f370*/  ISETP.GT.AND P3, PT, R7, 0x72, PT ;  /* 0x000000720700780c */ /* 0x000fc80003f64270 */
[----:B------:R0:W3:Y:S02]  /*3f380*/  @P5 LDG.E.U8 R35, desc[UR20][R36.64] ;  /* 0x0000001424235981 */ /* 0x0000e4000c1e1100 */
[----:B0-----:R-:W-:Y:S02]  /*3f390*/  PRMT R36, RZ, 0x7610, R36 ;  /* 0x00007610ff247816 */ /* 0x001fe40000000024 */
[----:B------:R-:W-:-:S04]  /*3f3a0*/  PRMT R37, RZ, 0x7610, R37 ;  /* 0x00007610ff257816 */ /* 0x000fc80000000025 */
[----:B--2---:R0:W2:Y:S01]  /*3f3b0*/  @P5 LDG.E.U8 R36, desc[UR20][R38.64] ;  /* 0x0000001426245981 */ /* 0x0040a2000c1e1100 */
[----:B------:R-:W-:Y:S01]  /*3f3c0*/  ISETP.GT.AND P5, PT, R7, 0x7a, PT ;  /* 0x0000007a0700780c */ /* 0x000fe20003fa4270 */
[----:B0-----:R-:W-:Y:S02]  /*3f3d0*/  @P3 IMAD.MOV.U32 R38, RZ, RZ, R42 ;  /* 0x000000ffff263224 */ /* 0x001fe400078e002a */
[----:B------:R-:W-:Y:S01]  /*3f3e0*/  @P3 IMAD.MOV.U32 R39, RZ, RZ, R43 ;  /* 0x000000ffff273224 */ /* 0x000fe200078e002b */
[----:B------:R-:W2:Y:S04]  /*3f3f0*/  LDL R42, [R1+0x1188] ;  /* 0x00118800012a7983 */ /* 0x000ea80000100800 */
[----:B------:R-:W2:Y:S04]  /*3f400*/  LDL R43, [R1+0x1184] ;  /* 0x00118400012b7983 */ /* 0x000ea80000100800 */
[----:B------:R0:W2:Y:S02]  /*3f410*/  @P3 LDG.E.U8 R37, desc[UR20][R38.64] ;  /* 0x0000001426253981 */ /* 0x0000a4000c1e1100 */
[----:B0-----:R-:W-:-:S06]  /*3f420*/  PRMT R38, RZ, 0x7610, R38 ;  /* 0x00007610ff267816 */ /* 0x001fcc0000000026 */
[----:B----4-:R0:W4:Y:S02]  /*3f430*/  @P3 LDG.E.U8 R38, desc[UR20][R40.64] ;  /* 0x0000001428263981 */ /* 0x010124000c1e1100 */
[----:B0-----:R-:W-:Y:S02]  /*3f440*/  @P5 IMAD.MOV.U32 R41, RZ, RZ, R46 ;  /* 0x000000ffff295224 */ /* 0x001fe400078e002e */
[----:B------:R-:W4:Y:S01]  /*3f450*/  LDL R46, [R1+0x1198] ;  /* 0x00119800012e7983 */ /* 0x000f220000100800 */
[----:B---3--:R-:W-:-:S03]  /*3f460*/  @P5 IMAD.MOV.U32 R40, RZ, RZ, R4 ;  /* 0x000000ffff285224 */ /* 0x008fc600078e0004 */
[----:B------:R-:W3:Y:S01]  /*3f470*/  LDL R4, [R1+0x1190] ;  /* 0x0011900001047983 */ /* 0x000ee20000100800 */
[----:B------:R-:W-:Y:S02]  /*3f480*/  PRMT R39, RZ, 0x7610, R39 ;  /* 0x00007610ff277816 */ /* 0x000fe40000000027 */
[----:B------:R-:W-:-:S04]  /*3f490*/  ISETP.GT.AND P3, PT, R7, 0x73, PT ;  /* 0x000000730700780c */ /* 0x000fc80003f64270 */
[----:B------:R0:W4:Y:S02]  /*3f4a0*/  @P5 LDG.E.U8 R39, desc[UR20][R40.64] ;  /* 0x0000001428275981 */ /* 0x000124000c1e1100 */
[----:B0-----:R-:W-:Y:S02]  /*3f4b0*/  PRMT R40, RZ, 0x7610, R40 ;  /* 0x00007610ff287816 */ /* 0x001fe40000000028 */
[----:B------:R-:W-:-:S04]  /*3f4c0*/  PRMT R41, RZ, 0x7610, R41 ;  /* 0x00007610ff297816 */ /* 0x000fc80000000029 */
[----:B--2---:R0:W2:Y:S01]  /*3f4d0*/  @P5 LDG.E.U8 R40, desc[UR20][R42.64] ;  /* 0x000000142a285981 */ /* 0x0040a2000c1e1100 */
[----:B------:R-:W-:Y:S01]  /*3f4e0*/  ISETP.GT.AND P5, PT, R7, 0x7b, PT ;  /* 0x0000007b0700780c */ /* 0x000fe20003fa4270 */
[----:B0-----:R-:W-:Y:S02]  /*3f4f0*/  @P3 IMAD.MOV.U32 R42, RZ, RZ, R85 ;  /* 0x000000ffff2a3224 */ /* 0x001fe400078e0055 */
[----:B------:R-:W-:Y:S01]  /*3f500*/  @P3 IMAD.MOV.U32 R43, RZ, RZ, R87 ;  /* 0x000000ffff2b3224 */ /* 0x000fe200078e0057 */
[----:B------:R-:W2:Y:S04]  /*3f510*/  LDL R85, [R1+0x1130] ;  /* 0x0011300001557983 */ /* 0x000ea80000100800 */
[----:B------:R0:W2:Y:S04]  /*3f520*/  @P3 LDG.E.U8 R41, desc[UR20][R42.64] ;  /* 0x000000142a293981 */ /* 0x0000a8000c1e1100 */
[----:B------:R-:W2:Y:S01]  /*3f530*/  LDL R87, [R1+0x119c] ;  /* 0x00119c0001577983 */ /* 0x000ea20000100800 */
[----:B0-----:R-:W-:-:S02]  /*3f540*/  PRMT R42, RZ, 0x7610, R42 ;  /* 0x00007610ff2a7816 */ /* 0x001fc4000000002a */
[----:B------:R-:W-:-:S04]  /*3f550*/  PRMT R43, RZ, 0x7610, R43 ;  /* 0x00007610ff2b7816 */ /* 0x000fc8000000002b */
[----:B------:R0:W2:Y:S02]  /*3f560*/  @P3 LDG.E.U8 R42, desc[UR20][R44.64] ;  /* 0x000000142c2a3981 */ /* 0x0000a4000c1e1100 */
[----:B0-----:R-:W-:Y:S02]  /*3f570*/  @P5 IMAD.MOV.U32 R45, RZ, RZ, R71 ;  /* 0x000000ffff2d5224 */ /* 0x001fe400078e0047 */
[----:B------:R-:W2:Y:S01]  /*3f580*/  LDL R71, [R1+0x1138] ;  /* 0x0011380001477983 */ /* 0x000ea20000100800 */
[----:B---3--:R-:W-:-:S03]  /*3f590*/  @P5 IMAD.MOV.U32 R44, RZ, RZ, R4 ;  /* 0x000000ffff2c5224 */ /* 0x008fc600078e0004 */
[----:B------:R-:W3:Y:S04]  /*3f5a0*/  LDL R4, [R1+0x11a0] ;  /* 0x0011a00001047983 */ /* 0x000ee80000100800 */
[----:B------:R0:W2:Y:S02]  /*3f5b0*/  @P5 LDG.E.U8 R43, desc[UR20][R44.64] ;  /* 0x000000142c2b5981 */ /* 0x0000a4000c1e1100 */
[----:B0-----:R-:W-:-:S06]  /*3f5c0*/  PRMT R44, RZ, 0x7610, R44 ;  /* 0x00007610ff2c7816 */ /* 0x001fcc000000002c */
[----:B----4-:R0:W4:Y:S04]  /*3f5d0*/  @P5 LDG.E.U8 R44, desc[UR20][R46.64] ;  /* 0x000000142e2c5981 */ /* 0x010128000c1e1100 */
[----:B------:R-:W0:Y:S04]  /*3f5e0*/  LDL R46, [R1+0x10e0] ;  /* 0x0010e000012e7983 */ /* 0x000e280000100800 */
[----:B------:R-:W0:Y:S01]  /*3f5f0*/  LDL R47, [R1+0x10e4] ;  /* 0x0010e400012f7983 */ /* 0x000e220000100800 */
[----:B------:R-:W-:Y:S02]  /*3f600*/  ISETP.GT.AND P3, PT, R7, 0x74, PT ;  /* 0x000000740700780c */ /* 0x000fe40003f64270 */
[----:B------:R-:W-:-:S02]  /*3f610*/  PRMT R45, RZ, 0x7610, R45 ;  /* 0x00007610ff2d7816 */ /* 0x000fc4000000002d */
[----:B------:R-:W-:Y:S02]  /*3f620*/  PRMT R49, RZ, 0x7610, R49 ;  /* 0x00007610ff317816 */ /* 0x000fe40000000031 */
[----:B------:R-:W-:Y:S02]  /*3f630*/  ISETP.GT.AND P5, PT, R7, 0x7c, PT ;  /* 0x0000007c0700780c */ /* 0x000fe40003fa4270 */
[----:B------:R-:W-:Y:S02]  /*3f640*/  PRMT R51, RZ, 0x7610, R51 ;  /* 0x00007610ff337816 */ /* 0x000fe40000000033 */
[----:B------:R-:W-:Y:S02]  /*3f650*/  PRMT R53, RZ, 0x7610, R53 ;  /* 0x00007610ff357816 */ /* 0x000fe40000000035 */
[----:B0-----:R-:W-:-:S04]  /*3f660*/  @P2 LOP3.LUT R47, R47, R46, RZ, 0x3c, !PT ;  /* 0x0000002e2f2f2212 */ /* 0x001fc800078e3cff */
[----:B------:R-:W-:-:S04]  /*3f670*/  @P2 LOP3.LUT R46, R47, R46, RZ, 0x3c, !PT ;  /* 0x0000002e2f2e2212 */ /* 0x000fc800078e3cff */
[----:B------:R-:W-:-:S05]  /*3f680*/  @P2 LOP3.LUT R47, R47, R46, RZ, 0x3c, !PT ;  /* 0x0000002e2f2f2212 */ /* 0x000fca00078e3cff */
[----:B------:R2:W4:Y:S02]  /*3f690*/  @P2 LDG.E.U8 R45, desc[UR20][R46.64] ;  /* 0x000000142e2d2981 */ /* 0x000524000c1e1100 */
[----:B--2---:R-:W-:Y:S02]  /*3f6a0*/  @P3 IMAD.MOV.U32 R46, RZ, RZ, R85 ;  /* 0x000000ffff2e3224 */ /* 0x004fe400078e0055 */
[----:B------:R-:W-:Y:S01]  /*3f6b0*/  @P3 IMAD.MOV.U32 R47, RZ, RZ, R92 ;  /* 0x000000ffff2f3224 */ /* 0x000fe200078e005c */
[----:B------:R-:W-:Y:S01]  /*3f6c0*/  PRMT R55, RZ, 0x7610, R55 ;  /* 0x00007610ff377816 */ /* 0x000fe20000000037 */
[----:B------:R-:W2:Y:S04]  /*3f6d0*/  LDL R85, [R1+0x1140] ;  /* 0x0011400001557983 */ /* 0x000ea80000100800 */
[----:B------:R0:W2:Y:S01]  /*3f6e0*/  @P3 LDG.E.U8 R49, desc[UR20][R46.64] ;  /* 0x000000142e313981 */ /* 0x0000a2000c1e1100 */
[----:B------:R-:W-:-:S02]  /*3f6f0*/  ISETP.GT.AND P2, PT, R7, 0x75, PT ;  /* 0x000000750700780c */ /* 0x000fc40003f44270 */
[----:B------:R-:W-:Y:S01]  /*3f700*/  PRMT R57, RZ, 0x7610, R57 ;  /* 0x00007610ff397816 */ /* 0x000fe20000000039 */
[----:B------:R-:W2:Y:S01]  /*3f710*/  LDL R92, [R1+0x11ac] ;  /* 0x0011ac00015c7983 */ /* 0x000ea20000100800 */
[----:B0-----:R-:W-:Y:S02]  /*3f720*/  @P3 IMAD.MOV.U32 R46, RZ, RZ, R71 ;  /* 0x000000ffff2e3224 */ /* 0x001fe400078e0047 */
[----:B------:R-:W-:Y:S01]  /*3f730*/  @P3 IMAD.MOV.U32 R47, RZ, RZ, R91 ;  /* 0x000000ffff2f3224 */ /* 0x000fe200078e005b */
[----:B------:R-:W2:Y:S04]  /*3f740*/  LDL R71, [R1+0x1148] ;  /* 0x0011480001477983 */ /* 0x000ea80000100800 */
[----:B------:R3:W2:Y:S04]  /*3f750*/  @P3 LDG.E.U8 R51, desc[UR20][R46.64] ;  /* 0x000000142e333981 */ /* 0x0006a8000c1e1100 */
[----:B------:R-:W2:Y:S01]  /*3f760*/  LDL R91, [R1+0x11b0] ;  /* 0x0011b000015b7983 */ /* 0x000ea20000100800 */
[----:B---3--:R-:W-:-:S02]  /*3f770*/  @P5 IMAD.MOV.U32 R46, RZ, RZ, R4 ;  /* 0x000000ffff2e5224 */ /* 0x008fc400078e0004 */
[----:B------:R-:W-:Y:S01]  /*3f780*/  @P5 IMAD.MOV.U32 R47, RZ, RZ, R87 ;  /* 0x000000ffff2f5224 */ /* 0x000fe200078e0057 */
[----:B------:R-:W3:Y:S04]  /*3f790*/  LDL R4, [R1+0x11b8] ;  /* 0x0011b80001047983 */ /* 0x000ee80000100800 */
[----:B------:R0:W2:Y:S04]  /*3f7a0*/  @P5 LDG.E.U8 R53, desc[UR20][R46.64] ;  /* 0x000000142e355981 */ /* 0x0000a8000c1e1100 */
[----:B------:R-:W2:Y:S04]  /*3f7b0*/  LDL R87, [R1+0x11b4] ;  /* 0x0011b40001577983 */ /* 0x000ea80000100800 */
[----:B------:R-:W0:Y:S04]  /*3f7c0*/  LDL R46, [R1+0x11a4] ;  /* 0x0011a400012e7983 */ /* 0x000e280000100800 */
[----:B------:R-:W0:Y:S02]  /*3f7d0*/  LDL R47, [R1+0x11a8] ;  /* 0x0011a800012f7983 */ /* 0x000e240000100800 */
[----:B0-----:R-:W-:-:S04]  /*3f7e0*/  @P5 LOP3.LUT R47, R47, R46, RZ, 0x3c, !PT ;  /* 0x0000002e2f2f5212 */ /* 0x001fc800078e3cff */
[----:B------:R-:W-:-:S04]  /*3f7f0*/  @P5 LOP3.LUT R46, R47, R46, RZ, 0x3c, !PT ;  /* 0x0000002e2f2e5212 */ /* 0x000fc800078e3cff */
[----:B------:R-:W-:-:S05]  /*3f800*/  @P5 LOP3.LUT R47, R47, R46, RZ, 0x3c, !PT ;  /* 0x0000002e2f2f5212 */ /* 0x000fca00078e3cff */
[----:B------:R2:W3:Y:S04]  /*3f810*/  @P5 LDG.E.U8 R55, desc[UR20][R46.64] ;  /* 0x000000142e375981 */ /* 0x0004e8000c1e1100 */
[----:B------:R-:W3:Y:S01]  /*3f820*/  LDL R47, [R1+0x113c] ;  /* 0x00113c00012f7983 */ /* 0x000ee20000100800 */
[----:B--2---:R-:W-:Y:S01]  /*3f830*/  @P2 IMAD.MOV.U32 R46, RZ, RZ, R85 ;  /* 0x000000ffff2e2224 */ /* 0x004fe200078e0055 */
[----:B------:R-:W-:Y:S02]  /*3f840*/  ISETP.GT.AND P3, PT, R7, 0x7d, PT ;  /* 0x0000007d0700780c */ /* 0x000fe40003f64270 */
[----:B------:R-:W-:Y:S01]  /*3f850*/  PRMT R59, RZ, 0x7610, R59 ;  /* 0x00007610ff3b7816 */ /* 0x000fe2000000003b */
[----:B------:R-:W2:Y:S04]  /*3f860*/  LDL R85, [R1+0x1088] ;  /* 0x0010880001557983 */ /* 0x000ea80000100800 */
[----:B---3--:R0:W3:Y:S04]  /*3f870*/  @P2 LDG.E.U8 R57, desc[UR20][R46.64] ;  /* 0x000000142e392981 */ /* 0x0080e8000c1e1100 */
[----:B------:R-:W2:Y:S01]  /*3f880*/  LDL R47, [R1+0x1144] ;  /* 0x00114400012f7983 */ /* 0x000ea20000100800 */
[----:B0-----:R-:W-:Y:S01]  /*3f890*/  @P2 IMAD.MOV.U32 R46, RZ, RZ, R71 ;  /* 0x000000ffff2e2224 */ /* 0x001fe200078e0047 */
[----:B------:R-:W-:-:S02]  /*3f8a0*/  PRMT R61, RZ, 0x7610, R61 ;  /* 0x00007610ff3d7816 */ /* 0x000fc4000000003d */
[----:B------:R-:W-:Y:S01]  /*3f8b0*/  PRMT R63, RZ, 0x7610, R63 ;  /* 0x00007610ff3f7816 */ /* 0x000fe2000000003f */
[----:B------:R-:W3:Y:S04]  /*3f8c0*/  LDL R71, [R1+0x1090] ;  /* 0x0010900001477983 */ /* 0x000ee80000100800 */
[----:B--2---:R0:W2:Y:S02]  /*3f8d0*/  @P2 LDG.E.U8 R59, desc[UR20][R46.64] ;  /* 0x000000142e3b2981 */ /* 0x0040a4000c1e1100 */
[----:B0-----:R-:W-:Y:S02]  /*3f8e0*/  @P3 IMAD.MOV.U32 R46, RZ, RZ, R91 ;  /* 0x000000ffff2e3224 */ /* 0x001fe400078e005b */
        /* <DEDUP_REMOVED lines=11> */
[----:B------:R-:W2:Y:S04]  /*3f9a0*/  LDL R87, [R1+0x10e8] ;  /* 0x0010e80001577983 */ /* 0x000ea80000100800 */
[----:B------:R-:W2:Y:S01]  /*3f9b0*/  LDL R47, [R1+0x1084] ;  /* 0x00108400012f7983 */ /* 0x000ea20000100800 */
[----:B0-----:R-:W-:-:S03]  /*3f9c0*/  @P1 IMAD.MOV.U32 R46, RZ, RZ, R85 ;  /* 0x000000ffff2e1224 */ /* 0x001fc600078e0055 */
[----:B------:R-:W3:Y:S04]  /*3f9d0*/  LDL R85, [R1+0x10f0] ;  /* 0x0010f00001557983 */ /* 0x000ee80000100800 */
[----:B--2---:R3:W2:Y:S04]  /*3f9e0*/  @P1 LDG.E.U8 R84, desc[UR20][R46.64] ;  /* 0x000000142e541981 */ /* 0x0046a8000c1e1100 */
[----:B------:R-:W2:Y:S01]  /*3f9f0*/  LDL R47, [R1+0x108c] ;  /* 0x00108c00012f7983 */ /* 0x000ea20000100800 */
[----:B---3--:R-:W-:Y:S01]  /*3fa00*/  @P2 IMAD.MOV.U32 R46, RZ, RZ, R71 ;  /* 0x000000ffff2e2224 */ /* 0x008fe200078e0047 */
[----:B------:R-:W-:-:S04]  /*3fa10*/  ISETP.GT.AND P1, PT, R7, 0x6e, PT ;  /* 0x0000006e0700780c */ /* 0x000fc80003f24270 */
[----:B--2---:R0:W2:Y:S04]  /*3fa20*/  @P2 LDG.E.U8 R52, desc[UR20][R46.64] ;  /* 0x000000142e342981 */ /* 0x0040a8000c1e1100 */
[----:B------:R1:W-:Y:S01]  /*3fa30*/  STL [R1+0x210], R84 ;  /* 0x0002105401007387 */ /* 0x0003e20000100800 */
[----:B------:R-:W-:-:S03]  /*3fa40*/  PRMT R88, RZ, 0x7610, R88 ;  /* 0x00007610ff587816 */ /* 0x000fc60000000058 */
[----:B------:R-:W3:Y:S04]  /*3fa50*/  LDL R71, [R1+0x10f8] ;  /* 0x0010f80001477983 */ /* 0x000ee80000100800 */
[----:B-1----:R-:W3:Y:S01]  /*3fa60*/  LDL R84, [R1+0x10f4] ;  /* 0x0010f40001547983 */ /* 0x002ee20000100800 */
[----:B0-----:R-:W-:Y:S02]  /*3fa70*/  @P2 IMAD.MOV.U32 R46, RZ, RZ, R91 ;  /* 0x000000ffff2e2224 */ /* 0x001fe400078e005b */
[----:B------:R-:W-:Y:S01]  /*3fa80*/  @P2 IMAD.MOV.U32 R47, RZ, RZ, R92 ;  /* 0x000000ffff2f2224 */ /* 0x000fe200078e005c */
[----:B------:R-:W-:-:S04]  /*3fa90*/  PRMT R3, RZ, 0x7610, R3 ;  /* 0x00007610ff037816 */ /* 0x000fc80000000003 */
[----:B------:R0:W4:Y:S02]  /*3faa0*/  @P2 LDG.E.U8 R88, desc[UR20][R46.64] ;  /* 0x000000142e582981 */ /* 0x000124000c1e1100 */
[----:B0-----:R-:W-:Y:S02]  /*3fab0*/  @P1 IMAD.MOV.U32 R46, RZ, RZ, R4 ;  /* 0x000000ffff2e1224 */ /* 0x001fe400078e0004 */
[----:B------:R-:W-:-:S05]  /*3fac0*/  @P1 IMAD.MOV.U32 R47, RZ, RZ, R87 ;  /* 0x000000ffff2f1224 */ /* 0x000fca00078e0057 */
[----:B------:R0:W4:Y:S04]  /*3fad0*/  @P1 LDG.E.U8 R3, desc[UR20][R46.64] ;  /* 0x000000142e031981 */ /* 0x000128000c1e1100 */
[----:B--2---:R1:W-:Y:S01]  /*3fae0*/  STL [R1+0x204], R52 ;  /* 0x0002043401007387 */ /* 0x0043e20000100800 */
[----:B------:R-:W-:Y:S01]  /*3faf0*/  ISETP.GT.AND P2, PT, R7, 0x6f, PT ;  /* 0x0000006f0700780c */ /* 0x000fe20003f44270 */
[----:B0-----:R-:W-:Y:S01]  /*3fb00*/  @P1 IMAD.MOV.U32 R47, RZ, RZ, R85 ;  /* 0x000000ffff2f1224 */ /* 0x001fe200078e0055 */
[----:B------:R-:W-:Y:S01]  /*3fb10*/  PRMT R72, RZ, 0x7610, R72 ;  /* 0x00007610ff487816 */ /* 0x000fe20000000048 */
[----:B------:R-:W2:Y:S04]  /*3fb20*/  LDL R4, [R1+0x1100] ;  /* 0x0011000001047983 */ /* 0x000ea80000100800 */
[----:B-1----:R-:W2:Y:S01]  /*3fb30*/  LDL R52, [R1+0x10fc] ;  /* 0x0010fc0001347983 */ /* 0x002ea20000100800 */
[----:B---3--:R-:W-:Y:S01]  /*3fb40*/  @P1 IMAD.MOV.U32 R46, RZ, RZ, R84 ;  /* 0x000000ffff2e1224 */ /* 0x008fe200078e0054 */
[----:B------:R-:W-:-:S04]  /*3fb50*/  PRMT R54, RZ, 0x7610, R54 ;  /* 0x00007610ff367816 */ /* 0x000fc80000000036 */
[----:B------:R0:W3:Y:S02]  /*3fb60*/  @P1 LDG.E.U8 R72, desc[UR20][R46.64] ;  /* 0x000000142e481981 */ /* 0x0000e4000c1e1100 */
[----:B0-----:R-:W-:Y:S02]  /*3fb70*/  @P2 IMAD.MOV.U32 R47, RZ, RZ, R71 ;  /* 0x000000ffff2f2224 */ /* 0x001fe400078e0047 */
[----:B----4-:R0:W-:Y:S04]  /*3fb80*/  STL [R1+0x1ec], R3 ;  /* 0x0001ec0301007387 */ /* 0x0101e80000100800 */
[----:B0-----:R-:W4:Y:S01]  /*3fb90*/  LDL R3, [R1+0x1104] ;  /* 0x0011040001037983 */ /* 0x001f220000100800 */
[----:B--2---:R-:W-:-:S05]  /*3fba0*/  @P2 IMAD.MOV.U32 R46, RZ, RZ, R52 ;  /* 0x000000ffff2e2224 */ /* 0x004fca00078e0034 */
[----:B------:R4:W2:Y:S04]  /*3fbb0*/  @P2 LDG.E.U8 R54, desc[UR20][R46.64] ;  /* 0x000000142e362981 */ /* 0x0008a8000c1e1100 */
[----:B------:R0:W-:Y:S04]  /*3fbc0*/  STL [R1+0x1f8], R88 ;  /* 0x0001f85801007387 */ /* 0x0001e80000100800 */
[----:B------:R-:W2:Y:S04]  /*3fbd0*/  LDL R87, [R1+0x1150] ;  /* 0x0011500001577983 */ /* 0x000ea80000100800 */
[----:B------:R-:W2:Y:S04]  /*3fbe0*/  LDL R85, [R1+0x1154] ;  /* 0x0011540001557983 */ /* 0x000ea80000100800 */
[----:B0-----:R-:W2:Y:S04]  /*3fbf0*/  LDL R88, [R1+0x114c] ;  /* 0x00114c0001587983 */ /* 0x001ea80000100800 */
[----:B------:R-:W2:Y:S04]  /*3fc00*/  LDL R84, [R1+0x1158] ;  /* 0x0011580001547983 */ /* 0x000ea80000100800 */
[----:B---3--:R0:W-:Y:S04]  /*3fc10*/  STL [R1+0x1e0], R72 ;  /* 0x0001e04801007387 */ /* 0x0081e80000100800 */
[----:B------:R-:W3:Y:S04]  /*3fc20*/  LDL R71, [R1+0x1160] ;  /* 0x0011600001477983 */ /* 0x000ee80000100800 */
[----:B------:R-:W3:Y:S04]  /*3fc30*/  LDL R52, [R1+0x1168] ;  /* 0x0011680001347983 */ /* 0x000ee80000100800 */
[----:B0-----:R-:W3:Y:S01]  /*3fc40*/  LDL R72, [R1+0x115c] ;  /* 0x00115c0001487983 */ /* 0x001ee20000100800 */
[----:B----4-:R-:W-:-:S02]  /*3fc50*/  @P2 IMAD.MOV.U32 R46, RZ, RZ, R3 ;  /* 0x000000ffff2e2224 */ /* 0x010fc400078e0003 */
[----:B------:R-:W-:Y:S01]  /*3fc60*/  @P2 IMAD.MOV.U32 R47, RZ, RZ, R4 ;  /* 0x000000ffff2f2224 */ /* 0x000fe200078e0004 */
[----:B--2---:R0:W-:Y:S04]  /*3fc70*/  STL [R1+0x1dc], R54 ;  /* 0x0001dc3601007387 */ /* 0x0041e80000100800 */
[----:B------:R-:W2:Y:S04]  /*3fc80*/  LDL R4, [R1+0x11bc] ;  /* 0x0011bc0001047983 */ /* 0x000ea80000100800 */
[----:B------:R-:W4:Y:S04]  /*3fc90*/  LDL R3, [R1+0x11c0] ;  /* 0x0011c00001037983 */ /* 0x000f280000100800 */
[----:B0-----:R-:W2:Y:S01]  /*3fca0*/  LDL R54, [R1+0x1164] ;  /* 0x0011640001367983 */ /* 0x001ea20000100800 */
[----:B------:R-:W-:-:S02]  /*3fcb0*/  ISETP.GT.AND P1, PT, R7, 0x76, PT ;  /* 0x000000760700780c */ /* 0x000fc40003f24270 */
[----:B------:R-:W-:Y:S02]  /*3fcc0*/  PRMT R90, RZ, 0x7610, R90 ;  /* 0x00007610ff5a7816 */ /* 0x000fe4000000005a */
[----:B------:R-:W-:-:S04]  /*3fcd0*/  PRMT R86, RZ, 0x7610, R86 ;  /* 0x00007610ff567816 */ /* 0x000fc80000000056 */
[----:B------:R0:W4:Y:S01]  /*3fce0*/  @P2 LDG.E.U8 R90, desc[UR20][R46.64] ;  /* 0x000000142e5a2981 */ /* 0x000122000c1e1100 */
[----:B------:R-:W-:Y:S02]  /*3fcf0*/  ISETP.GT.AND P2, PT, R7, 0x77, PT ;  /* 0x000000770700780c */ /* 0x000fe40003f44270 */
[----:B------:R-:W-:Y:S02]  /*3fd00*/  PRMT R83, RZ, 0x7610, R83 ;  /* 0x00007610ff537816 */ /* 0x000fe40000000053 */
[----:B0-----:R-:W-:Y:S02]  /*3fd10*/  @P1 IMAD.MOV.U32 R46, RZ, RZ, R87 ;  /* 0x000000ffff2e1224 */ /* 0x001fe400078e0057 */
[----:B------:R-:W-:-:S05]  /*3fd20*/  @P1 IMAD.MOV.U32 R47, RZ, RZ, R88 ;  /* 0x000000ffff2f1224 */ /* 0x000fca00078e0058 */
[----:B------:R0:W4:Y:S01]  /*3fd30*/  @P1 LDG.E.U8 R86, desc[UR20][R46.64] ;  /* 0x000000142e561981 */ /* 0x000122000c1e1100 */
[----:B------:R-:W-:Y:S01]  /*3fd40*/  PRMT R64, RZ, 0x7610, R64 ;  /* 0x00007610ff407816 */ /* 0x000fe20000000040 */
[----:B0-----:R-:W-:Y:S02]  /*3fd50*/  @P1 IMAD.MOV.U32 R46, RZ, RZ, R84 ;  /* 0x000000ffff2e1224 */ /* 0x001fe400078e0054 */
[----:B------:R-:W-:-:S05]  /*3fd60*/  @P1 IMAD.MOV.U32 R47, RZ, RZ, R85 ;  /* 0x000000ffff2f1224 */ /* 0x000fca00078e0055 */
[----:B------:R3:W4:Y:S01]  /*3fd70*/  @P1 LDG.E.U8 R83, desc[UR20][R46.64] ;  /* 0x000000142e531981 */ /* 0x000722000c1e1100 */
[----:B------:R-:W-:Y:S02]  /*3fd80*/  ISETP.GT.AND P1, PT, R7, 0x7e, PT ;  /* 0x0000007e0700780c */ /* 0x000fe40003f24270 */
[----:B------:R-:W-:Y:S01]  /*3fd90*/  PRMT R6, RZ, 0x7610, R6 ;  /* 0x00007610ff067816 */ /* 0x000fe20000000006 */
[----:B---3--:R-:W-:Y:S02]  /*3fda0*/  @P2 IMAD.MOV.U32 R46, RZ, RZ, R71 ;  /* 0x000000ffff2e2224 */ /* 0x008fe400078e0047 */
[----:B------:R-:W-:-:S05]  /*3fdb0*/  @P2 IMAD.MOV.U32 R47, RZ, RZ, R72 ;  /* 0x000000ffff2f2224 */ /* 0x000fca00078e0048 */
[----:B------:R0:W3:Y:S01]  /*3fdc0*/  @P2 LDG.E.U8 R64, desc[UR20][R46.64] ;  /* 0x000000142e402981 */ /* 0x0000e2000c1e1100 */
[----:B------:R-:W-:Y:S01]  /*3fdd0*/  PRMT R2, RZ, 0x7610, R2 ;  /* 0x00007610ff027816 */ /* 0x000fe20000000002 */
[----:B0-----:R-:W-:Y:S02]  /*3fde0*/  @P2 IMAD.MOV.U32 R46, RZ, RZ, R52 ;  /* 0x000000ffff2e2224 */ /* 0x001fe400078e0034 */
[----:B--2---:R-:W-:-:S05]  /*3fdf0*/  @P2 IMAD.MOV.U32 R47, RZ, RZ, R54 ;  /* 0x000000ffff2f2224 */ /* 0x004fca00078e0036 */
[----:B------:R4:W2:Y:S02]  /*3fe00*/  @P2 LDG.E.U8 R6, desc[UR20][R46.64] ;  /* 0x000000142e062981 */ /* 0x0008a4000c1e1100 */
[----:B----4-:R-:W-:Y:S02]  /*3fe10*/  @P1 IMAD.MOV.U32 R46, RZ, RZ, R3 ;  /* 0x000000ffff2e1224 */ /* 0x010fe400078e0003 */
[----:B------:R-:W-:-:S05]  /*3fe20*/  @P1 IMAD.MOV.U32 R47, RZ, RZ, R4 ;  /* 0x000000ffff2f1224 */ /* 0x000fca00078e0004 */
[----:B------:R0:W4:Y:S04]  /*3fe30*/  @P1 LDG.E.U8 R2, desc[UR20][R46.64] ;  /* 0x000000142e021981 */ /* 0x000128000c1e1100 */
[----:B------:R-:W0:Y:S04]  /*3fe40*/  LDL R46, [R1+0x11c4] ;  /* 0x0011c400012e7983 */ /* 0x000e280000100800 */
[----:B------:R-:W0:Y:S01]  /*3fe50*/  LDL R47, [R1+0x11c8] ;  /* 0x0011c800012f7983 */ /* 0x000e220000100800 */
[----:B------:R-:W-:-:S03]  /*3fe60*/  PRMT R5, RZ, 0x7610, R5 ;  /* 0x00007610ff057816 */ /* 0x000fc60000000005 */
[----:B------:R-:W2:Y:S04]  /*3fe70*/  LDL.LU R52, [R1+0x230] ;  /* 0x0002300001347983 */ /* 0x000ea80000300800 */
[----:B------:R-:W2:Y:S04]  /*3fe80*/  LDL.LU R54, [R1+0x22c] ;  /* 0x00022c0001367983 */ /* 0x000ea80000300800 */
[----:B------:R-:W2:Y:S04]  /*3fe90*/  LDL.LU R71, [R1+0x1e8] ;  /* 0x0001e80001477983 */ /* 0x000ea80000300800 */
[----:B------:R-:W2:Y:S01]  /*3fea0*/  LDL.LU R72, [R1+0x1e4] ;  /* 0x0001e40001487983 */ /* 0x000ea20000300800 */
[----:B0-----:R-:W-:-:S04]  /*3feb0*/  @P1 LOP3.LUT R47, R47, R46, RZ, 0x3c, !PT ;  /* 0x0000002e2f2f1212 */ /* 0x001fc800078e3cff */
[----:B------:R-:W-:-:S04]  /*3fec0*/  @P1 LOP3.LUT R46, R47, R46, RZ, 0x3c, !PT ;  /* 0x0000002e2f2e1212 */ /* 0x000fc800078e3cff */
[----:B------:R-:W-:-:S05]  /*3fed0*/  @P1 LOP3.LUT R47, R47, R46, RZ, 0x3c, !PT ;  /* 0x0000002e2f2f1212 */ /* 0x000fca00078e3cff */
[----:B------:R-:W4:Y:S04]  /*3fee0*/  @P1 LDG.E.U8 R5, desc[UR20][R46.64] ;  /* 0x000000142e051981 */ /* 0x000f28000c1e1100 */
[----:B------:R0:W-:Y:S04]  /*3fef0*/  STL [R1+0x1b8], R83 ;  /* 0x0001b85301007387 */ /* 0x0001e80000100800 */
[----:B0-----:R-:W4:Y:S04]  /*3ff00*/  LDL.LU R83, [R1+0x180] ;  /* 0x0001800001537983 */ /* 0x001f280000300800 */
[----:B------:R-:W4:Y:S04]  /*3ff10*/  LDL.LU R84, [R1+0x17c] ;  /* 0x00017c0001547983 */ /* 0x000f280000300800 */
[----:B------:R-:W4:Y:S04]  /*3ff20*/  LDL.LU R85, [R1+0x144] ;  /* 0x0001440001557983 */ /* 0x000f280000300800 */
        /* <DEDUP_REMOVED lines=8> */
[----:B---3--:R0:W-:Y:S04]  /*3ffb0*/  STL [R1+0x1ac], R64 ;  /* 0x0001ac4001007387 */ /* 0x0081e80000100800 */
[----:B0-----:R-:W3:Y:S04]  /*3ffc0*/  LDL.LU R64, [R1+0x94] ;  /* 0x0000940001407983 */ /* 0x001ee80000300800 */
[----:B------:R-:W3:Y:S04]  /*3ffd0*/  LDL.LU R3, [R1+0x60] ;  /* 0x0000600001037983 */ /* 0x000ee80000300800 */
[----:B--2---:R0:W-:Y:S04]  /*3ffe0*/  STL [R1+0x1a0], R6 ;  /* 0x0001a00601007387 */ /* 0x0041e80000100800 */
[----:B0-----:R-:W2:Y:S04]  /*3fff0*/  LDL.LU R6, [R1+0x5c] ;  /* 0x00005c0001067983 */ /* 0x001ea80000300800 */
[----:B----4-:R0:W-:Y:S04]  /*40000*/  STL [R1+0x194], R2 ;  /* 0x0001940201007387 */ /* 0x0101e80000100800 */
[----:B0-----:R-:W4:Y:S04]  /*40010*/  LDL.LU R2, [R1+0x30] ;  /* 0x0000300001027983 */ /* 0x001f280000300800 */
[----:B------:R-:W2:Y:S04]  /*40020*/  LDL.LU R4, [R1+0x2c] ;  /* 0x00002c0001047983 */ /* 0x000ea80000300800 */
[----:B------:R0:W-:Y:S04]  /*40030*/  STL [R1+0x188], R5 ;  /* 0x0001880501007387 */ /* 0x0001e80000100800 */
[----:B0-----:R-:W2:Y:S04]  /*40040*/  LDL.LU R5, [R1+0x1850] ;  /* 0x0018500001057983 */ /* 0x001ea80000300800 */
[----:B------:R-:W3:Y:S04]  /*40050*/  LDL R46, [R1+0x11cc] ;  /* 0x0011cc00012e7983 */ /* 0x000ee80000100800 */
[----:B------:R-:W3:Y:S01]  /*40060*/  LDL R47, [R1+0x11d0] ;  /* 0x0011d000012f7983 */ /* 0x000ee20000100800 */
[----:B------:R-:W-:-:S02]  /*40070*/  ISETP.GT.AND P2, PT, R7, 0x7f, PT ;  /* 0x0000007f0700780c */ /* 0x000fc40003f44270 */
[----:B--2---:R-:W-:-:S11]  /*40080*/  PRMT R5, RZ, 0x7610, R5 ;  /* 0x00007610ff057816 */ /* 0x004fd60000000005 */
[----:B---3--:R-:W-:-:S04]  /*40090*/  @P2 LOP3.LUT R47, R47, R46, RZ, 0x3c, !PT ;  /* 0x0000002e2f2f2212 */ /* 0x008fc800078e3cff */
[----:B------:R-:W-:-:S04]  /*400a0*/  @P2 LOP3.LUT R46, R47, R46, RZ, 0x3c, !PT ;  /* 0x0000002e2f2e2212 */ /* 0x000fc800078e3cff */
[----:B------:R-:W-:-:S05]  /*400b0*/  @P2 LOP3.LUT R47, R47, R46, RZ, 0x3c, !PT ;  /* 0x0000002e2f2f2212 */ /* 0x000fca00078e3cff */
[----:B------:R-:W2:Y:S04]  /*400c0*/  @P2 LDG.E.U8 R5, desc[UR20][R46.64] ;  /* 0x000000142e052981 */ /* 0x000ea8000c1e1100 */
[----:B------:R-:W3:Y:S04]  /*400d0*/  LDL R46, [R1+0x11d4] ;  /* 0x0011d400012e7983 */ /* 0x000ee80000100800 */
[----:B------:R-:W3:Y:S01]  /*400e0*/  LDL R47, [R1+0x11d8] ;  /* 0x0011d800012f7983 */ /* 0x000ee20000100800 */
[----:B------:R-:W-:-:S03]  /*400f0*/  PRMT R16, RZ, 0x7610, R16 ;  /* 0x00007610ff107816 */ /* 0x000fc60000000010 */
[----:B--2---:R0:W-:Y:S02]  /*40100*/  STL [R1+0x184], R5 ;  /* 0x0001840501007387 */ /* 0x0041e40000100800 */
[----:B0-----:R-:W0:Y:S01]  /*40110*/  S2R R5, SR_TID.X ;  /* 0x0000000000057919 */ /* 0x001e220000002100 */
[----:B---3--:R-:W-:-:S04]  /*40120*/  @P2 LOP3.LUT R47, R47, R46, RZ, 0x3c, !PT ;  /* 0x0000002e2f2f2212 */ /* 0x008fc800078e3cff */
[----:B------:R-:W-:-:S04]  /*40130*/  @P2 LOP3.LUT R46, R47, R46, RZ, 0x3c, !PT ;  /* 0x0000002e2f2e2212 */ /* 0x000fc800078e3cff */
[----:B------:R-:W-:-:S05]  /*40140*/  @P2 LOP3.LUT R47, R47, R46, RZ, 0x3c, !PT ;  /* 0x0000002e2f2f2212 */ /* 0x000fca00078e3cff */
[----:B------:R-:W2:Y:S01]  /*40150*/  @P2 LDG.E.U8 R16, desc[UR20][R46.64] ;  /* 0x000000142e102981 */ /* 0x000ea2000c1e1100 */
[----:B0-----:R-:W-:Y:S01]  /*40160*/  LOP3.LUT R5, R5, 0x7f, RZ, 0xc0, !PT ;  /* 0x0000007f05057812 */ /* 0x001fe200078ec0ff */
[----:B------:R-:W-:Y:S06]  /*40170*/  BAR.SYNC.DEFER_BLOCKING 0x0 ;  /* 0x0000000000007b1d */ /* 0x000fec0000010000 */
        /* <DEDUP_REMOVED lines=11> */
[----:B------:R1:W-:Y:S04]  /*40230*/  STS.U8 [R5+UR9+0x15400], R91 ;  /* 0x0154005b05007988 */ /* 0x0003e80008000009 */
[----:B------:R3:W-:Y:S04]  /*40240*/  STS.U8 [R5+UR9+0x11800], R92 ;  /* 0x0118005c05007988 */ /* 0x0007e80008000009 */
[----:B0-----:R-:W2:Y:S04]  /*40250*/  LDL.LU R90, [R1+0x228] ;  /* 0x00022800015a7983 */ /* 0x001ea80000300800 */
[----:B-1----:R-:W2:Y:S04]  /*40260*/  LDL.LU R91, [R1+0x224] ;  /* 0x00022400015b7983 */ /* 0x002ea80000300800 */
[----:B---3--:R-:W3:Y:S04]  /*40270*/  LDL.LU R92, [R1+0x1d8] ;  /* 0x0001d800015c7983 */ /* 0x008ee80000300800 */
[----:B------:R-:W-:Y:S04]  /*40280*/  STS.U8 [R5+UR9+0x15800], R64 ;  /* 0x0158004005007988 */ /* 0x000fe80008000009 */
[----:B------:R-:W-:Y:S04]  /*40290*/  STS.U8 [R5+UR9+0x11c00], R3 ;  /* 0x011c000305007988 */ /* 0x000fe80008000009 */
[----:B------:R-:W-:Y:S04]  /*402a0*/  STS.U8 [R5+UR9+0x15c00], R6 ;  /* 0x015c000605007988 */ /* 0x000fe80008000009 */
[----:B----4-:R0:W-:Y:S04]  /*402b0*/  STS.U8 [R5+UR9+0x12000], R2 ;  /* 0x0120000205007988 */ /* 0x0101e80008000009 */
[----:B------:R-:W-:Y:S04]  /*402c0*/  STS.U8 [R5+UR9+0x16000], R4 ;  /* 0x0160000405007988 */ /* 0x000fe80008000009 */
[----:B------:R1:W-:Y:S04]  /*402d0*/  STS.U8 [R5+UR9+0x12400], R0 ;  /* 0x0124000005007988 */ /* 0x0003e80008000009 */
[----:B0-----:R-:W4:Y:S01]  /*402e0*/  LDL.LU R2, [R1+0x1d4] ;  /* 0x0001d40001027983 */ /* 0x001f220000300800 */
[----:B-1----:R-:W0:Y:S03]  /*402f0*/  S2R R0, SR_TID.X ;  /* 0x0000000000007919 */ /* 0x002e260000002100 */
        /* <DEDUP_REMOVED lines=8> */
[----:B------:R-:W-:Y:S01]  /*40380*/  STS.U8 [R5+UR9+0x13400], R18 ;  /* 0x0134001205007988 */ /* 0x000fe20008000009 */
[----:B------:R-:W-:-:S03]  /*40390*/  LOP3.LUT R4, R0, 0x10, RZ, 0x3c, !PT ;  /* 0x0000001000047812 */ /* 0x000fc600078e3cff */
[----:B------:R-:W-:Y:S04]  /*403a0*/  STS.U8 [R5+UR9+0x17400], R19 ;  /* 0x0174001305007988 */ /* 0x000fe80008000009 */
[----:B------:R-:W-:Y:S04]  /*403b0*/  STS.U8 [R5+UR9+0x13800], R28 ;  /* 0x0138001c05007988 */ /* 0x000fe80008000009 */
[----:B------:R-:W-:Y:S04]  /*403c0*/  STS.U8 [R5+UR9+0x17800], R29 ;  /* 0x0178001d05007988 */ /* 0x000fe80008000009 */
[----:B------:R-:W-:Y:S04]  /*403d0*/  STS.U8 [R5+UR9+0x13c00], R30 ;  /* 0x013c001e05007988 */ /* 0x000fe80008000009 */
[----:B------:R-:W-:Y:S04]  /*403e0*/  STS.U8 [R5+UR9+0x17c00], R31 ;  /* 0x017c001f05007988 */ /* 0x000fe80008000009 */
[----:B--2---:R0:W-:Y:S04]  /*403f0*/  STL [R1+0x178], R16 ;  /* 0x0001781001007387 */ /* 0x0041e80000100800 */
        /* <DEDUP_REMOVED lines=14> */
[----:B------:R0:W-:Y:S04]  /*404e0*/  STS.U8 [R4+UR9+0x10080], R90 ;  /* 0x0100805a04007988 */ /* 0x0001e80008000009 */
[----:B------:R1:W-:Y:S04]  /*404f0*/  STS.U8 [R4+UR9+0x14080], R91 ;  /* 0x0140805b04007988 */ /* 0x0003e80008000009 */
[----:B---3--:R3:W-:Y:S04]  /*40500*/  STS.U8 [R4+UR9+0x10480], R92 ;  /* 0x0104805c04007988 */ /* 0x0087e80008000009 */
[----:B0-----:R-:W2:Y:S04]  /*40510*/  LDL.LU R90, [R1+0x184c] ;  /* 0x00184c00015a7983 */ /* 0x001ea80000300800 */
[----:B-1----:R-:W2:Y:S04]  /*40520*/  LDL.LU R91, [R1+0x1848] ;  /* 0x00184800015b7983 */ /* 0x002ea80000300800 */
[----:B---3--:R-:W3:Y:S04]  /*40530*/  LDL.LU R92, [R1+0x1844] ;  /* 0x00184400015c7983 */ /* 0x008ee80000300800 */
[----:B----4-:R0:W-:Y:S04]  /*40540*/  STS.U8 [R4+UR9+0x14480], R2 ;  /* 0x0144800204007988 */ /* 0x0101e80008000009 */
[----:B0-----:R-:W4:Y:S04]  /*40550*/  LDL.LU R2, [R1+0x1840] ;  /* 0x0018400001027983 */ /* 0x001f280000300800 */
[----:B--2---:R0:W-:Y:S04]  /*40560*/  STS.U8 [R4+UR9+0x10880], R16 ;  /* 0x0108801004007988 */ /* 0x0041e80008000009 */
[----:B------:R1:W-:Y:S04]  /*40570*/  STS.U8 [R4+UR9+0x14880], R52 ;  /* 0x0148803404007988 */ /* 0x0003e80008000009 */
[----:B------:R2:W-:Y:S04]  /*40580*/  STS.U8 [R4+UR9+0x10c80], R54 ;  /* 0x010c803604007988 */ /* 0x0005e80008000009 */
[----:B------:R0:W-:Y:S04]  /*40590*/  STS.U8 [R4+UR9+0x14c80], R71 ;  /* 0x014c804704007988 */ /* 0x0001e80008000009 */
[----:B------:R0:W-:Y:S04]  /*405a0*/  STS.U8 [R4+UR9+0x11080], R72 ;  /* 0x0110804804007988 */ /* 0x0001e80008000009 */
[----:B------:R0:W-:Y:S04]  /*405b0*/  STS.U8 [R4+UR9+0x15080], R83 ;  /* 0x0150805304007988 */ /* 0x0001e80008000009 */
[----:B------:R1:W-:Y:S04]  /*405c0*/  STS.U8 [R4+UR9+0x11480], R84 ;  /* 0x0114805404007988 */ /* 0x0003e80008000009 */
[----:B------:R1:W-:Y:S04]  /*405d0*/  STS.U8 [R4+UR9+0x15480], R85 ;  /* 0x0154805504007988 */ /* 0x0003e80008000009 */
[----:B0-----:R-:W4:Y:S04]  /*405e0*/  LDL.LU R16, [R1+0x1cc] ;  /* 0x0001cc0001107983 */ /* 0x001f280000300800 */
[----:B------:R0:W-:Y:S04]  /*405f0*/  STS.U8 [R4+UR9+0x11880], R86 ;  /* 0x0118805604007988 */ /* 0x0001e80008000009 */
[----:B-1----:R-:W4:Y:S04]  /*40600*/  LDL.LU R52, [R1+0x1c8] ;  /* 0x0001c80001347983 */ /* 0x002f280000300800 */
[----:B------:R1:W-:Y:S04]  /*40610*/  STS.U8 [R4+UR9+0x15880], R87 ;  /* 0x0158805704007988 */ /* 0x0003e80008000009 */
[----:B--2---:R-:W2:Y:S04]  /*40620*/  LDL.LU R54, [R1+0x16c] ;  /* 0x00016c0001367983 */ /* 0x004ea80000300800 */
[----:B------:R0:W-:Y:S04]  /*40630*/  STS.U8 [R4+UR9+0x11c80], R88 ;  /* 0x011c805804007988 */ /* 0x0001e80008000009 */
[----:B------:R-:W2:Y:S04]  /*40640*/  LDL.LU R71, [R1+0x168] ;  /* 0x0001680001477983 */ /* 0x000ea80000300800 */
[----:B------:R0:W-:Y:S04]  /*40650*/  STS.U8 [R4+UR9+0x15c80], R64 ;  /* 0x015c804004007988 */ /* 0x0001e80008000009 */
[----:B------:R-:W2:Y:S04]  /*40660*/  LDL.LU R72, [R1+0x118] ;  /* 0x0001180001487983 */ /* 0x000ea80000300800 */
[----:B------:R0:W-:Y:S04]  /*40670*/  STS.U8 [R4+UR9+0x12080], R3 ;  /* 0x0120800304007988 */ /* 0x0001e80008000009 */
[----:B------:R-:W2:Y:S04]  /*40680*/  LDL.LU R83, [R1+0x114] ;  /* 0x0001140001537983 */ /* 0x000ea80000300800 */
[----:B------:R0:W-:Y:S04]  /*40690*/  STS.U8 [R4+UR9+0x16080], R6 ;  /* 0x0160800604007988 */ /* 0x0001e80008000009 */
[----:B------:R-:W2:Y:S04]  /*406a0*/  LDL.LU R84, [R1+0xe8] ;  /* 0x0000e80001547983 */ /* 0x000ea80000300800 */
[----:B------:R-:W2:Y:S04]  /*406b0*/  LDL.LU R85, [R1+0xe4] ;  /* 0x0000e40001557983 */ /* 0x000ea80000300800 */
[----:B0-----:R-:W2:Y:S04]  /*406c0*/  LDL.LU R86, [R1+0xb8] ;  /* 0x0000b80001567983 */ /* 0x001ea80000300800 */
[----:B-1----:R-:W2:Y:S04]  /*406d0*/  LDL.LU R87, [R1+0xb4] ;  /* 0x0000b40001577983 */ /* 0x002ea80000300800 */
[----:B------:R-:W2:Y:S04]  /*406e0*/  LDL.LU R88, [R1+0x80] ;  /* 0x0000800001587983 */ /* 0x000ea80000300800 */
[----:B------:R-:W2:Y:S04]  /*406f0*/  LDL.LU R64, [R1+0x7c] ;  /* 0x00007c0001407983 */ /* 0x000ea80000300800 */
[----:B---3--:R-:W-:Y:S04]  /*40700*/  STS.U8 [R4+UR9+0x12480], R92 ;  /* 0x0124805c04007988 */ /* 0x008fe80008000009 */
[----:B------:R-:W-:Y:S04]  /*40710*/  STS.U8 [R4+UR9+0x16480], R91 ;  /* 0x0164805b04007988 */ /* 0x000fe80008000009 */
[----:B------:R-:W-:Y:S04]  /*40720*/  STS.U8 [R4+UR9+0x12880], R80 ;  /* 0x0128805004007988 */ /* 0x000fe80008000009 */
[----:B------:R-:W-:Y:S04]  /*40730*/  STS.U8 [R4+UR9+0x16880], R79 ;  /* 0x0168804f04007988 */ /* 0x000fe80008000009 */
[----:B------:R-:W-:Y:S04]  /*40740*/  STS.U8 [R4+UR9+0x12c80], R68 ;  /* 0x012c804404007988 */ /* 0x000fe80008000009 */
[----:B------:R-:W3:Y:S04]  /*40750*/  LDL.LU R3, [R1+0x50] ;  /* 0x0000500001037983 */ /* 0x000ee80000300800 */
[----:B------:R-:W-:Y:S04]  /*40760*/  STS.U8 [R4+UR9+0x16c80], R67 ;  /* 0x016c804304007988 */ /* 0x000fe80008000009 */
[----:B------:R-:W2:Y:S04]  /*40770*/  LDL.LU R6, [R1+0x4c] ;  /* 0x00004c0001067983 */ /* 0x000ea80000300800 */
[----:B------:R0:W-:Y:S04]  /*40780*/  STS.U8 [R4+UR9+0x13080], R8 ;  /* 0x0130800804007988 */ /* 0x0001e80008000009 */
[----:B------:R1:W-:Y:S04]  /*40790*/  STS.U8 [R4+UR9+0x17080], R9 ;  /* 0x0170800904007988 */ /* 0x0003e80008000009 */
[----:B0-----:R-:W2:Y:S04]  /*407a0*/  LDL.LU R8, [R1+0x21c] ;  /* 0x00021c0001087983 */ /* 0x001ea80000300800 */
[----:B-1----:R-:W2:Y:S04]  /*407b0*/  LDL.LU R9, [R1+0x220] ;  /* 0x0002200001097983 */ /* 0x002ea80000300800 */
[----:B------:R-:W-:Y:S04]  /*407c0*/  STS.U8 [R4+UR9+0x13480], R20 ;  /* 0x0134801404007988 */ /* 0x000fe80008000009 */
[----:B------:R-:W-:Y:S04]  /*407d0*/  STS.U8 [R4+UR9+0x17480], R21 ;  /* 0x0174801504007988 */ /* 0x000fe80008000009 */
[----:B------:R-:W-:Y:S04]  /*407e0*/  STS.U8 [R4+UR9+0x13880], R33 ;  /* 0x0138802104007988 */ /* 0x000fe80008000009 */
[----:B------:R-:W-:Y:S04]  /*407f0*/  STS.U8 [R4+UR9+0x17880], R34 ;  /* 0x0178802204007988 */ /* 0x000fe80008000009 */
[----:B------:R-:W-:Y:S04]  /*40800*/  STS.U8 [R4+UR9+0x13c80], R35 ;  /* 0x013c802304007988 */ /* 0x000fe80008000009 */
[----:B------:R0:W-:Y:S04]  /*40810*/  STS.U8 [R4+UR9+0x17c80], R36 ;  /* 0x017c802404007988 */ /* 0x0001e80008000009 */
[----:B0-----:R-:W3:Y:S01]  /*40820*/  LDL.LU R4, [R1+0x183c] ;  /* 0x00183c0001047983 */ /* 0x001ee20000300800 */
[----:B------:R-:W-:-:S05]  /*40830*/  LOP3.LUT R0, R0, 0x20, RZ, 0x3c, !PT ;  /* 0x0000002000007812 */ /* 0x000fca00078e3cff */
[----:B--2---:R-:W-:Y:S04]  /*40840*/  STS.U8 [R0+UR9+0x10100], R9 ;  /* 0x0101000900007988 */ /* 0x004fe80008000009 */
        /* <DEDUP_REMOVED lines=13> */
[----:B---3--:R-:W-:Y:S04]  /*40920*/  STS.U8 [R0+UR9+0x11d00], R3 ;  /* 0x011d000300007988 */ /* 0x008fe80008000009 */
[----:B------:R-:W-:Y:S04]  /*40930*/  STS.U8 [R0+UR9+0x15d00], R6 ;  /* 0x015d000600007988 */ /* 0x000fe80008000009 */
[----:B0-----:R-:W2:Y:S04]  /*40940*/  LDL.LU R85, [R1+0x218] ;  /* 0x0002180001557983 */ /* 0x001ea80000300800 */
[----:B------:R0:W-:Y:S04]  /*40950*/  STS.U8 [R0+UR9+0x12100], R4 ;  /* 0x0121000400007988 */ /* 0x0001e80008000009 */
[----:B-1----:R-:W3:Y:S04]  /*40960*/  LDL.LU R87, [R1+0x214] ;  /* 0x0002140001577983 */ /* 0x002ee80000300800 */
[----:B0-----:R-:W4:Y:S01]  /*40970*/  LDL.LU R4, [R1+0x1c0] ;  /* 0x0001c00001047983 */ /* 0x001f220000300800 */
[----:B------:R-:W0:Y:S03]  /*40980*/  S2R R16, SR_TID.X ;  /* 0x0000000000107919 */ /* 0x000e260000002100 */
[----:B------:R1:W-:Y:S04]  /*40990*/  STS.U8 [R0+UR9+0x16100], R2 ;  /* 0x0161000200007988 */ /* 0x0003e80008000009 */
[----:B------:R-:W-:Y:S04]  /*409a0*/  STS.U8 [R0+UR9+0x12500], R90 ;  /* 0x0125005a00007988 */ /* 0x000fe80008000009 */
[----:B------:R-:W4:Y:S04]  /*409b0*/  LDL.LU R9, [R1+0x1bc] ;  /* 0x0001bc0001097983 */ /* 0x000f280000300800 */
[----:B------:R-:W-:Y:S04]  /*409c0*/  STS.U8 [R0+UR9+0x16500], R89 ;  /* 0x0165005900007988 */ /* 0x000fe80008000009 */
[----:B------:R-:W4:Y:S04]  /*409d0*/  LDL.LU R8, [R1+0x164] ;  /* 0x0001640001087983 */ /* 0x000f280000300800 */
[----:B------:R-:W-:Y:S04]  /*409e0*/  STS.U8 [R0+UR9+0x12900], R78 ;  /* 0x0129004e00007988 */ /* 0x000fe80008000009 */
[----:B------:R-:W4:Y:S04]  /*409f0*/  LDL.LU R52, [R1+0x160] ;  /* 0x0001600001347983 */ /* 0x000f280000300800 */
[----:B------:R-:W-:Y:S01]  /*40a00*/  STS.U8 [R0+UR9+0x16900], R77 ;  /* 0x0169004d00007988 */ /* 0x000fe20008000009 */
[----:B0-----:R-:W-:-:S03]  /*40a10*/  LOP3.LUT R16, R16, 0x7f, RZ, 0xc0, !PT ;  /* 0x0000007f10107812 */ /* 0x001fc600078ec0ff */
[----:B------:R-:W4:Y:S04]  /*40a20*/  LDL.LU R54, [R1+0x110] ;  /* 0x0001100001367983 */ /* 0x000f280000300800 */
[----:B------:R-:W-:Y:S04]  /*40a30*/  STS.U8 [R0+UR9+0x12d00], R66 ;  /* 0x012d004200007988 */ /* 0x000fe80008000009 */
[----:B------:R-:W4:Y:S04]  /*40a40*/  LDL.LU R71, [R1+0x10c] ;  /* 0x00010c0001477983 */ /* 0x000f280000300800 */
[----:B------:R-:W-:Y:S01]  /*40a50*/  STS.U8 [R0+UR9+0x16d00], R65 ;  /* 0x016d004100007988 */ /* 0x000fe20008000009 */
[----:B------:R-:W-:-:S03]  /*40a60*/  LOP3.LUT R86, R16, 0x30, RZ, 0x3c, !PT ;  /* 0x0000003010567812 */ /* 0x000fc600078e3cff */
        /* <DEDUP_REMOVED lines=12> */
[----:B-1----:R-:W4:Y:S04]  /*40b30*/  LDL.LU R2, [R1+0x48] ;  /* 0x0000480001027983 */ /* 0x002f280000300800 */
[----:B------:R-:W-:Y:S04]  /*40b40*/  STS.U8 [R0+UR9+0x13d00], R39 ;  /* 0x013d002700007988 */ /* 0x000fe80008000009 */
[----:B------:R0:W-:Y:S04]  /*40b50*/  STS.U8 [R0+UR9+0x17d00], R40 ;  /* 0x017d002800007988 */ /* 0x0001e80008000009 */
[----:B------:R-:W4:Y:S04]  /*40b60*/  LDL.LU R88, [R1+0x18] ;  /* 0x0000180001587983 */ /* 0x000f280000300800 */
[----:B0-----:R-:W4:Y:S04]  /*40b70*/  LDL.LU R0, [R1+0x14] ;  /* 0x0000140001007983 */ /* 0x001f280000300800 */
[----:B--2---:R0:W-:Y:S04]  /*40b80*/  STS.U8 [R86+UR9+0x10180], R85 ;  /* 0x0101805556007988 */ /* 0x0041e80008000009 */
[----:B---3--:R1:W-:Y:S04]  /*40b90*/  STS.U8 [R86+UR9+0x14180], R87 ;  /* 0x0141805756007988 */ /* 0x0083e80008000009 */
[----:B0-----:R-:W2:Y:S04]  /*40ba0*/  LDL.LU R85, [R1+0x1838] ;  /* 0x0018380001557983 */ /* 0x001ea80000300800 */
[----:B----4-:R0:W-:Y:S04]  /*40bb0*/  STS.U8 [R86+UR9+0x10580], R4 ;  /* 0x0105800456007988 */ /* 0x0101e80008000009 */
[----:B-1----:R-:W3:Y:S04]  /*40bc0*/  LDL.LU R87, [R1+0x1834] ;  /* 0x0018340001577983 */ /* 0x002ee80000300800 */
[----:B0-----:R-:W4:Y:S04]  /*40bd0*/  LDL.LU R4, [R1+0x1830] ;  /* 0x0018300001047983 */ /* 0x001f280000300800 */
        /* <DEDUP_REMOVED lines=11> */
[----:B0-----:R-:W2:Y:S04]  /*40c90*/  LDL.LU R3, [R1+0x20c] ;  /* 0x00020c0001037983 */ /* 0x001ea80000300800 */
[----:B------:R0:W-:Y:S04]  /*40ca0*/  STS.U8 [R86+UR9+0x11d80], R2 ;  /* 0x011d800256007988 */ /* 0x0001e80008000009 */
[----:B-1----:R-:W2:Y:S04]  /*40cb0*/  LDL.LU R6, [R1+0x208] ;  /* 0x0002080001067983 */ /* 0x002ea80000300800 */
[----:B0-----:R-:W2:Y:S04]  /*40cc0*/  LDL.LU R2, [R1+0x1b4] ;  /* 0x0001b40001027983 */ /* 0x001ea80000300800 */
[----:B----4-:R0:W-:Y:S04]  /*40cd0*/  STS.U8 [R86+UR9+0x15d80], R4 ;  /* 0x015d800456007988 */ /* 0x0101e80008000009 */
[----:B0-----:R-:W4:Y:S04]  /*40ce0*/  LDL.LU R4, [R1+0x1b0] ;  /* 0x0001b00001047983 */ /* 0x001f280000300800 */
        /* <DEDUP_REMOVED lines=10> */
[----:B0-----:R-:W2:Y:S04]  /*40d90*/  LDL.LU R88, [R1+0x182c] ;  /* 0x00182c0001587983 */ /* 0x001ea80000300800 */
[----:B------:R0:W-:Y:S01]  /*40da0*/  STS.U8 [R86+UR9+0x16180], R0 ;  /* 0x0161800056007988 */ /* 0x0001e20008000009 */
[----:B------:R-:W-:-:S03]  /*40db0*/  LOP3.LUT R16, R16, 0x40, RZ, 0x3c, !PT ;  /* 0x0000004010107812 */ /* 0x000fc600078e3cff */
[----:B0-----:R-:W4:Y:S04]  /*40dc0*/  LDL.LU R0, [R1+0x3c] ;  /* 0x00003c0001007983 */ /* 0x001f280000300800 */
[----:B--2---:R-:W-:Y:S04]  /*40dd0*/  STS.U8 [R86+UR9+0x12580], R88 ;  /* 0x0125805856007988 */ /* 0x004fe80008000009 */
        /* <DEDUP_REMOVED lines=15> */
[----:B0-----:R-:W3:Y:S04]  /*40ed0*/  LDL.LU R86, [R1+0x1828] ;  /* 0x0018280001567983 */ /* 0x001ee80000300800 */
[----:B-1----:R-:W3:Y:S04]  /*40ee0*/  LDL.LU R3, [R1+0x1824] ;  /* 0x0018240001037983 */ /* 0x002ee80000300800 */
[----:B--2---:R-:W2:Y:S04]  /*40ef0*/  LDL.LU R6, [R1+0x1820] ;  /* 0x0018200001067983 */ /* 0x004ea80000300800 */
[----:B------:R0:W-:Y:S04]  /*40f00*/  STS.U8 [R16+UR9+0x10600], R2 ;  /* 0x0106000210007988 */ /* 0x0001e80008000009 */
[----:B----4-:R1:W-:Y:S04]  /*40f10*/  STS.U8 [R16+UR9+0x14600], R4 ;  /* 0x0146000410007988 */ /* 0x0103e80008000009 */
[----:B0-----:R-:W4:Y:S04]  /*40f20*/  LDL.LU R2, [R1+0x181c] ;  /* 0x00181c0001027983 */ /* 0x001f280000300800 */
[----:B-1----:R-:W2:Y:S04]  /*40f30*/  LDL.LU R4, [R1+0x1818] ;  /* 0x0018180001047983 */ /* 0x002ea80000300800 */
[----:B------:R-:W-:Y:S04]  /*40f40*/  STS.U8 [R16+UR9+0x10a00], R9 ;  /* 0x010a000910007988 */ /* 0x000fe80008000009 */
[----:B------:R-:W-:Y:S04]  /*40f50*/  STS.U8 [R16+UR9+0x14a00], R8 ;  /* 0x014a000810007988 */ /* 0x000fe80008000009 */
[----:B------:R0:W-:Y:S04]  /*40f60*/  STS.U8 [R16+UR9+0x10e00], R52 ;  /* 0x010e003410007988 */ /* 0x0001e80008000009 */
[----:B------:R1:W-:Y:S04]  /*40f70*/  STS.U8 [R16+UR9+0x14e00], R54 ;  /* 0x014e003610007988 */ /* 0x0003e80008000009 */
[----:B------:R0:W-:Y:S04]  /*40f80*/  STS.U8 [R16+UR9+0x11200], R71 ;  /* 0x0112004710007988 */ /* 0x0001e80008000009 */
[----:B------:R-:W-:Y:S04]  /*40f90*/  STS.U8 [R16+UR9+0x15200], R72 ;  /* 0x0152004810007988 */ /* 0x000fe80008000009 */
[----:B------:R-:W-:Y:S04]  /*40fa0*/  STS.U8 [R16+UR9+0x11600], R83 ;  /* 0x0116005310007988 */ /* 0x000fe80008000009 */
[----:B------:R-:W-:Y:S04]  /*40fb0*/  STS.U8 [R16+UR9+0x15600], R84 ;  /* 0x0156005410007988 */ /* 0x000fe80008000009 */
[----:B------:R-:W-:Y:S04]  /*40fc0*/  STS.U8 [R16+UR9+0x11a00], R64 ;  /* 0x011a004010007988 */ /* 0x000fe80008000009 */
[----:B0-----:R-:W3:Y:S04]  /*40fd0*/  LDL.LU R52, [R1+0x200] ;  /* 0x0002000001347983 */ /* 0x001ee80000300800 */
[----:B-1----:R-:W3:Y:S04]  /*40fe0*/  LDL.LU R54, [R1+0x1fc] ;  /* 0x0001fc0001367983 */ /* 0x002ee80000300800 */
[----:B------:R-:W3:Y:S04]  /*40ff0*/  LDL.LU R71, [R1+0x1a8] ;  /* 0x0001a80001477983 */ /* 0x000ee80000300800 */
[----:B--2---:R-:W-:Y:S04]  /*41000*/  STS.U8 [R16+UR9+0x15a00], R4 ;  /* 0x015a000410007988 */ /* 0x004fe80008000009 */
[----:B----4-:R0:W-:Y:S04]  /*41010*/  STS.U8 [R16+UR9+0x11e00], R2 ;  /* 0x011e000210007988 */ /* 0x0101e80008000009 */
[----:B0-----:R-:W2:Y:S04]  /*41020*/  LDL.LU R2, [R1+0x1a4] ;  /* 0x0001a40001027983 */ /* 0x001ea80000300800 */
[----:B------:R-:W4:Y:S04]  /*41030*/  LDL.LU R4, [R1+0x154] ;  /* 0x0001540001047983 */ /* 0x000f280000300800 */
[----:B------:R-:W-:Y:S04]  /*41040*/  STS.U8 [R16+UR9+0x15e00], R0 ;  /* 0x015e000010007988 */ /* 0x000fe80008000009 */
[----:B------:R-:W-:Y:S04]  /*41050*/  STS.U8 [R16+UR9+0x12200], R6 ;  /* 0x0122000610007988 */ /* 0x000fe80008000009 */
[----:B---3--:R0:W-:Y:S04]  /*41060*/  STS.U8 [R16+UR9+0x16200], R3 ;  /* 0x0162000310007988 */ /* 0x0081e80008000009 */
[----:B------:R-:W-:Y:S04]  /*41070*/  STS.U8 [R16+UR9+0x12600], R86 ;  /* 0x0126005610007988 */ /* 0x000fe80008000009 */
[----:B------:R-:W-:Y:S04]  /*41080*/  STS.U8 [R16+UR9+0x16600], R85 ;  /* 0x0166005510007988 */ /* 0x000fe80008000009 */
[----:B------:R-:W-:Y:S04]  /*41090*/  STS.U8 [R16+UR9+0x12a00], R74 ;  /* 0x012a004a10007988 */ /* 0x000fe80008000009 */
[----:B------:R-:W-:Y:S04]  /*410a0*/  STS.U8 [R16+UR9+0x16a00], R73 ;  /* 0x016a004910007988 */ /* 0x000fe80008000009 */
[----:B------:R-:W-:Y:S04]  /*410b0*/  STS.U8 [R16+UR9+0x12e00], R58 ;  /* 0x012e003a10007988 */ /* 0x000fe80008000009 */
[----:B------:R-:W-:Y:S01]  /*410c0*/  STS.U8 [R16+UR9+0x16e00], R56 ;  /* 0x016e003810007988 */ /* 0x000fe20008000009 */
[----:B0-----:R-:W-:-:S03]  /*410d0*/  LOP3.LUT R3, R5, 0x50, RZ, 0x3c, !PT ;  /* 0x0000005005037812 */ /* 0x001fc600078e3cff */
[----:B------:R-:W3:Y:S04]  /*410e0*/  LDL.LU R72, [R1+0xfc] ;  /* 0x0000fc0001487983 */ /* 0x000ee80000300800 */
[----:B------:R-:W-:Y:S04]  /*410f0*/  STS.U8 [R16+UR9+0x13200], R14 ;  /* 0x0132000e10007988 */ /* 0x000fe80008000009 */
        /* <DEDUP_REMOVED lines=22> */
[----:B----4-:R1:W-:Y:S04]  /*41260*/  STS.U8 [R3+UR9+0x10a80], R4 ;  /* 0x010a800403007988 */ /* 0x0103e80008000009 */
[----:B0-----:R-:W2:Y:S04]  /*41270*/  LDL.LU R2, [R1+0x1804] ;  /* 0x0018040001027983 */ /* 0x001ea80000300800 */
[----:B-1----:R-:W4:Y:S04]  /*41280*/  LDL.LU R4, [R1+0x1800] ;  /* 0x0018000001047983 */ /* 0x002f280000300800 */
[----:B----4-:R-:W-:Y:S04]  /*41290*/  STS.U8 [R3+UR9+0x14a80], R4 ;  /* 0x014a800403007988 */ /* 0x010fe80008000009 */
[----:B--2---:R0:W-:Y:S04]  /*412a0*/  STS.U8 [R3+UR9+0x10e80], R2 ;  /* 0x010e800203007988 */ /* 0x0041e80008000009 */
[----:B---3--:R1:W-:Y:S04]  /*412b0*/  STS.U8 [R3+UR9+0x14e80], R72 ;  /* 0x014e804803007988 */ /* 0x0083e80008000009 */
[----:B------:R2:W-:Y:S04]  /*412c0*/  STS.U8 [R3+UR9+0x11280], R83 ;  /* 0x0112805303007988 */ /* 0x0005e80008000009 */
[----:B0-----:R-:W3:Y:S04]  /*412d0*/  LDL.LU R2, [R1+0x1f4] ;  /* 0x0001f40001027983 */ /* 0x001ee80000300800 */
[----:B------:R-:W4:Y:S04]  /*412e0*/  LDL.LU R4, [R1+0x1f0] ;  /* 0x0001f00001047983 */ /* 0x000f280000300800 */
[----:B-1----:R-:W3:Y:S04]  /*412f0*/  LDL.LU R72, [R1+0x17fc] ;  /* 0x0017fc0001487983 */ /* 0x002ee80000300800 */
[----:B--2---:R-:W2:Y:S04]  /*41300*/  LDL.LU R83, [R1+0x17f8] ;  /* 0x0017f80001537983 */ /* 0x004ea80000300800 */
[----:B------:R0:W-:Y:S04]  /*41310*/  STS.U8 [R3+UR9+0x15280], R84 ;  /* 0x0152805403007988 */ /* 0x0001e80008000009 */
[----:B------:R1:W-:Y:S04]  /*41320*/  STS.U8 [R3+UR9+0x11680], R64 ;  /* 0x0116804003007988 */ /* 0x0003e80008000009 */
[----:B------:R1:W-:Y:S04]  /*41330*/  STS.U8 [R3+UR9+0x15680], R0 ;  /* 0x0156800003007988 */ /* 0x0003e80008000009 */
[----:B0-----:R-:W2:Y:S04]  /*41340*/  LDL.LU R84, [R1+0x17f4] ;  /* 0x0017f40001547983 */ /* 0x001ea80000300800 */
[----:B-1----:R-:W2:Y:S04]  /*41350*/  LDL.LU R64, [R1+0x17f0] ;  /* 0x0017f00001407983 */ /* 0x002ea80000300800 */
[----:B------:R-:W2:Y:S04]  /*41360*/  LDL.LU R0, [R1+0x17ec] ;  /* 0x0017ec0001007983 */ /* 0x000ea80000300800 */
[----:B------:R0:W-:Y:S04]  /*41370*/  STS.U8 [R3+UR9+0x11a80], R6 ;  /* 0x011a800603007988 */ /* 0x0001e80008000009 */
[----:B0-----:R-:W2:Y:S04]  /*41380*/  LDL.LU R6, [R1+0x17e8] ;  /* 0x0017e80001067983 */ /* 0x001ea80000300800 */
[----:B------:R-:W-:Y:S04]  /*41390*/  STS.U8 [R3+UR9+0x15a80], R9 ;  /* 0x015a800903007988 */ /* 0x000fe80008000009 */
[----:B------:R-:W-:Y:S01]  /*413a0*/  STS.U8 [R3+UR9+0x11e80], R8 ;  /* 0x011e800803007988 */ /* 0x000fe20008000009 */
[----:B------:R-:W-:-:S02]  /*413b0*/  ISETP.GE.AND P1, PT, R5, R7, PT ;  /* 0x000000070500720c */ /* 0x000fc40003f26270 */
[----:B------:R-:W-:Y:S01]  /*413c0*/  LOP3.LUT R5, R5, 0x60, RZ, 0x3c, !PT ;  /* 0x0000006005057812 */ /* 0x000fe200078e3cff */
[----:B--2---:R0:W-:Y:S04]  /*413d0*/  STS.U8 [R3+UR9+0x15e80], R6 ;  /* 0x015e800603007988 */ /* 0x0041e80008000009 */
[----:B------:R1:W-:Y:S04]  /*413e0*/  STS.U8 [R3+UR9+0x12280], R0 ;  /* 0x0122800003007988 */ /* 0x0003e80008000009 */
[----:B------:R2:W-:Y:S04]  /*413f0*/  STS.U8 [R3+UR9+0x16280], R64 ;  /* 0x0162804003007988 */ /* 0x0005e80008000009 */
        /* <DEDUP_REMOVED lines=9> */
[----:B------:R3:W-:Y:S04]  /*41490*/  STS.U8 [R3+UR9+0x17680], R45 ;  /* 0x0176802d03007988 */ /* 0x0007e80008000009 */
[----:B0-----:R-:W4:Y:S04]  /*414a0*/  LDL.LU R6, [R1+0x17e4] ;  /* 0x0017e40001067983 */ /* 0x001f280000300800 */
[----:B------:R-:W-:Y:S04]  /*414b0*/  STS.U8 [R3+UR9+0x13a80], R57 ;  /* 0x013a803903007988 */ /* 0x000fe80008000009 */
[----:B-1----:R-:W4:Y:S04]  /*414c0*/  LDL.LU R0, [R1+0x17e0] ;  /* 0x0017e00001007983 */ /* 0x002f280000300800 */
[----:B------:R-:W-:Y:S04]  /*414d0*/  STS.U8 [R3+UR9+0x17a80], R59 ;  /* 0x017a803b03007988 */ /* 0x000fe80008000009 */
[----:B--2---:R-:W2:Y:S04]  /*414e0*/  LDL.LU R64, [R1+0x17dc] ;  /* 0x0017dc0001407983 */ /* 0x004ea80000300800 */
[----:B------:R-:W-:Y:S04]  /*414f0*/  STS.U8 [R3+UR9+0x13e80], R61 ;  /* 0x013e803d03007988 */ /* 0x000fe80008000009 */
[----:B------:R-:W2:Y:S04]  /*41500*/  LDL R9, [R1+0x34c] ;  /* 0x00034c0001097983 */ /* 0x000ea80000100800 */
[----:B------:R-:W2:Y:S04]  /*41510*/  LDL R8, [R1+0x350] ;  /* 0x0003500001087983 */ /* 0x000ea80000100800 */
[----:B---3--:R-:W3:Y:S04]  /*41520*/  LDL R45, [R1+0x390] ;  /* 0x00039000012d7983 */ /* 0x008ee80000100800 */
[----:B------:R0:W-:Y:S04]  /*41530*/  STS.U8 [R3+UR9+0x17e80], R63 ;  /* 0x017e803f03007988 */ /* 0x0001e80008000009 */
[----:B------:R1:W-:Y:S04]  /*41540*/  STS.U8 [R5+UR9+0x10300], R2 ;  /* 0x0103000205007988 */ /* 0x0003e80008000009 */
[----:B----4-:R4:W-:Y:S04]  /*41550*/  STS.U8 [R5+UR9+0x14300], R4 ;  /* 0x0143000405007988 */ /* 0x0109e80008000009 */
[----:B0-----:R-:W2:Y:S04]  /*41560*/  LDL.LU R3, [R1+0x17d8] ;  /* 0x0017d80001037983 */ /* 0x001ea80000300800 */
[----:B-1----:R-:W2:Y:S04]  /*41570*/  LDL.LU R2, [R1+0x17d4] ;  /* 0x0017d40001027983 */ /* 0x002ea80000300800 */
[----:B----4-:R-:W4:Y:S04]  /*41580*/  LDL.LU R4, [R1+0x17d0] ;  /* 0x0017d00001047983 */ /* 0x010f280000300800 */
[----:B----4-:R0:W-:Y:S04]  /*41590*/  STS.U8 [R5+UR9+0x10700], R4 ;  /* 0x0107000405007988 */ /* 0x0101e80008000009 */
[----:B--2---:R1:W-:Y:S04]  /*415a0*/  STS.U8 [R5+UR9+0x14700], R2 ;  /* 0x0147000205007988 */ /* 0x0043e80008000009 */
[----:B------:R2:W-:Y:S04]  /*415b0*/  STS.U8 [R5+UR9+0x10b00], R3 ;  /* 0x010b000305007988 */ /* 0x0005e80008000009 */
[----:B0-----:R-:W4:Y:S04]  /*415c0*/  LDL.LU R4, [R1+0x17cc] ;  /* 0x0017cc0001047983 */ /* 0x001f280000300800 */
[----:B-1----:R-:W3:Y:S04]  /*415d0*/  LDL.LU R2, [R1+0x17c8] ;  /* 0x0017c80001027983 */ /* 0x002ee80000300800 */
[----:B--2---:R-:W2:Y:S04]  /*415e0*/  LDL.LU R3, [R1+0x17c4] ;  /* 0x0017c40001037983 */ /* 0x004ea80000300800 */
[----:B------:R0:W-:Y:S04]  /*415f0*/  STS.U8 [R5+UR9+0x14b00], R64 ;  /* 0x014b004005007988 */ /* 0x0001e80008000009 */
[----:B0-----:R-:W2:Y:S02]  /*41600*/  LDL.LU R64, [R1+0x17c0] ;  /* 0x0017c00001407983 */ /* 0x001ea40000300800 */
[----:B--2---:R-:W-:-:S06]  /*41610*/  PRMT R64, RZ, 0x7610, R64 ;  /* 0x00007610ff407816 */ /* 0x004fcc0000000040 */
[----:B------:R-:W2:Y:S04]  /*41620*/  @!P1 LDG.E.U8 R64, desc[UR20][R8.64] ;  /* 0x0000001408409981 */ /* 0x000ea8000c1e1100 */
[----:B------:R0:W-:Y:S04]  /*41630*/  STS.U8 [R5+UR9+0x10f00], R0 ;  /* 0x010f000005007988 */ /* 0x0001e80008000009 */
[----:B------:R1:W-:Y:S04]  /*41640*/  STS.U8 [R5+UR9+0x14f00], R6 ;  /* 0x014f000605007988 */ /* 0x0003e80008000009 */
[----:B0-----:R-:W3:Y:S04]  /*41650*/  LDL.LU R0, [R1+0x17bc] ;  /* 0x0017bc0001007983 */ /* 0x001ee80000300800 */
[----:B-1----:R-:W4:Y:S04]  /*41660*/  LDL.LU R5, [R1+0x17b8] ;  /* 0x0017b80001057983 */ /* 0x002f280000300800 */
[----:B------:R-:W4:Y:S04]  /*41670*/  LDL.LU R6, [R1+0x17b4] ;  /* 0x0017b40001067983 */ /* 0x000f280000300800 */
[----:B--2---:R0:W-:Y:S04]  /*41680*/  STL [R1+0xf4], R64 ;  /* 0x0000f44001007387 */ /* 0x0041e80000100800 */
[----:B0-----:R-:W2:Y:S04]  /*41690*/  LDL.LU R64, [R1+0x17b0] ;  /* 0x0017b00001407983 */ /* 0x001ea80000300800 */
[----:B------:R-:W2:Y:S01]  /*416a0*/  LDL R9, [R1+0x38c] ;  /* 0x00038c0001097983 */ /* 0x000ea20000100800 */
[----:B---3--:R-:W-:-:S03]  /*416b0*/  @!P1 IMAD.MOV.U32 R8, RZ, RZ, R45 ;  /* 0x000000ffff089224 */ /* 0x008fc600078e002d */
[----:B------:R-:W3:Y:S01]  /*416c0*/  LDL R45, [R1+0x4f0] ;  /* 0x0004f000012d7983 */ /* 0x000ee20000100800 */
[----:B----4-:R-:W-:-:S06]  /*416d0*/  PRMT R6, RZ, 0x7610, R6 ;  /* 0x00007610ff067816 */ /* 0x010fcc0000000006 */
[----:B--2---:R-:W2:Y:S04]  /*416e0*/  @!P1 LDG.E.U8 R6, desc[UR20][R8.64] ;  /* 0x0000001408069981 */ /* 0x004ea8000c1e1100 */
[----:B--2---:R0:W-:Y:S04]  /*416f0*/  STL [R1+0xec], R6 ;  /* 0x0000ec0601007387 */ /* 0x0041e80000100800 */
[----:B0-----:R-:W2:Y:S04]  /*41700*/  LDL.LU R6, [R1+0x17ac] ;  /* 0x0017ac0001067983 */ /* 0x001ea80000300800 */
[----:B------:R-:W4:Y:S04]  /*41710*/  LDL R8, [R1+0x3cc] ;  /* 0x0003cc0001087983 */ /* 0x000f280000100800 */
[----:B------:R-:W4:Y:S01]  /*41720*/  LDL R9, [R1+0x3d0] ;  /* 0x0003d00001097983 */ /* 0x000f220000100800 */
[----:B------:R-:W-:-:S02]  /*41730*/  PRMT R64, RZ, 0x7610, R64 ;  /* 0x00007610ff407816 */ /* 0x000fc40000000040 */
[----:B----4-:R-:W-:-:S04]  /*41740*/  @!P1 LOP3.LUT R9, R9, R8, RZ, 0x3c, !PT ;  /* 0x0000000809099212 */ /* 0x010fc800078e3cff */
[----:B------:R-:W-:-:S04]  /*41750*/  @!P1 LOP3.LUT R8, R9, R8, RZ, 0x3c, !PT ;  /* 0x0000000809089212 */ /* 0x000fc800078e3cff */
[----:B------:R-:W-:-:S05]  /*41760*/  @!P1 LOP3.LUT R9, R9, R8, RZ, 0x3c, !PT ;  /* 0x0000000809099212 */ /* 0x000fca00078e3cff */
[----:B------:R-:W4:Y:S04]  /*41770*/  @!P1 LDG.E.U8 R64, desc[UR20][R8.64] ;  /* 0x0000001408409981 */ /* 0x000f28000c1e1100 */
[----:B----4-:R0:W-:Y:S04]  /*41780*/  STL [R1+0xe4], R64 ;  /* 0x0000e44001007387 */ /* 0x0101e80000100800 */
[----:B0-----:R-:W4:Y:S04]  /*41790*/  LDL.LU R64, [R1+0x17a8] ;  /* 0x0017a80001407983 */ /* 0x001f280000300800 */
[----:B------:R-:W2:Y:S04]  /*417a0*/  LDL R8, [R1+0x42c] ;  /* 0x00042c0001087983 */ /* 0x000ea80000100800 */
[----:B------:R-:W2:Y:S01]  /*417b0*/  LDL R9, [R1+0x430] ;  /* 0x0004300001097983 */ /* 0x000ea20000100800 */
[----:B------:R-:W-:-:S02]  /*417c0*/  PRMT R47, RZ, 0x7610, R47 ;  /* 0x00007610ff2f7816 */ /* 0x000fc4000000002f */
[----:B--2---:R-:W-:-:S04]  /*417d0*/  @!P1 LOP3.LUT R9, R9, R8, RZ, 0x3c, !PT ;  /* 0x0000000809099212 */ /* 0x004fc800078e3cff */
[----:B------:R-:W-:-:S04]  /*417e0*/  @!P1 LOP3.LUT R8, R9, R8, RZ, 0x3c, !PT ;  /* 0x0000000809089212 */ /* 0x000fc800078e3cff */
[----:B------:R-:W-:-:S05]  /*417f0*/  @!P1 LOP3.LUT R9, R9, R8, RZ, 0x3c, !PT ;  /* 0x0000000809099212 */ /* 0x000fca00078e3cff */
[----:B------:R-:W2:Y:S04]  /*41800*/  @!P1 LDG.E.U8 R47, desc[UR20][R8.64] ;  /* 0x00000014082f9981 */ /* 0x000ea8000c1e1100 */
[----:B------:R-:W3:Y:S04]  /*41810*/  LDL R8, [R1+0x46c] ;  /* 0x00046c0001087983 */ /* 0x000ee80000100800 */
[----:B------:R-:W3:Y:S01]  /*41820*/  LDL R9, [R1+0x470] ;  /* 0x0004700001097983 */ /* 0x000ee20000100800 */
[----:B------:R-:W-:-:S03]  /*41830*/  PRMT R46, RZ, 0x7610, R46 ;  /* 0x00007610ff2e7816 */ /* 0x000fc6000000002e */
[----:B--2---:R0:W-:Y:S01]  /*41840*/  STL [R1+0xdc], R47 ;  /* 0x0000dc2f01007387 */ /* 0x0041e20000100800 */
[----:B------:R-:W-:-:S03]  /*41850*/  PRMT R6, RZ, 0x7610, R6 ;  /* 0x00007610ff067816 */ /* 0x000fc60000000006 */
[----:B0-----:R-:W2:Y:S01]  /*41860*/  LDL R47, [R1+0x570] ;  /* 0x00057000012f7983 */ /* 0x001ea20000100800 */
[----:B---3--:R-:W-:-:S04]  /*41870*/  @!P1 LOP3.LUT R9, R9, R8, RZ, 0x3c, !PT ;  /* 0x0000000809099212 */ /* 0x008fc800078e3cff */
[----:B------:R-:W-:-:S04]  /*41880*/  @!P1 LOP3.LUT R8, R9, R8, RZ, 0x3c, !PT ;  /* 0x0000000809089212 */ /* 0x000fc800078e3cff */
[----:B------:R-:W-:-:S05]  /*41890*/  @!P1 LOP3.LUT R9, R9, R8, RZ, 0x3c, !PT ;  /* 0x0000000809099212 */ /* 0x000fca00078e3cff */
[----:B------:R0:W3:Y:S04]  /*418a0*/  @!P1 LDG.E.U8 R46, desc[UR20][R8.64] ;  /* 0x00000014082e9981 */ /* 0x0000e8000c1e1100 */
[----:B------:R-:W0:Y:S04]  /*418b0*/  LDL R8, [R1+0x4ac] ;  /* 0x0004ac0001087983 */ /* 0x000e280000100800 */
[----:B------:R-:W0:Y:S02]  /*418c0*/  LDL R9, [R1+0x4b0] ;  /* 0x0004b00001097983 */ /* 0x000e240000100800 */
[----:B0-----:R-:W-:-:S04]  /*418d0*/  @!P1 LOP3.LUT R9, R9, R8, RZ, 0x3c, !PT ;  /* 0x0000000809099212 */ /* 0x001fc800078e3cff */
[----:B------:R-:W-:-:S04]  /*418e0*/  @!P1 LOP3.LUT R8, R9, R8, RZ, 0x3c, !PT ;  /* 0x0000000809089212 */ /* 0x000fc800078e3cff */
[----:B------:R-:W-:-:S05]  /*418f0*/  @!P1 LOP3.LUT R9, R9, R8, RZ, 0x3c, !PT ;  /* 0x0000000809099212 */ /* 0x000fca00078e3cff */
[----:B------:R-:W2:Y:S04]  /*41900*/  @!P1 LDG.E.U8 R6, desc[UR20][R8.64] ;  /* 0x0000001408069981 */ /* 0x000ea8000c1e1100 */
[----:B---3--:R0:W-:Y:S04]  /*41910*/  STL [R1+0xd4], R46 ;  /* 0x0000d42e01007387 */ /* 0x0081e80000100800 */
[----:B0-----:R-:W3:Y:S04]  /*41920*/  LDL R46, [R1+0x5b0] ;  /* 0x0005b000012e7983 */ /* 0x001ee80000100800 */
[----:B--2---:R0:W-:Y:S04]  /*41930*/  STL [R1+0xcc], R6 ;  /* 0x0000cc0601007387 */ /* 0x0041e80000100800 */
[----:B0-----:R-:W2:Y:S04]  /*41940*/  LDL.LU R6, [R1+0x17a4] ;  /* 0x0017a40001067983 */ /* 0x001ea80000300800 */
[----:B------:R-:W2:Y:S01]  /*41950*/  LDL R9, [R1+0x4ec] ;  /* 0x0004ec0001097983 */ /* 0x000ea20000100800 */
[----:B----4-:R-:W-:Y:S01]  /*41960*/  PRMT R64, RZ, 0x7610, R64 ;  /* 0x00007610ff407816 */ /* 0x010fe20000000040 */
[----:B------:R-:W-:-:S02]  /*41970*/  @!P1 IMAD.MOV.U32 R8, RZ, RZ, R45 ;  /* 0x000000ffff089224 */ /* 0x000fc400078e002d */
[----:B------:R-:W4:Y:S04]  /*41980*/  LDL R45, [R1+0x5f0] ;  /* 0x0005f000012d7983 */ /* 0x000f280000100800 */
[----:B--2---:R-:W2:Y:S04]  /*41990*/  @!P1 LDG.E.U8 R64, desc[UR20][R8.64] ;  /* 0x0000001408409981 */ /* 0x004ea8000c1e1100 */
[----:B--2---:R0:W-:Y:S04]  /*419a0*/  STL [R1+0xc4], R64 ;  /* 0x0000c44001007387 */ /* 0x0041e80000100800 */
[----:B0-----:R-:W2:Y:S04]  /*419b0*/  LDL.LU R64, [R1+0x17a0] ;  /* 0x0017a00001407983 */ /* 0x001ea80000300800 */
[----:B------:R-:W2:Y:S04]  /*419c0*/  LDL R8, [R1+0x52c] ;  /* 0x00052c0001087983 */ /* 0x000ea80000100800 */
[----:B------:R-:W2:Y:S01]  /*419d0*/  LDL R9, [R1+0x530] ;  /* 0x0005300001097983 */ /* 0x000ea20000100800 */
[----:B------:R-:W-:-:S02]  /*419e0*/  PRMT R44, RZ, 0x7610, R44 ;  /* 0x00007610ff2c7816 */ /* 0x000fc4000000002c */
[----:B--2---:R-:W-:-:S04]  /*419f0*/  @!P1 LOP3.LUT R9, R9, R8, RZ, 0x3c, !PT ;  /* 0x0000000809099212 */ /* 0x004fc800078e3cff */
[----:B------:R-:W-:-:S04]  /*41a00*/  @!P1 LOP3.LUT R8, R9, R8, RZ, 0x3c, !PT ;  /* 0x0000000809089212 */ /* 0x000fc800078e3cff */
[----:B------:R-:W-:-:S05]  /*41a10*/  @!P1 LOP3.LUT R9, R9, R8, RZ, 0x3c, !PT ;  /* 0x0000000809099212 */ /* 0x000fca00078e3cff */
[----:B------:R0:W2:Y:S04]  /*41a20*/  @!P1 LDG.E.U8 R44, desc[UR20][R8.64] ;  /* 0x00000014082c9981 */ /* 0x0000a8000c1e1100 */
[----:B------:R-:W3:Y:S01]  /*41a30*/  LDL R9, [R1+0x56c] ;  /* 0x00056c0001097983 */ /* 0x000ee20000100800 */
[----:B------:R-:W-:Y:S01]  /*41a40*/  PRMT R43, RZ, 0x7610, R43 ;  /* 0x00007610ff2b7816 */ /* 0x000fe2000000002b */
[----:B0-----:R-:W-:Y:S02]  /*41a50*/  @!P1 IMAD.MOV.U32 R8, RZ, RZ, R47 ;  /* 0x000000ffff089224 */ /* 0x001fe400078e002f */
[----:B--2---:R0:W-:Y:S01]  /*41a60*/  STL [R1+0xbc], R44 ;  /* 0x0000bc2c01007387 */ /* 0x0041e20000100800 */
[----:B------:R-:W-:-:S03]  /*41a70*/  PRMT R21, RZ, 0x7610, R21 ;  /* 0x00007610ff157816 */ /* 0x000fc60000000015 */
[----:B------:R-:W2:Y:S04]  /*41a80*/  LDL R47, [R1+0x66c] ;  /* 0x00066c00012f7983 */ /* 0x000ea80000100800 */
[----:B---3--:R1:W3:Y:S04]  /*41a90*/  @!P1 LDG.E.U8 R43, desc[UR20][R8.64] ;  /* 0x00000014082b9981 */ /* 0x0082e8000c1e1100 */
[----:B0-----:R-:W2:Y:S04]  /*41aa0*/  LDL R44, [R1+0x630] ;  /* 0x00063000012c7983 */ /* 0x001ea80000100800 */
[----:B------:R-:W2:Y:S01]  /*41ab0*/  LDL R9, [R1+0x5ac] ;  /* 0x0005ac0001097983 */ /* 0x000ea20000100800 */
[----:B-1----:R-:W-:-:S03]  /*41ac0*/  @!P1 IMAD.MOV.U32 R8, RZ, RZ, R46 ;  /* 0x000000ffff089224 */ /* 0x002fc600078e002e */
[----:B---3--:R0:W-:Y:S01]  /*41ad0*/  STL [R1+0xb4], R43 ;  /* 0x0000b42b01007387 */ /* 0x0081e20000100800 */
[----:B------:R-:W-:-:S03]  /*41ae0*/  PRMT R15, RZ, 0x7610, R15 ;  /* 0x00007610ff0f7816 */ /* 0x000fc6000000000f */
[----:B------:R-:W3:Y:S04]  /*41af0*/  LDL R46, [R1+0x6ac] ;  /* 0x0006ac00012e7983 */ /* 0x000ee80000100800 */
[----:B--2---:R4:W2:Y:S04]  /*41b00*/  @!P1 LDG.E.U8 R21, desc[UR20][R8.64] ;  /* 0x0000001408159981 */ /* 0x0048a8000c1e1100 */
[----:B0-----:R-:W3:Y:S04]  /*41b10*/  LDL R43, [R1+0x670] ;  /* 0x00067000012b7983 */ /* 0x001ee80000100800 */
[----:B------:R-:W3:Y:S01]  /*41b20*/  LDL R9, [R1+0x5ec] ;  /* 0x0005ec0001097983 */ /* 0x000ee20000100800 */
[----:B----4-:R-:W-:-:S03]  /*41b30*/  @!P1 IMAD.MOV.U32 R8, RZ, RZ, R45 ;  /* 0x000000ffff089224 */ /* 0x010fc600078e002d */
[----:B--2---:R0:W-:Y:S01]  /*41b40*/  STL [R1+0xac], R21 ;  /* 0x0000ac1501007387 */ /* 0x0041e20000100800 */
[----:B------:R-:W-:Y:S02]  /*41b50*/  PRMT R13, RZ, 0x7610, R13 ;  /* 0x00007610ff0d7816 */ /* 0x000fe4000000000d */
[----:B------:R-:W-:Y:S01]  /*41b60*/  PRMT R17, RZ, 0x7610, R17 ;  /* 0x00007610ff117816 */ /* 0x000fe20000000011 */
[----:B------:R-:W2:Y:S04]  /*41b70*/  LDL R45, [R1+0x6ec] ;  /* 0x0006ec00012d7983 */ /* 0x000ea80000100800 */
[----:B---3--:R1:W3:Y:S04]  /*41b80*/  @!P1 LDG.E.U8 R15, desc[UR20][R8.64] ;  /* 0x00000014080f9981 */ /* 0x0082e8000c1e1100 */
[----:B0-----:R-:W4:Y:S04]  /*41b90*/  LDL R21, [R1+0x6b0] ;  /* 0x0006b00001157983 */ /* 0x001f280000100800 */
[----:B------:R-:W2:Y:S01]  /*41ba0*/  LDL R9, [R1+0x62c] ;  /* 0x00062c0001097983 */ /* 0x000ea20000100800 */
[----:B-1----:R-:W-:Y:S01]  /*41bb0*/  @!P1 IMAD.MOV.U32 R8, RZ, RZ, R44 ;  /* 0x000000ffff089224 */ /* 0x002fe200078e002c */
[----:B------:R-:W-:-:S04]  /*41bc0*/  PRMT R10, RZ, 0x7610, R10 ;  /* 0x00007610ff0a7816 */ /* 0x000fc8000000000a */
[----:B--2---:R0:W2:Y:S02]  /*41bd0*/  @!P1 LDG.E.U8 R13, desc[UR20][R8.64] ;  /* 0x00000014080d9981 */ /* 0x0040a4000c1e1100 */
[----:B0-----:R-:W-:Y:S02]  /*41be0*/  @!P1 IMAD.MOV.U32 R8, RZ, RZ, R43 ;  /* 0x000000ffff089224 */ /* 0x001fe400078e002b */
[----:B------:R-:W-:-:S05]  /*41bf0*/  @!P1 IMAD.MOV.U32 R9, RZ, RZ, R47 ;  /* 0x000000ffff099224 */ /* 0x000fca00078e002f */
[----:B------:R4:W2:Y:S04]  /*41c00*/  @!P1 LDG.E.U8 R17, desc[UR20][R8.64] ;  /* 0x0000001408119981 */ /* 0x0008a8000c1e1100 */
[----:B---3--:R0:W-:Y:S04]  /*41c10*/  STL [R1+0xa4], R15 ;  /* 0x0000a40f01007387 */ /* 0x0081e80000100800 */
[----:B------:R-:W3:Y:S01]  /*41c20*/  LDL R44, [R1+0x734] ;  /* 0x00073400012c7983 */ /* 0x000ee20000100800 */
[----:B----4-:R-:W-:Y:S02]  /*41c30*/  @!P1 IMAD.MOV.U32 R8, RZ, RZ, R21 ;  /* 0x000000ffff089224 */ /* 0x010fe400078e0015 */
[----:B------:R-:W-:Y:S01]  /*41c40*/  @!P1 IMAD.MOV.U32 R9, RZ, RZ, R46 ;  /* 0x000000ffff099224 */ /* 0x000fe200078e002e */
[----:B0-----:R-:W4:Y:S04]  /*41c50*/  LDL R15, [R1+0x6f0] ;  /* 0x0006f000010f7983 */ /* 0x001f280000100800 */
[----:B------:R0:W3:Y:S04]  /*41c60*/  @!P1 LDG.E.U8 R10, desc[UR20][R8.64] ;  /* 0x00000014080a9981 */ /* 0x0000e8000c1e1100 */
[----:B--2---:R1:W-:Y:S04]  /*41c70*/  STL [R1+0x9c], R13 ;  /* 0x00009c0d01007387 */ /* 0x0043e80000100800 */
[----:B------:R-:W2:Y:S04]  /*41c80*/  LDL R43, [R1+0x774] ;  /* 0x00077400012b7983 */ /* 0x000ea80000100800 */
[----:B-1----:R-:W2:Y:S01]  /*41c90*/  LDL R13, [R1+0x738] ;  /* 0x00073800010d7983 */ /* 0x002ea20000100800 */
[----:B------:R-:W-:-:S03]  /*41ca0*/  PRMT R14, RZ, 0x7610, R14 ;  /* 0x00007610ff0e7816 */ /* 0x000fc6000000000e */
[----:B------:R1:W-:Y:S01]  /*41cb0*/  STL [R1+0x94], R17 ;  /* 0x0000941101007387 */ /* 0x0003e20000100800 */
[----:B0-----:R-:W-:-:S03]  /*41cc0*/  @!P1 IMAD.MOV.U32 R9, RZ, RZ, R45 ;  /* 0x000000ffff099224 */ /* 0x001fc600078e002d */
[----:B------:R-:W2:Y:S04]  /*41cd0*/  LDL R21, [R1+0x7b4] ;  /* 0x0007b40001157983 */ /* 0x000ea80000100800 */
[----:B-1----:R-:W2:Y:S01]  /*41ce0*/  LDL R17, [R1+0x778] ;  /* 0x0007780001117983 */ /* 0x002ea20000100800 */
[----:B----4-:R-:W-:-:S03]  /*41cf0*/  @!P1 IMAD.MOV.U32 R8, RZ, RZ, R15 ;  /* 0x000000ffff089224 */ /* 0x010fc600078e000f */
[----:B---3--:R0:W-:Y:S04]  /*41d00*/  STL [R1+0x84], R10 ;  /* 0x0000840a01007387 */ /* 0x0081e80000100800 */
[----:B------:R1:W3:Y:S01]  /*41d10*/  @!P1 LDG.E.U8 R14, desc[UR20][R8.64] ;  /* 0x00000014080e9981 */ /* 0x0002e2000c1e1100 */
[----:B------:R-:W-:Y:S02]  /*41d20*/  PRMT R12, RZ, 0x7610, R12 ;  /* 0x00007610ff0c7816 */ /* 0x000fe4000000000c */
[----:B------:R-:W-:Y:S01]  /*41d30*/  PRMT R16, RZ, 0x7610, R16 ;  /* 0x00007610ff107816 */ /* 0x000fe20000000010 */
[----:B------:R-:W4:Y:S04]  /*41d40*/  LDL R15, [R1+0x7f4] ;  /* 0x0007f400010f7983 */ /* 0x000f280000100800 */
[----:B0-----:R-:W3:Y:S01]  /*41d50*/  LDL R10, [R1+0x7b8] ;  /* 0x0007b800010a7983 */ /* 0x001ee20000100800 */
[----:B-1----:R-:W-:-:S02]  /*41d60*/  @!P1 IMAD.MOV.U32 R9, RZ, RZ, R44 ;  /* 0x000000ffff099224 */ /* 0x002fc400078e002c */
[----:B--2---:R-:W-:-:S05]  /*41d70*/  @!P1 IMAD.MOV.U32 R8, RZ, RZ, R13 ;  /* 0x000000ffff089224 */ /* 0x004fca00078e000d */
[----:B------:R0:W2:Y:S01]  /*41d80*/  @!P1 LDG.E.U8 R12, desc[UR20][R8.64] ;  /* 0x00000014080c9981 */ /* 0x0000a2000c1e1100 */
[----:B------:R-:W-:Y:S01]  /*41d90*/  PRMT R11, RZ, 0x7610, R11 ;  /* 0x00007610ff0b7816 */ /* 0x000fe2000000000b */
[----:B0-----:R-:W-:Y:S02]  /*41da0*/  @!P1 IMAD.MOV.U32 R9, RZ, RZ, R43 ;  /* 0x000000ffff099224 */ /* 0x001fe400078e002b */
[----:B------:R-:W-:-:S05]  /*41db0*/  @!P1 IMAD.MOV.U32 R8, RZ, RZ, R17 ;  /* 0x000000ffff089224 */ /* 0x000fca00078e0011 */
[----:B------:R0:W4:Y:S02]  /*41dc0*/  @!P1 LDG.E.U8 R16, desc[UR20][R8.64] ;  /* 0x0000001408109981 */ /* 0x000124000c1e1100 */
[----:B0-----:R-:W-:Y:S02]  /*41dd0*/  @!P1 IMAD.MOV.U32 R9, RZ, RZ, R21 ;  /* 0x000000ffff099224 */ /* 0x001fe400078e0015 */
[----:B---3--:R-:W-:Y:S01]  /*41de0*/  @!P1 IMAD.MOV.U32 R8, RZ, RZ, R10 ;  /* 0x000000ffff089224 */ /* 0x008fe200078e000a */
[----:B------:R0:W-:Y:S04]  /*41df0*/  STL [R1+0x44], R14 ;  /* 0x0000440e01007387 */ /* 0x0001e80000100800 */
[----:B------:R1:W3:Y:S04]  /*41e00*/  @!P1 LDG.E.U8 R11, desc[UR20][R8.64] ;  /* 0x00000014080b9981 */ /* 0x0002e8000c1e1100 */
[----:B------:R-:W3:Y:S04]  /*41e10*/  LDL R13, [R1+0x834] ;  /* 0x00083400010d7983 */ /* 0x000ee80000100800 */
[----:B0-----:R-:W3:Y:S04]  /*41e20*/  LDL R14, [R1+0x7f8] ;  /* 0x0007f800010e7983 */ /* 0x001ee80000100800 */
[----:B--2---:R0:W-:Y:S04]  /*41e30*/  STL [R1+0x38], R12 ;  /* 0x0000380c01007387 */ /* 0x0041e80000100800 */
[----:B------:R-:W2:Y:S04]  /*41e40*/  LDL R17, [R1+0x874] ;  /* 0x0008740001117983 */ /* 0x000ea80000100800 */
[----:B0-----:R-:W2:Y:S04]  /*41e50*/  LDL R12, [R1+0x838] ;  /* 0x00083800010c7983 */ /* 0x001ea80000100800 */
[----:B----4-:R0:W-:Y:S01]  /*41e60*/  STL [R1+0x2c], R16 ;  /* 0x00002c1001007387 */ /* 0x0101e20000100800 */
[----:B-1----:R-:W-:-:S03]  /*41e70*/  @!P1 IMAD.MOV.U32 R9, RZ, RZ, R15 ;  /* 0x000000ffff099224 */ /* 0x002fc600078e000f */
[----:B------:R-:W4:Y:S04]  /*41e80*/  LDL R10, [R1+0x8b8] ;  /* 0x0008b800010a7983 */ /* 0x000f280000100800 */
[----:B0-----:R-:W4:Y:S01]  /*41e90*/  LDL R16, [R1+0x878] ;  /* 0x0008780001107983 */ /* 0x001f220000100800 */
[----:B------:R-:W-:-:S03]  /*41ea0*/  PRMT R19, RZ, 0x7610, R19 ;  /* 0x00007610ff137816 */ /* 0x000fc60000000013 */
[----:B---3--:R0:W-:Y:S04]  /*41eb0*/  STL [R1+0x20], R11 ;  /* 0x0000200b01007387 */ /* 0x0081e80000100800 */
[----:B------:R-:W3:Y:S01]  /*41ec0*/  LDL R15, [R1+0x8f4] ;  /* 0x0008f400010f7983 */ /* 0x000ee20000100800 */
[----:B------:R-:W-:-:S03]  /*41ed0*/  @!P1 IMAD.MOV.U32 R8, RZ, RZ, R14 ;  /* 0x000000ffff089224 */ /* 0x000fc600078e000e */
[----:B0-----:R-:W3:Y:S04]  /*41ee0*/  LDL R11, [R1+0x8b4] ;  /* 0x0008b400010b7983 */ /* 0x001ee80000100800 */
[----:B------:R-:W3:Y:S04]  /*41ef0*/  LDL R14, [R1+0x8f8] ;  /* 0x0008f800010e7983 */ /* 0x000ee80000100800 */
[----:B------:R0:W3:Y:S02]  /*41f00*/  @!P1 LDG.E.U8 R19, desc[UR20][R8.64] ;  /* 0x0000001408139981 */ /* 0x0000e4000c1e1100 */
[----:B0-----:R-:W-:-:S02]  /*41f10*/  @!P1 IMAD.MOV.U32 R9, RZ, RZ, R13 ;  /* 0x000000ffff099224 */ /* 0x001fc400078e000d */
[----:B------:R-:W3:Y:S01]  /*41f20*/  LDL R13, [R1+0x934] ;  /* 0x00093400010d7983 */ /* 0x000ee20000100800 */
[----:B--2---:R-:W-:-:S03]  /*41f30*/  @!P1 IMAD.MOV.U32 R8, RZ, RZ, R12 ;  /* 0x000000ffff089224 */ /* 0x004fc600078e000c */
[----:B------:R-:W2:Y:S01]  /*41f40*/  LDL R12, [R1+0x938] ;  /* 0x00093800010c7983 */ /* 0x000ea20000100800 */
[----:B------:R-:W-:Y:S02]  /*41f50*/  PRMT R18, RZ, 0x7610, R18 ;  /* 0x00007610ff127816 */ /* 0x000fe40000000012 */
[----:B------:R-:W-:Y:S02]  /*41f60*/  PRMT R50, RZ, 0x7610, R50 ;  /* 0x00007610ff327816 */ /* 0x000fe40000000032 */
[----:B------:R-:W-:Y:S02]  /*41f70*/  PRMT R7, RZ, 0x7610, R7 ;  /* 0x00007610ff077816 */ /* 0x000fe40000000007 */
[----:B------:R4:W2:Y:S02]  /*41f80*/  @!P1 LDG.E.U8 R18, desc[UR20][R8.64] ;  /* 0x0000001408129981 */ /* 0x0008a4000c1e1100 */
[----:B----4-:R-:W-:Y:S02]  /*41f90*/  @!P1 IMAD.MOV.U32 R8, RZ, RZ, R16 ;  /* 0x000000ffff089224 */ /* 0x010fe400078e0010 */
[----:B------:R-:W-:Y:S01]  /*41fa0*/  @!P1 IMAD.MOV.U32 R9, RZ, RZ, R17 ;  /* 0x000000ffff099224 */ /* 0x000fe200078e0011 */
[----:B------:R-:W4:Y:S04]  /*41fb0*/  LDL R16, [R1+0x978] ;  /* 0x0009780001107983 */ /* 0x000f280000100800 */
[----:B------:R0:W4:Y:S04]  /*41fc0*/  @!P1 LDG.E.U8 R50, desc[UR20][R8.64] ;  /* 0x0000001408329981 */ /* 0x000128000c1e1100 */
[----:B------:R-:W4:Y:S01]  /*41fd0*/  LDL R17, [R1+0x974] ;  /* 0x0009740001117983 */ /* 0x000f220000100800 */
[----:B0-----:R-:W-:-:S03]  /*41fe0*/  PRMT R8, RZ, 0x7610, R8 ;  /* 0x00007610ff087816 */ /* 0x001fc60000000008 */
[----:B---3--:R0:W3:Y:S01]  /*41ff0*/  @!P1 LDG.E.U8 R7, desc[UR20][R10.64] ;  /* 0x000000140a079981 */ /* 0x0080e2000c1e1100 */
[----:B------:R-:W-:Y:S01]  /*42000*/  PRMT R9, RZ, 0x7610, R9 ;  /* 0x00007610ff097816 */ /* 0x000fe20000000009 */
[----:B0-----:R-:W-:Y:S02]  /*42010*/  @!P1 IMAD.MOV.U32 R10, RZ, RZ, R14 ;  /* 0x000000ffff0a9224 */ /* 0x001fe400078e000e */
[----:B------:R-:W-:-:S05]  /*42020*/  @!P1 IMAD.MOV.U32 R11, RZ, RZ, R15 ;  /* 0x000000ffff0b9224 */ /* 0x000fca00078e000f */
[----:B------:R0:W3:Y:S04]  /*42030*/  @!P1 LDG.E.U8 R8, desc[UR20][R10.64] ;  /* 0x000000140a089981 */ /* 0x0000e8000c1e1100 */
[----:B--2---:R1:W2:Y:S01]  /*42040*/  @!P1 LDG.E.U8 R9, desc[UR20][R12.64] ;  /* 0x000000140c099981 */ /* 0x0042a2000c1e1100 */
[----:B0-----:R-:W-:-:S03]  /*42050*/  PRMT R10, RZ, 0x7610, R10 ;  /* 0x00007610ff0a7816 */ /* 0x001fc6000000000a */
[----:B----4-:R-:W-:Y:S01]  /*42060*/  STL [R1+0x175c], R50 ;  /* 0x00175c3201007387 */ /* 0x010fe20000100800 */
[----:B-1----:R-:W-:Y:S02]  /*42070*/  @!P1 IMAD.MOV.U32 R12, RZ, RZ, R16 ;  /* 0x000000ffff0c9224 */ /* 0x002fe400078e0010 */
[----:B------:R-:W-:-:S05]  /*42080*/  @!P1 IMAD.MOV.U32 R13, RZ, RZ, R17 ;  /* 0x000000ffff0d9224 */ /* 0x000fca00078e0011 */
[----:B------:R0:W4:Y:S04]  /*42090*/  @!P1 LDG.E.U8 R10, desc[UR20][R12.64] ;  /* 0x000000140c0a9981 */ /* 0x000128000c1e1100 */
[----:B---3--:R1:W-:Y:S04]  /*420a0*/  STL [R1+0x1760], R7 ;  /* 0x0017600701007387 */ /* 0x0083e80000100800 */
[----:B------:R-:W3:Y:S04]  /*420b0*/  LDL R15, [R1+0x9b4] ;  /* 0x0009b400010f7983 */ /* 0x000ee80000100800 */
[----:B------:R-:W3:Y:S04]  /*420c0*/  LDL R14, [R1+0x9b8] ;  /* 0x0009b800010e7983 */ /* 0x000ee80000100800 */
[----:B------:R0:W-:Y:S04]  /*420d0*/  STL [R1+0x1764], R8 ;  /* 0x0017640801007387 */ /* 0x0001e80000100800 */
[----:B-1----:R-:W4:Y:S04]  /*420e0*/  LDL R7, [R1+0x9f8] ;  /* 0x0009f80001077983 */ /* 0x002f280000100800 */
[----:B0-----:R-:W4:Y:S04]  /*420f0*/  LDL R8, [R1+0x9f4] ;  /* 0x0009f40001087983 */ /* 0x001f280000100800 */
[----:B--2---:R-:W-:Y:S04]  /*42100*/  STL [R1+0x1768], R9 ;  /* 0x0017680901007387 */ /* 0x004fe80000100800 */
[----:B------:R-:W2:Y:S04]  /*42110*/  LDL R17, [R1+0xa34] ;  /* 0x000a340001117983 */ /* 0x000ea80000100800 */
[----:B------:R-:W2:Y:S04]  /*42120*/  LDL R16, [R1+0xa38] ;  /* 0x000a380001107983 */ /* 0x000ea80000100800 */
[----:B------:R0:W-:Y:S04]  /*42130*/  STL [R1+0x14], R19 ;  /* 0x0000141301007387 */ /* 0x0001e80000100800 */
[----:B------:R-:W2:Y:S04]  /*42140*/  LDL R43, [R1+0xa74] ;  /* 0x000a7400012b7983 */ /* 0x000ea80000100800 */
[----:B------:R-:W2:Y:S01]  /*42150*/  LDL R21, [R1+0xa78] ;  /* 0x000a780001157983 */ /* 0x000ea20000100800 */
[----:B------:R-:W-:-:S02]  /*42160*/  PRMT R11, RZ, 0x7610, R11 ;  /* 0x00007610ff0b7816 */ /* 0x000fc4000000000b */
[----:B------:R-:W-:Y:S02]  /*42170*/  PRMT R12, RZ, 0x7610, R12 ;  /* 0x00007610ff0c7816 */ /* 0x000fe4000000000c */
[----:B------:R-:W-:Y:S02]  /*42180*/  PRMT R13, RZ, 0x7610, R13 ;  /* 0x00007610ff0d7816 */ /* 0x000fe4000000000d */
[----:B---3--:R4:W3:Y:S02]  /*42190*/  @!P1 LDG.E.U8 R11, desc[UR20][R14.64] ;  /* 0x000000140e0b9981 */ /* 0x0088e4000c1e1100 */
[----:B----4-:R-:W-:Y:S02]  /*421a0*/  @!P1 IMAD.MOV.U32 R14, RZ, RZ, R7 ;  /* 0x000000ffff0e9224 */ /* 0x010fe400078e0007 */
[----:B------:R-:W-:-:S05]  /*421b0*/  @!P1 IMAD.MOV.U32 R15, RZ, RZ, R8 ;  /* 0x000000ffff0f9224 */ /* 0x000fca00078e0008 */
[----:B------:R1:W4:Y:S02]  /*421c0*/  @!P1 LDG.E.U8 R12, desc[UR20][R14.64] ;  /* 0x000000140e0c9981 */ /* 0x000324000c1e1100 */
[----:B-1----:R-:W-:Y:S02]  /*421d0*/  PRMT R14, RZ, 0x7610, R14 ;  /* 0x00007610ff0e7816 */ /* 0x002fe4000000000e */
[----:B------:R-:W-:Y:S04]  /*421e0*/  STL [R1+0x176c], R10 ;  /* 0x00176c0a01007387 */ /* 0x000fe80000100800 */
[----:B------:R1:W-:Y:S04]  /*421f0*/  STL [R1+0x8], R18 ;  /* 0x0000081201007387 */ /* 0x0003e80000100800 */
[----:B0-----:R-:W4:Y:S04]  /*42200*/  LDL R19, [R1+0xab4] ;  /* 0x000ab40001137983 */ /* 0x001f280000100800 */
[----:B-1----:R-:W4:Y:S04]  /*42210*/  LDL R18, [R1+0xab8] ;  /* 0x000ab80001127983 */ /* 0x002f280000100800 */
[----:B--2---:R0:W2:Y:S02]  /*42220*/  @!P1 LDG.E.U8 R13, desc[UR20][R16.64] ;  /* 0x00000014100d9981 */ /* 0x0040a4000c1e1100 */
[----:B0-----:R-:W-:-:S02]  /*42230*/  @!P1 IMAD.MOV.U32 R17, RZ, RZ, R43 ;  /* 0x000000ffff119224 */ /* 0x001fc400078e002b */
[----:B------:R-:W-:-:S05]  /*42240*/  @!P1 IMAD.MOV.U32 R16, RZ, RZ, R21 ;  /* 0x000000ffff109224 */ /* 0x000fca00078e0015 */
[----:B------:R-:W2:Y:S01]  /*42250*/  @!P1 LDG.E.U8 R14, desc[UR20][R16.64] ;  /* 0x00000014100e9981 */ /* 0x000ea2000c1e1100 */
[----:B------:R-:W-:-:S03]  /*42260*/  PRMT R15, RZ, 0x7610, R15 ;  /* 0x00007610ff0f7816 */ /* 0x000fc6000000000f */
[----:B---3--:R0:W-:Y:S04]  /*42270*/  STL [R1+0x1770], R11 ;  /* 0x0017700b01007387 */ /* 0x0081e80000100800 */
[----:B------:R-:W3:Y:S04]  /*42280*/  LDL R8, [R1+0xaec] ;  /* 0x000aec0001087983 */ /* 0x000ee80000100800 */
[----:B------:R-:W3:Y:S04]  /*42290*/  LDL R7, [R1+0xaf0] ;  /* 0x000af00001077983 */ /* 0x000ee80000100800 */
[----:B----4-:R1:W-:Y:S04]  /*422a0*/  STL [R1+0x1774], R12 ;  /* 0x0017740c01007387 */ /* 0x0103e80000100800 */
[----:B------:R3:W4:Y:S04]  /*422b0*/  @!P1 LDG.E.U8 R15, desc[UR20][R18.64] ;  /* 0x00000014120f9981 */ /* 0x000728000c1e1100 */
[----:B--2---:R-:W-:Y:S04]  /*422c0*/  STL [R1+0x1778], R13 ;  /* 0x0017780d01007387 */ /* 0x004fe80000100800 */
[----:B------:R-:W2:Y:S04]  /*422d0*/  LDL R44, [R1+0xb24] ;  /* 0x000b2400012c7983 */ /* 0x000ea80000100800 */
[----:B------:R-:W2:Y:S04]  /*422e0*/  LDL R10, [R1+0xb28] ;  /* 0x000b2800010a7983 */ /* 0x000ea80000100800 */
[----:B------:R1:W-:Y:S04]  /*422f0*/  STL [R1+0x177c], R14 ;  /* 0x00177c0e01007387 */ /* 0x0003e80000100800 */
[----:B------:R-:W2:Y:S04]  /*42300*/  LDL R43, [R1+0x354] ;  /* 0x00035400012b7983 */ /* 0x000ea80000100800 */
[----:B0-----:R-:W2:Y:S01]  /*42310*/  LDL R11, [R1+0x358] ;  /* 0x00035800010b7983 */ /* 0x001ea20000100800 */
[----:B------:R-:W-:-:S02]  /*42320*/  PRMT R16, RZ, 0x7610, R16 ;  /* 0x00007610ff107816 */ /* 0x000fc40000000010 */
[----:B------:R-:W-:Y:S02]  /*42330*/  PRMT R17, RZ, 0x7610, R17 ;  /* 0x00007610ff117816 */ /* 0x000fe40000000011 */
[----:B------:R-:W-:Y:S01]  /*42340*/  PRMT R22, RZ, 0x7610, R22 ;  /* 0x00007610ff167816 */ /* 0x000fe20000000016 */
[----:B---3--:R-:W-:Y:S02]  /*42350*/  @!P1 IMAD.MOV.U32 R19, RZ, RZ, R8 ;  /* 0x000000ffff139224 */ /* 0x008fe400078e0008 */
[----:B------:R-:W-:-:S05]  /*42360*/  @!P1 IMAD.MOV.U32 R18, RZ, RZ, R7 ;  /* 0x000000ffff129224 */ /* 0x000fca00078e0007 */
[----:B------:R2:W3:Y:S04]  /*42370*/  @!P1 LDG.E.U8 R16, desc[UR20][R18.64] ;  /* 0x0000001412109981 */ /* 0x0004e8000c1e1100 */
[----:B----4-:R-:W-:Y:S04]  /*42380*/  STL [R1+0x1780], R15 ;  /* 0x0017800f01007387 */ /* 0x010fe80000100800 */
[----:B------:R-:W4:Y:S04]  /*42390*/  LDL R8, [R1+0x394] ;  /* 0x0003940001087983 */ /* 0x000f280000100800 */
[----:B------:R-:W4:Y:S04]  /*423a0*/  LDL R7, [R1+0x398] ;  /* 0x0003980001077983 */ /* 0x000f280000100800 */
[----:B------:R-:W4:Y:S04]  /*423b0*/  LDL R21, [R1+0x3d4] ;  /* 0x0003d40001157983 */ /* 0x000f280000100800 */
[----:B-1----:R-:W4:Y:S01]  /*423c0*/  LDL R12, [R1+0x3d8] ;  /* 0x0003d800010c7983 */ /* 0x002f220000100800 */
[----:B--2---:R-:W-:-:S02]  /*423d0*/  @!P1 IMAD.MOV.U32 R19, RZ, RZ, R44 ;  /* 0x000000ffff139224 */ /* 0x004fc400078e002c */
[----:B------:R-:W-:-:S05]  /*423e0*/  @!P1 IMAD.MOV.U32 R18, RZ, RZ, R10 ;  /* 0x000000ffff129224 */ /* 0x000fca00078e000a */
[----:B------:R0:W2:Y:S02]  /*423f0*/  @!P1 LDG.E.U8 R17, desc[UR20][R18.64] ;  /* 0x0000001412119981 */ /* 0x0000a4000c1e1100 */
[----:B0-----:R-:W-:Y:S02]  /*42400*/  @!P1 IMAD.MOV.U32 R19, RZ, RZ, R43 ;  /* 0x000000ffff139224 */ /* 0x001fe400078e002b */
[----:B------:R-:W-:-:S05]  /*42410*/  @!P1 IMAD.MOV.U32 R18, RZ, RZ, R11 ;  /* 0x000000ffff129224 */ /* 0x000fca00078e000b */
[----:B------:R4:W2:Y:S01]  /*42420*/  @!P1 LDG.E.U8 R22, desc[UR20][R18.64] ;  /* 0x0000001412169981 */ /* 0x0008a2000c1e1100 */
[----:B------:R-:W-:-:S03]  /*42430*/  PRMT R42, RZ, 0x7610, R42 ;  /* 0x00007610ff2a7816 */ /* 0x000fc6000000002a */
[----:B---3--:R-:W-:Y:S04]  /*42440*/  STL [R1+0x1784], R16 ;  /* 0x0017841001007387 */ /* 0x008fe80000100800 */
[----:B------:R-:W3:Y:S04]  /*42450*/  LDL R14, [R1+0x434] ;  /* 0x00043400010e7983 */ /* 0x000ee80000100800 */
[----:B------:R-:W3:Y:S01]  /*42460*/  LDL R10, [R1+0x438] ;  /* 0x00043800010a7983 */ /* 0x000ee20000100800 */
[----:B----4-:R-:W-:Y:S02]  /*42470*/  @!P1 IMAD.MOV.U32 R19, RZ, RZ, R8 ;  /* 0x000000ffff139224 */ /* 0x010fe400078e0008 */
[----:B------:R-:W-:-:S05]  /*42480*/  @!P1 IMAD.MOV.U32 R18, RZ, RZ, R7 ;  /* 0x000000ffff129224 */ /* 0x000fca00078e0007 */
[----:B------:R0:W4:Y:S02]  /*42490*/  @!P1 LDG.E.U8 R42, desc[UR20][R18.64] ;  /* 0x00000014122a9981 */ /* 0x000124000c1e1100 */
[----:B0-----:R-:W-:Y:S02]  /*424a0*/  @!P1 IMAD.MOV.U32 R18, RZ, RZ, R12 ;  /* 0x000000ffff129224 */ /* 0x001fe400078e000c */
[----:B------:R-:W-:Y:S01]  /*424b0*/  @!P1 IMAD.MOV.U32 R19, RZ, RZ, R21 ;  /* 0x000000ffff139224 */ /* 0x000fe200078e0015 */
[----:B--2---:R-:W-:Y:S04]  /*424c0*/  STL [R1+0x1788], R17 ;  /* 0x0017881101007387 */ /* 0x004fe80000100800 */
[----:B------:R-:W2:Y:S04]  /*424d0*/  LDL R11, [R1+0x478] ;  /* 0x00047800010b7983 */ /* 0x000ea80000100800 */
[----:B------:R0:W-:Y:S04]  /*424e0*/  STL [R1+0xf0], R22 ;  /* 0x0000f01601007387 */ /* 0x0001e80000100800 */
[----:B------:R-:W4:Y:S04]  /*424f0*/  LDL R8, [R1+0x4b4] ;  /* 0x0004b40001087983 */ /* 0x000f280000100800 */
[----:B------:R-:W4:Y:S04]  /*42500*/  LDL R7, [R1+0x4b8] ;  /* 0x0004b80001077983 */ /* 0x000f280000100800 */
[----:B0-----:R-:W4:Y:S04]  /*42510*/  LDL R22, [R1+0x474] ;  /* 0x0004740001167983 */ /* 0x001f280000100800 */
[----:B------:R-:W4:Y:S04]  /*42520*/  LDL R21, [R1+0x4f4] ;  /* 0x0004f40001157983 */ /* 0x000f280000100800 */
[----:B------:R-:W4:Y:S01]  /*42530*/  LDL R12, [R1+0x4f8] ;  /* 0x0004f800010c7983 */ /* 0x000f220000100800 */
[----:B------:R-:W-:-:S02]  /*42540*/  PRMT R41, RZ, 0x7610, R41 ;  /* 0x00007610ff297816 */ /* 0x000fc40000000029 */
[----:B------:R-:W-:-:S04]  /*42550*/  PRMT R40, RZ, 0x7610, R40 ;  /* 0x00007610ff287816 */ /* 0x000fc80000000028 */
[----:B------:R3:W4:Y:S01]  /*42560*/  @!P1 LDG.E.U8 R41, desc[UR20][R18.64] ;  /* 0x0000001412299981 */ /* 0x000722000c1e1100 */
[----:B------:R-:W-:Y:S01]  /*42570*/  PRMT R39, RZ, 0x7610, R39 ;  /* 0x00007610ff277816 */ /* 0x000fe20000000027 */
[----:B---3--:R-:W-:Y:S02]  /*42580*/  @!P1 IMAD.MOV.U32 R18, RZ, RZ, R10 ;  /* 0x000000ffff129224 */ /* 0x008fe400078e000a */
[----:B------:R-:W-:Y:S01]  /*42590*/  @!P1 IMAD.MOV.U32 R19, RZ, RZ, R14 ;  /* 0x000000ffff139224 */ /* 0x000fe200078e000e */
[----:B------:R-:W3:Y:S04]  /*425a0*/  LDL R10, [R1+0x538] ;  /* 0x00053800010a7983 */ /* 0x000ee80000100800 */
[----:B------:R-:W3:Y:S04]  /*425b0*/  LDL R14, [R1+0x534] ;  /* 0x00053400010e7983 */ /* 0x000ee80000100800 */
[----:B------:R2:W3:Y:S01]  /*425c0*/  @!P1 LDG.E.U8 R40, desc[UR20][R18.64] ;  /* 0x0000001412289981 */ /* 0x0004e2000c1e1100 */
[----:B------:R-:W-:Y:S01]  /*425d0*/  PRMT R38, RZ, 0x7610, R38 ;  /* 0x00007610ff267816 */ /* 0x000fe20000000026 */
[----:B--2---:R-:W-:-:S02]  /*425e0*/  @!P1 IMAD.MOV.U32 R18, RZ, RZ, R11 ;  /* 0x000000ffff129224 */ /* 0x004fc400078e000b */
[----:B------:R-:W2:Y:S01]  /*425f0*/  LDL R11, [R1+0x578] ;  /* 0x00057800010b7983 */ /* 0x000ea20000100800 */
[----:B----4-:R-:W-:-:S03]  /*42600*/  @!P1 IMAD.MOV.U32 R19, RZ, RZ, R22 ;  /* 0x000000ffff139224 */ /* 0x010fc600078e0016 */
[----:B------:R-:W4:Y:S04]  /*42610*/  LDL R22, [R1+0x574] ;  /* 0x0005740001167983 */ /* 0x000f280000100800 */
[----:B------:R0:W4:Y:S02]  /*42620*/  @!P1 LDG.E.U8 R39, desc[UR20][R18.64] ;  /* 0x0000001412279981 */ /* 0x000124000c1e1100 */
[----:B0-----:R-:W-:Y:S02]  /*42630*/  @!P1 IMAD.MOV.U32 R18, RZ, RZ, R7 ;  /* 0x000000ffff129224 */ /* 0x001fe400078e0007 */
[----:B------:R-:W-:Y:S01]  /*42640*/  @!P1 IMAD.MOV.U32 R19, RZ, RZ, R8 ;  /* 0x000000ffff139224 */ /* 0x000fe200078e0008 */
[----:B------:R-:W4:Y:S04]  /*42650*/  LDL R7, [R1+0x5b8] ;  /* 0x0005b80001077983 */ /* 0x000f280000100800 */
[----:B------:R-:W4:Y:S04]  /*42660*/  LDL R8, [R1+0x5b4] ;  /* 0x0005b40001087983 */ /* 0x000f280000100800 */
[----:B------:R0:W4:Y:S02]  /*42670*/  @!P1 LDG.E.U8 R38, desc[UR20][R18.64] ;  /* 0x0000001412269981 */ /* 0x000124000c1e1100 */
[----:B0-----:R-:W-:-:S02]  /*42680*/  @!P1 IMAD.MOV.U32 R18, RZ, RZ, R12 ;  /* 0x000000ffff129224 */ /* 0x001fc400078e000c */
[----:B------:R-:W-:Y:S01]  /*42690*/  @!P1 IMAD.MOV.U32 R19, RZ, RZ, R21 ;  /* 0x000000ffff139224 */ /* 0x000fe200078e0015 */
[----:B------:R-:W4:Y:S04]  /*426a0*/  LDL R12, [R1+0x5f8] ;  /* 0x0005f800010c7983 */ /* 0x000f280000100800 */
[----:B------:R-:W4:Y:S01]  /*426b0*/  LDL R21, [R1+0x5f4] ;  /* 0x0005f40001157983 */ /* 0x000f220000100800 */
[----:B------:R-:W-:Y:S02]  /*426c0*/  PRMT R37, RZ, 0x7610, R37 ;  /* 0x00007610ff257816 */ /* 0x000fe40000000025 */
[----:B------:R-:W-:-:S04]  /*426d0*/  PRMT R36, RZ, 0x7610, R36 ;  /* 0x00007610ff247816 */ /* 0x000fc80000000024 */
[----:B------:R3:W4:Y:S01]  /*426e0*/  @!P1 LDG.E.U8 R37, desc[UR20][R18.64] ;  /* 0x0000001412259981 */ /* 0x000722000c1e1100 */
[----:B------:R-:W-:Y:S01]  /*426f0*/  PRMT R35, RZ, 0x7610, R35 ;  /* 0x00007610ff237816 */ /* 0x000fe20000000023 */
[----:B---3--:R-:W-:Y:S02]  /*42700*/  @!P1 IMAD.MOV.U32 R18, RZ, RZ, R10 ;  /* 0x000000ffff129224 */ /* 0x008fe400078e000a */
[----:B------:R-:W-:Y:S01]  /*42710*/  @!P1 IMAD.MOV.U32 R19, RZ, RZ, R14 ;  /* 0x000000ffff139224 */ /* 0x000fe200078e000e */
[----:B------:R-:W3:Y:S04]  /*42720*/  LDL R10, [R1+0x638] ;  /* 0x00063800010a7983 */ /* 0x000ee80000100800 */
[----:B------:R-:W3:Y:S04]  /*42730*/  LDL R14, [R1+0x634] ;  /* 0x00063400010e7983 */ /* 0x000ee80000100800 */
[----:B------:R2:W3:Y:S04]  /*42740*/  @!P1 LDG.E.U8 R36, desc[UR20][R18.64] ;  /* 0x0000001412249981 */ /* 0x0004e8000c1e1100 */
[----:B------:R-:W-:Y:S01]  /*42750*/  STL [R1+0xe8], R42 ;  /* 0x0000e82a01007387 */ /* 0x000fe20000100800 */
[----:B------:R-:W-:Y:S01]  /*42760*/  PRMT R31, RZ, 0x7610, R31 ;  /* 0x00007610ff1f7816 */ /* 0x000fe2000000001f */
[----:B--2---:R-:W-:-:S02]  /*42770*/  @!P1 IMAD.MOV.U32 R18, RZ, RZ, R11 ;  /* 0x000000ffff129224 */ /* 0x004fc400078e000b */
[----:B------:R-:W2:Y:S01]  /*42780*/  LDL R11, [R1+0x678] ;  /* 0x00067800010b7983 */ /* 0x000ea20000100800 */
[----:B----4-:R-:W-:-:S03]  /*42790*/  @!P1 IMAD.MOV.U32 R19, RZ, RZ, R22 ;  /* 0x000000ffff139224 */ /* 0x010fc600078e0016 */
[----:B------:R-:W4:Y:S04]  /*427a0*/  LDL R22, [R1+0x674] ;  /* 0x0006740001167983 */ /* 0x000f280000100800 */
[----:B------:R0:W4:Y:S04]  /*427b0*/  @!P1 LDG.E.U8 R35, desc[UR20][R18.64] ;  /* 0x0000001412239981 */ /* 0x000128000c1e1100 */
[----:B------:R-:W-:Y:S01]  /*427c0*/  STL [R1+0xe0], R41 ;  /* 0x0000e02901007387 */ /* 0x000fe20000100800 */
[----:B0-----:R-:W-:-:S03]  /*427d0*/  @!P1 IMAD.MOV.U32 R18, RZ, RZ, R7 ;  /* 0x000000ffff129224 */ /* 0x001fc600078e0007 */
[----:B------:R-:W4:Y:S01]  /*427e0*/  LDL R7, [R1+0x6b8] ;  /* 0x0006b80001077983 */ /* 0x000f220000100800 */
[----:B------:R-:W-:-:S03]  /*427f0*/  @!P1 IMAD.MOV.U32 R19, RZ, RZ, R8 ;  /* 0x000000ffff139224 */ /* 0x000fc600078e0008 */
[----:B------:R-:W4:Y:S04]  /*42800*/  LDL R8, [R1+0x6b4] ;  /* 0x0006b40001087983 */ /* 0x000f280000100800 */
[----:B------:R0:W4:Y:S04]  /*42810*/  @!P1 LDG.E.U8 R31, desc[UR20][R18.64] ;  /* 0x00000014121f9981 */ /* 0x000128000c1e1100 */
[----:B------:R-:W-:Y:S01]  /*42820*/  STL [R1+0xd8], R40 ;  /* 0x0000d82801007387 */ /* 0x000fe20000100800 */
[----:B0-----:R-:W-:-:S03]  /*42830*/  @!P1 IMAD.MOV.U32 R18, RZ, RZ, R12 ;  /* 0x000000ffff129224 */ /* 0x001fc600078e000c */
[----:B------:R-:W4:Y:S01]  /*42840*/  LDL R12, [R1+0x6f8] ;  /* 0x0006f800010c7983 */ /* 0x000f220000100800 */
[----:B------:R-:W-:-:S03]  /*42850*/  @!P1 IMAD.MOV.U32 R19, RZ, RZ, R21 ;  /* 0x000000ffff139224 */ /* 0x000fc600078e0015 */
[----:B------:R-:W4:Y:S01]  /*42860*/  LDL R21, [R1+0x6f4] ;  /* 0x0006f40001157983 */ /* 0x000f220000100800 */
[----:B------:R-:W-:Y:S02]  /*42870*/  PRMT R30, RZ, 0x7610, R30 ;  /* 0x00007610ff1e7816 */ /* 0x000fe4000000001e */
[----:B------:R-:W-:-:S04]  /*42880*/  PRMT R29, RZ, 0x7610, R29 ;  /* 0x00007610ff1d7816 */ /* 0x000fc8000000001d */
[----:B------:R3:W4:Y:S01]  /*42890*/  @!P1 LDG.E.U8 R30, desc[UR20][R18.64] ;  /* 0x00000014121e9981 */ /* 0x000722000c1e1100 */
[----:B------:R-:W-:Y:S01]  /*428a0*/  PRMT R28, RZ, 0x7610, R28 ;  /* 0x00007610ff1c7816 */ /* 0x000fe2000000001c */
[----:B---3--:R-:W-:Y:S02]  /*428b0*/  @!P1 IMAD.MOV.U32 R18, RZ, RZ, R10 ;  /* 0x000000ffff129224 */ /* 0x008fe400078e000a */
[----:B------:R-:W-:-:S05]  /*428c0*/  @!P1 IMAD.MOV.U32 R19, RZ, RZ, R14 ;  /* 0x000000ffff139224 */ /* 0x000fca00078e000e */
[----:B------:R2:W3:Y:S01]  /*428d0*/  @!P1 LDG.E.U8 R29, desc[UR20][R18.64] ;  /* 0x00000014121d9981 */ /* 0x0004e2000c1e1100 */
[----:B------:R-:W-:Y:S02]  /*428e0*/  PRMT R24, RZ, 0x7610, R24 ;  /* 0x00007610ff187816 */ /* 0x000fe40000000018 */
[----:B------:R-:W-:Y:S01]  /*428f0*/  PRMT R20, RZ, 0x7610, R20 ;  /* 0x00007610ff147816 */ /* 0x000fe20000000014 */
[----:B------:R-:W-:Y:S04]  /*42900*/  STL [R1+0xd0], R39 ;  /* 0x0000d02701007387 */ /* 0x000fe80000100800 */
[----:B------:R-:W3:Y:S04]  /*42910*/  LDL R14, [R1+0x73c] ;  /* 0x00073c00010e7983 */ /* 0x000ee80000100800 */
[----:B------:R-:W3:Y:S04]  /*42920*/  LDL R10, [R1+0x740] ;  /* 0x00074000010a7983 */ /* 0x000ee80000100800 */
[----:B------:R-:W-:Y:S01]  /*42930*/  STL [R1+0xc8], R38 ;  /* 0x0000c82601007387 */ /* 0x000fe20000100800 */
[----:B--2---:R-:W-:-:S03]  /*42940*/  @!P1 IMAD.MOV.U32 R18, RZ, RZ, R11 ;  /* 0x000000ffff129224 */ /* 0x004fc600078e000b */
[----:B------:R-:W2:Y:S01]  /*42950*/  LDL R11, [R1+0x780] ;  /* 0x00078000010b7983 */ /* 0x000ea20000100800 */
[----:B----4-:R-:W-:-:S03]  /*42960*/  @!P1 IMAD.MOV.U32 R19, RZ, RZ, R22 ;  /* 0x000000ffff139224 */ /* 0x010fc600078e0016 */
[----:B------:R-:W4:Y:S04]  /*42970*/  LDL R22, [R1+0x77c] ;  /* 0x00077c0001167983 */ /* 0x000f280000100800 */
[----:B------:R0:W4:Y:S02]  /*42980*/  @!P1 LDG.E.U8 R28, desc[UR20][R18.64] ;  /* 0x00000014121c9981 */ /* 0x000124000c1e1100 */
[----:B0-----:R-:W-:Y:S02]  /*42990*/  @!P1 IMAD.MOV.U32 R18, RZ, RZ, R7 ;  /* 0x000000ffff129224 */ /* 0x001fe400078e0007 */
[----:B------:R-:W-:-:S05]  /*429a0*/  @!P1 IMAD.MOV.U32 R19, RZ, RZ, R8 ;  /* 0x000000ffff139224 */ /* 0x000fca00078e0008 */
[----:B------:R0:W4:Y:S02]  /*429b0*/  @!P1 LDG.E.U8 R24, desc[UR20][R18.64] ;  /* 0x0000001412189981 */ /* 0x000124000c1e1100 */
[----:B0-----:R-:W-:Y:S02]  /*429c0*/  @!P1 IMAD.MOV.U32 R18, RZ, RZ, R12 ;  /* 0x000000ffff129224 */ /* 0x001fe400078e000c */
[----:B------:R-:W-:-:S05]  /*429d0*/  @!P1 IMAD.MOV.U32 R19, RZ, RZ, R21 ;  /* 0x000000ffff139224 */ /* 0x000fca00078e0015 */
[----:B------:R3:W4:Y:S04]  /*429e0*/  @!P1 LDG.E.U8 R20, desc[UR20][R18.64] ;  /* 0x0000001412149981 */ /* 0x000728000c1e1100 */
[----:B------:R-:W-:Y:S04]  /*429f0*/  STL [R1+0xc0], R37 ;  /* 0x0000c02501007387 */ /* 0x000fe80000100800 */
[----:B------:R-:W4:Y:S04]  /*42a00*/  LDL R8, [R1+0x7bc] ;  /* 0x0007bc0001087983 */ /* 0x000f280000100800 */
[----:B------:R-:W4:Y:S04]  /*42a10*/  LDL R7, [R1+0x7c0] ;  /* 0x0007c00001077983 */ /* 0x000f280000100800 */
[----:B------:R-:W-:Y:S01]  /*42a20*/  STL [R1+0xb8], R36 ;  /* 0x0000b82401007387 */ /* 0x000fe20000100800 */
[----:B------:R-:W-:Y:S01]  /*42a30*/  PRMT R27, RZ, 0x7610, R27 ;  /* 0x00007610ff1b7816 */ /* 0x000fe2000000001b */
[----:B---3--:R-:W-:-:S02]  /*42a40*/  @!P1 IMAD.MOV.U32 R19, RZ, RZ, R14 ;  /* 0x000000ffff139224 */ /* 0x008fc400078e000e */
[----:B------:R-:W-:-:S05]  /*42a50*/  @!P1 IMAD.MOV.U32 R18, RZ, RZ, R10 ;  /* 0x000000ffff129224 */ /* 0x000fca00078e000a */
[----:B------:R2:W3:Y:S02]  /*42a60*/  @!P1 LDG.E.U8 R27, desc[UR20][R18.64] ;  /* 0x00000014121b9981 */ /* 0x0004e4000c1e1100 */
[----:B--2---:R-:W-:Y:S02]  /*42a70*/  @!P1 IMAD.MOV.U32 R18, RZ, RZ, R11 ;  /* 0x000000ffff129224 */ /* 0x004fe400078e000b */
[----:B----4-:R-:W-:Y:S01]  /*42a80*/  @!P1 IMAD.MOV.U32 R19, RZ, RZ, R22 ;  /* 0x000000ffff139224 */ /* 0x010fe200078e0016 */
[----:B------:R0:W-:Y:S04]  /*42a90*/  STL [R1+0x80], R24 ;  /* 0x0000801801007387 */ /* 0x0001e80000100800 */
[----:B------:R-:W2:Y:S04]  /*42aa0*/  LDL R12, [R1+0x800] ;  /* 0x00080000010c7983 */ /* 0x000ea80000100800 */
[----:B0-----:R-:W4:Y:S04]  /*42ab0*/  LDL R24, [R1+0x7fc] ;  /* 0x0007fc0001187983 */ /* 0x001f280000100800 */
[----:B------:R-:W-:Y:S04]  /*42ac0*/  STL [R1+0xb0], R35 ;  /* 0x0000b02301007387 */ /* 0x000fe80000100800 */
[----:B------:R-:W3:Y:S04]  /*42ad0*/  LDL R21, [R1+0x83c] ;  /* 0x00083c0001157983 */ /* 0x000ee80000100800 */
[----:B------:R0:W-:Y:S04]  /*42ae0*/  STL [R1+0x40], R20 ;  /* 0x0000401401007387 */ /* 0x0001e80000100800 */
[----:B0-----:R-:W3:Y:S04]  /*42af0*/  LDL R20, [R1+0x840] ;  /* 0x0008400001147983 */ /* 0x001ee80000100800 */
[----:B------:R-:W-:Y:S04]  /*42b00*/  STL [R1+0xa8], R31 ;  /* 0x0000a81f01007387 */ /* 0x000fe80000100800 */
[----:B------:R-:W3:Y:S04]  /*42b10*/  LDL R14, [R1+0x87c] ;  /* 0x00087c00010e7983 */ /* 0x000ee80000100800 */
[----:B------:R-:W3:Y:S04]  /*42b20*/  LDL R10, [R1+0x880] ;  /* 0x00088000010a7983 */ /* 0x000ee80000100800 */
[----:B------:R-:W-:Y:S04]  /*42b30*/  STL [R1+0xa0], R30 ;  /* 0x0000a01e01007387 */ /* 0x000fe80000100800 */
[----:B------:R-:W3:Y:S04]  /*42b40*/  LDL R22, [R1+0x8bc] ;  /* 0x0008bc0001167983 */ /* 0x000ee80000100800 */
[----:B------:R-:W3:Y:S01]  /*42b50*/  LDL R11, [R1+0x8c0] ;  /* 0x0008c000010b7983 */ /* 0x000ee20000100800 */
[----:B------:R-:W-:-:S02]  /*42b60*/  PRMT R26, RZ, 0x7610, R26 ;  /* 0x00007610ff1a7816 */ /* 0x000fc4000000001a */
[----:B------:R-:W-:-:S04]  /*42b70*/  PRMT R25, RZ, 0x7610, R25 ;  /* 0x00007610ff197816 */ /* 0x000fc80000000019 */
[----:B------:R0:W3:Y:S01]  /*42b80*/  @!P1 LDG.E.U8 R26, desc[UR20][R18.64] ;  /* 0x00000014121a9981 */ /* 0x0000e2000c1e1100 */
[----:B------:R-:W-:Y:S01]  /*42b90*/  PRMT R23, RZ, 0x7610, R23 ;  /* 0x00007610ff177816 */ /* 0x000fe20000000017 */
[----:B0-----:R-:W-:Y:S02]  /*42ba0*/  @!P1 IMAD.MOV.U32 R18, RZ, RZ, R7 ;  /* 0x000000ffff129224 */ /* 0x001fe400078e0007 */
[----:B------:R-:W-:-:S05]  /*42bb0*/  @!P1 IMAD.MOV.U32 R19, RZ, RZ, R8 ;  /* 0x000000ffff139224 */ /* 0x000fca00078e0008 */
[----:B------:R2:W3:Y:S01]  /*42bc0*/  @!P1 LDG.E.U8 R25, desc[UR20][R18.64] ;  /* 0x0000001412199981 */ /* 0x0004e2000c1e1100 */
[----:B------:R-:W-:Y:S02]  /*42bd0*/  PRMT R56, RZ, 0x7610, R56 ;  /* 0x00007610ff387816 */ /* 0x000fe40000000038 */
[----:B------:R-:W-:Y:S01]  /*42be0*/  PRMT R48, RZ, 0x7610, R48 ;  /* 0x00007610ff307816 */ /* 0x000fe20000000030 */
[----:B------:R-:W-:Y:S04]  /*42bf0*/  STL [R1+0x98], R29 ;  /* 0x0000981d01007387 */ /* 0x000fe80000100800 */
[----:B------:R-:W3:Y:S04]  /*42c00*/  LDL R8, [R1+0x8fc] ;  /* 0x0008fc0001087983 */ /* 0x000ee80000100800 */
[----:B------:R-:W3:Y:S01]  /*42c10*/  LDL R7, [R1+0x900] ;  /* 0x0009000001077983 */ /* 0x000ee20000100800 */
[----:B--2---:R-:W-:-:S02]  /*42c20*/  @!P1 IMAD.MOV.U32 R18, RZ, RZ, R12 ;  /* 0x000000ffff129224 */ /* 0x004fc400078e000c */
[----:B----4-:R-:W-:-:S05]  /*42c30*/  @!P1 IMAD.MOV.U32 R19, RZ, RZ, R24 ;  /* 0x000000ffff139224 */ /* 0x010fca00078e0018 */
[----:B------:R3:W2:Y:S02]  /*42c40*/  @!P1 LDG.E.U8 R23, desc[UR20][R18.64] ;  /* 0x0000001412179981 */ /* 0x0006a4000c1e1100 */
[----:B---3--:R-:W-:Y:S02]  /*42c50*/  @!P1 IMAD.MOV.U32 R19, RZ, RZ, R21 ;  /* 0x000000ffff139224 */ /* 0x008fe400078e0015 */
[----:B------:R-:W-:-:S05]  /*42c60*/  @!P1 IMAD.MOV.U32 R18, RZ, RZ, R20 ;  /* 0x000000ffff129224 */ /* 0x000fca00078e0014 */
[----:B------:R0:W3:Y:S01]  /*42c70*/  @!P1 LDG.E.U8 R56, desc[UR20][R18.64] ;  /* 0x0000001412389981 */ /* 0x0000e2000c1e1100 */
[----:B------:R-:W-:Y:S02]  /*42c80*/  @!P1 IMAD.MOV.U32 R21, RZ, RZ, R14 ;  /* 0x000000ffff159224 */ /* 0x000fe400078e000e */
[----:B------:R-:W-:Y:S01]  /*42c90*/  @!P1 IMAD.MOV.U32 R20, RZ, RZ, R10 ;  /* 0x000000ffff149224 */ /* 0x000fe200078e000a */
[----:B0-----:R-:W-:-:S04]  /*42ca0*/  PRMT R18, RZ, 0x7610, R18 ;  /* 0x00007610ff127816 */ /* 0x001fc80000000012 */
[----:B------:R0:W4:Y:S02]  /*42cb0*/  @!P1 LDG.E.U8 R48, desc[UR20][R20.64] ;  /* 0x0000001414309981 */ /* 0x000124000c1e1100 */
[----:B0-----:R-:W-:Y:S02]  /*42cc0*/  @!P1 IMAD.MOV.U32 R20, RZ, RZ, R11 ;  /* 0x000000ffff149224 */ /* 0x001fe400078e000b */
[----:B------:R-:W-:-:S05]  /*42cd0*/  @!P1 IMAD.MOV.U32 R21, RZ, RZ, R22 ;  /* 0x000000ffff159224 */ /* 0x000fca00078e0016 */
[----:B------:R-:W2:Y:S04]  /*42ce0*/  @!P1 LDG.E.U8 R18, desc[UR20][R20.64] ;  /* 0x0000001414129981 */ /* 0x000ea8000c1e1100 */
[----:B------:R-:W-:Y:S04]  /*42cf0*/  STL [R1+0x90], R28 ;  /* 0x0000901c01007387 */ /* 0x000fe80000100800 */
[----:B------:R0:W-:Y:S04]  /*42d00*/  STL [R1+0x34], R27 ;  /* 0x0000341b01007387 */ /* 0x0001e80000100800 */
[----:B------:R-:W2:Y:S04]  /*42d10*/  LDL R12, [R1+0x940] ;  /* 0x00094000010c7983 */ /* 0x000ea80000100800 */
[----:B0-----:R-:W2:Y:S04]  /*42d20*/  LDL R27, [R1+0x93c] ;  /* 0x00093c00011b7983 */ /* 0x001ea80000100800 */
[----:B------:R0:W-:Y:S04]  /*42d30*/  STL [R1+0x1c], R25 ;  /* 0x00001c1901007387 */ /* 0x0001e80000100800 */
[----:B------:R-:W2:Y:S04]  /*42d40*/  LDL R24, [R1+0x980] ;  /* 0x0009800001187983 */ /* 0x000ea80000100800 */
[----:B0-----:R-:W2:Y:S01]  /*42d50*/  LDL R25, [R1+0x97c] ;  /* 0x00097c0001197983 */ /* 0x001ea20000100800 */
[----:B------:R-:W-:Y:S01]  /*42d60*/  PRMT R19, RZ, 0x7610, R19 ;  /* 0x00007610ff137816 */ /* 0x000fe20000000013 */
[----:B------:R-:W-:-:S02]  /*42d70*/  @!P1 IMAD.MOV.U32 R22, RZ, RZ, R7 ;  /* 0x000000ffff169224 */ /* 0x000fc400078e0007 */
[----:B---3--:R-:W-:Y:S04]  /*42d80*/  STL [R1+0x1748], R56 ;  /* 0x0017483801007387 */ /* 0x008fe80000100800 */
[----:B------:R-:W3:Y:S04]  /*42d90*/  LDL R14, [R1+0x9bc] ;  /* 0x0009bc00010e7983 */ /* 0x000ee80000100800 */
[----:B------:R-:W3:Y:S04]  /*42da0*/  LDL R10, [R1+0x9c0] ;  /* 0x0009c000010a7983 */ /* 0x000ee80000100800 */
[----:B----4-:R-:W-:Y:S04]  /*42db0*/  STL [R1+0x174c], R48 ;  /* 0x00174c3001007387 */ /* 0x010fe80000100800 */
[----:B------:R0:W-:Y:S04]  /*42dc0*/  STL [R1+0x28], R26 ;  /* 0x0000281a01007387 */ /* 0x0001e80000100800 */
[----:B------:R-:W4:Y:S04]  /*42dd0*/  LDL R11, [R1+0xa00] ;  /* 0x000a0000010b7983 */ /* 0x000f280000100800 */
[----:B0-----:R-:W4:Y:S04]  /*42de0*/  LDL R26, [R1+0x9fc] ;  /* 0x0009fc00011a7983 */ /* 0x001f280000100800 */
[----:B--2---:R-:W-:Y:S04]  /*42df0*/  STL [R1+0x1750], R18 ;  /* 0x0017501201007387 */ /* 0x004fe80000100800 */
[----:B------:R0:W-:Y:S04]  /*42e00*/  STL [R1+0x10], R23 ;  /* 0x0000101701007387 */ /* 0x0001e80000100800 */
[----:B------:R-:W2:Y:S01]  /*42e10*/  LDL R7, [R1+0xa40] ;  /* 0x000a400001077983 */ /* 0x000ea20000100800 */
[----:B0-----:R-:W-:-:S03]  /*42e20*/  @!P1 IMAD.MOV.U32 R23, RZ, RZ, R8 ;  /* 0x000000ffff179224 */ /* 0x001fc600078e0008 */
[----:B------:R-:W2:Y:S04]  /*42e30*/  LDL R8, [R1+0xa3c] ;  /* 0x000a3c0001087983 */ /* 0x000ea80000100800 */
[----:B------:R0:W2:Y:S01]  /*42e40*/  @!P1 LDG.E.U8 R19, desc[UR20][R22.64] ;  /* 0x0000001416139981 */ /* 0x0000a2000c1e1100 */
[----:B------:R-:W-:Y:S02]  /*42e50*/  PRMT R20, RZ, 0x7610, R20 ;  /* 0x00007610ff147816 */ /* 0x000fe40000000014 */
[----:B------:R-:W-:Y:S01]  /*42e60*/  PRMT R21, RZ, 0x7610, R21 ;  /* 0x00007610ff157816 */ /* 0x000fe20000000015 */
[----:B0-----:R-:W-:-:S05]  /*42e70*/  @!P1 IMAD.MOV.U32 R22, RZ, RZ, R12 ;  /* 0x000000ffff169224 */ /* 0x001fca00078e000c */
[----:B------:R-:W4:Y:S01]  /*42e80*/  @!P1 LDG.E.U8 R21, desc[UR20][R24.64] ;  /* 0x0000001418159981 */ /* 0x000f22000c1e1100 */
[----:B------:R-:W-:-:S05]  /*42e90*/  @!P1 IMAD.MOV.U32 R23, RZ, RZ, R27 ;  /* 0x000000ffff179224 */ /* 0x000fca00078e001b */
[----:B------:R0:W4:Y:S02]  /*42ea0*/  @!P1 LDG.E.U8 R20, desc[UR20][R22.64] ;  /* 0x0000001416149981 */ /* 0x000124000c1e1100 */
[----:B0-----:R-:W-:Y:S01]  /*42eb0*/  PRMT R22, RZ, 0x7610, R22 ;  /* 0x00007610ff167816 */ /* 0x001fe20000000016 */
[----:B---3--:R-:W-:Y:S02]  /*42ec0*/  @!P1 IMAD.MOV.U32 R25, RZ, RZ, R14 ;  /* 0x000000ffff199224 */ /* 0x008fe400078e000e */
[----:B------:R-:W-:-:S05]  /*42ed0*/  @!P1 IMAD.MOV.U32 R24, RZ, RZ, R10 ;  /* 0x000000ffff189224 */ /* 0x000fca00078e000a */
[----:B------:R0:W3:Y:S04]  /*42ee0*/  @!P1 LDG.E.U8 R22, desc[UR20][R24.64] ;  /* 0x0000001418169981 */ /* 0x0000e8000c1e1100 */
[----:B--2---:R1:W-:Y:S04]  /*42ef0*/  STL [R1+0x1754], R19 ;  /* 0x0017541301007387 */ /* 0x0043e80000100800 */
[----:B------:R-:W2:Y:S04]  /*42f00*/  LDL R28, [R1+0xa7c] ;  /* 0x000a7c00011c7983 */ /* 0x000ea80000100800 */
[----:B------:R-:W2:Y:S01]  /*42f10*/  LDL R12, [R1+0xa80] ;  /* 0x000a8000010c7983 */ /* 0x000ea20000100800 */
[----:B------:R-:W-:Y:S01]  /*42f20*/  PRMT R23, RZ, 0x7610, R23 ;  /* 0x00007610ff177816 */ /* 0x000fe20000000017 */
[----:B----4-:R-:W-:-:S02]  /*42f30*/  @!P1 IMAD.MOV.U32 R27, RZ, RZ, R26 ;  /* 0x000000ffff1b9224 */ /* 0x010fc400078e001a */
[----:B------:R-:W-:Y:S01]  /*42f40*/  @!P1 IMAD.MOV.U32 R26, RZ, RZ, R11 ;  /* 0x000000ffff1a9224 */ /* 0x000fe200078e000b */
[----:B0-----:R-:W-:Y:S02]  /*42f50*/  PRMT R24, RZ, 0x7610, R24 ;  /* 0x00007610ff187816 */ /* 0x001fe40000000018 */
[----:B------:R-:W-:Y:S02]  /*42f60*/  PRMT R25, RZ, 0x7610, R25 ;  /* 0x00007610ff197816 */ /* 0x000fe40000000019 */
[----:B------:R0:W4:Y:S02]  /*42f70*/  @!P1 LDG.E.U8 R23, desc[UR20][R26.64] ;  /* 0x000000141a179981 */ /* 0x000124000c1e1100 */
[----:B0-----:R-:W-:Y:S02]  /*42f80*/  @!P1 IMAD.MOV.U32 R26, RZ, RZ, R7 ;  /* 0x000000ffff1a9224 */ /* 0x001fe400078e0007 */
[----:B------:R-:W-:-:S05]  /*42f90*/  @!P1 IMAD.MOV.U32 R27, RZ, RZ, R8 ;  /* 0x000000ffff1b9224 */ /* 0x000fca00078e0008 */
[----:B------:R0:W4:Y:S04]  /*42fa0*/  @!P1 LDG.E.U8 R24, desc[UR20][R26.64] ;  /* 0x000000141a189981 */ /* 0x000128000c1e1100 */
[----:B------:R-:W-:Y:S04]  /*42fb0*/  STL [R1+0x1758], R20 ;  /* 0x0017581401007387 */ /* 0x000fe80000100800 */
[----:B------:R-:W4:Y:S04]  /*42fc0*/  LDL R31, [R1+0xabc] ;  /* 0x000abc00011f7983 */ /* 0x000f280000100800 */
[----:B------:R-:W4:Y:S04]  /*42fd0*/  LDL R30, [R1+0xac0] ;  /* 0x000ac000011e7983 */ /* 0x000f280000100800 */
[----:B------:R-:W-:Y:S04]  /*42fe0*/  STL [R1+0x178c], R21 ;  /* 0x00178c1501007387 */ /* 0x000fe80000100800 */
[----:B------:R-:W4:Y:S04]  /*42ff0*/  LDL R14, [R1+0xaf4] ;  /* 0x000af400010e7983 */ /* 0x000f280000100800 */
[----:B------:R-:W4:Y:S04]  /*43000*/  LDL R10, [R1+0xaf8] ;  /* 0x000af800010a7983 */ /* 0x000f280000100800 */
[----:B---3--:R-:W-:Y:S04]  /*43010*/  STL [R1+0x1790], R22 ;  /* 0x0017901601007387 */ /* 0x008fe80000100800 */
[----:B-1----:R-:W3:Y:S04]  /*43020*/  LDL R19, [R1+0xb2c] ;  /* 0x000b2c0001137983 */ /* 0x002ee80000100800 */
[----:B------:R-:W3:Y:S01]  /*43030*/  LDL R11, [R1+0xb30] ;  /* 0x000b3000010b7983 */ /* 0x000ee20000100800 */
[----:B--2---:R-:W-:-:S02]  /*43040*/  @!P1 IMAD.MOV.U32 R29, RZ, RZ, R28 ;  /* 0x000000ffff1d9224 */ /* 0x004fc400078e001c */
[----:B------:R-:W-:-:S05]  /*43050*/  @!P1 IMAD.MOV.U32 R28, RZ, RZ, R12 ;  /* 0x000000ffff1c9224 */ /* 0x000fca00078e000c */
[----:B------:R1:W2:Y:S04]  /*43060*/  @!P1 LDG.E.U8 R25, desc[UR20][R28.64] ;  /* 0x000000141c199981 */ /* 0x0002a8000c1e1100 */
[----:B----4-:R-:W-:Y:S04]  /*43070*/  STL [R1+0x1794], R23 ;  /* 0x0017941701007387 */ /* 0x010fe80000100800 */
[----:B------:R-:W4:Y:S04]  /*43080*/  LDL R8, [R1+0x35c] ;  /* 0x00035c0001087983 */ /* 0x000f280000100800 */
[----:B------:R-:W4:Y:S01]  /*43090*/  LDL R7, [R1+0x360] ;  /* 0x0003600001077983 */ /* 0x000f220000100800 */
[----:B0-----:R-:W-:-:S03]  /*430a0*/  PRMT R27, RZ, 0x7610, R27 ;  /* 0x00007610ff1b7816 */ /* 0x001fc6000000001b */
[----:B------:R0:W-:Y:S04]  /*430b0*/  STL [R1+0x1798], R24 ;  /* 0x0017981801007387 */ /* 0x0001e80000100800 */
[----:B------:R-:W4:Y:S01]  /*430c0*/  LDL R12, [R1+0x3a0] ;  /* 0x0003a000010c7983 */ /* 0x000f220000100800 */
[----:B-1----:R-:W-:Y:S02]  /*430d0*/  @!P1 IMAD.MOV.U32 R29, RZ, RZ, R31 ;  /* 0x000000ffff1d9224 */ /* 0x002fe400078e001f */
[----:B------:R-:W-:Y:S02]  /*430e0*/  @!P1 IMAD.MOV.U32 R28, RZ, RZ, R30 ;  /* 0x000000ffff1c9224 */ /* 0x000fe400078e001e */
[----:B------:R-:W-:Y:S02]  /*430f0*/  @!P1 IMAD.MOV.U32 R31, RZ, RZ, R14 ;  /* 0x000000ffff1f9224 */ /* 0x000fe400078e000e */
[----:B------:R-:W-:-:S05]  /*43100*/  @!P1 IMAD.MOV.U32 R30, RZ, RZ, R10 ;  /* 0x000000ffff1e9224 */ /* 0x000fca00078e000a */
[----:B------:R3:W4:Y:S02]  /*43110*/  @!P1 LDG.E.U8 R27, desc[UR20][R30.64] ;  /* 0x000000141e1b9981 */ /* 0x000724000c1e1100 */
[----:B---3--:R-:W-:Y:S02]  /*43120*/  @!P1 IMAD.MOV.U32 R31, RZ, RZ, R19 ;  /* 0x000000ffff1f9224 */ /* 0x008fe400078e0013 */
[----:B------:R-:W-:Y:S01]  /*43130*/  @!P1 IMAD.MOV.U32 R30, RZ, RZ, R11 ;  /* 0x000000ffff1e9224 */ /* 0x000fe200078e000b */
[----:B--2---:R1:W-:Y:S04]  /*43140*/  STL [R1+0x179c], R25 ;  /* 0x00179c1901007387 */ /* 0x0043e80000100800 */
[----:B0-----:R-:W2:Y:S04]  /*43150*/  LDL R24, [R1+0x39c] ;  /* 0x00039c0001187983 */ /* 0x001ea80000100800 */
[----:B------:R-:W3:Y:S04]  /*43160*/  LDL R14, [R1+0x3dc] ;  /* 0x0003dc00010e7983 */ /* 0x000ee80000100800 */
[----:B------:R-:W3:Y:S04]  /*43170*/  LDL R10, [R1+0x3e0] ;  /* 0x0003e000010a7983 */ /* 0x000ee80000100800 */
[----:B------:R-:W3:Y:S04]  /*43180*/  LDL R19, [R1+0x43c] ;  /* 0x00043c0001137983 */ /* 0x000ee80000100800 */
[----:B------:R-:W3:Y:S01]  /*43190*/  LDL R11, [R1+0x440] ;  /* 0x00044000010b7983 */ /* 0x000ee20000100800 */
[----:B------:R-:W-:-:S06]  /*431a0*/  PRMT R26, RZ, 0x7610, R26 ;  /* 0x00007610ff1a7816 */ /* 0x000fcc000000001a */
[----:B------:R0:W3:Y:S01]  /*431b0*/  @!P1 LDG.E.U8 R26, desc[UR20][R28.64] ;  /* 0x000000141c1a9981 */ /* 0x0000e2000c1e1100 */
[----:B------:R-:W-:Y:S02]  /*431c0*/  PRMT R34, RZ, 0x7610, R34 ;  /* 0x00007610ff227816 */ /* 0x000fe40000000022 */
[----:B0-----:R-:W-:-:S06]  /*431d0*/  PRMT R28, RZ, 0x7610, R28 ;  /* 0x00007610ff1c7816 */ /* 0x001fcc000000001c */
[----:B------:R4:W3:Y:S01]  /*431e0*/  @!P1 LDG.E.U8 R28, desc[UR20][R30.64] ;  /* 0x000000141e1c9981 */ /* 0x0008e2000c1e1100 */
[----:B------:R-:W-:Y:S01]  /*431f0*/  PRMT R33, RZ, 0x7610, R33 ;  /* 0x00007610ff217816 */ /* 0x000fe20000000021 */
[----:B----4-:R-:W-:Y:S02]  /*43200*/  @!P1 IMAD.MOV.U32 R30, RZ, RZ, R7 ;  /* 0x000000ffff1e9224 */ /* 0x010fe400078e0007 */
[----:B------:R-:W-:Y:S01]  /*43210*/  @!P1 IMAD.MOV.U32 R31, RZ, RZ, R8 ;  /* 0x000000ffff1f9224 */ /* 0x000fe200078e0008 */
[----:B------:R-:W-:Y:S01]  /*43220*/  PRMT R32, RZ, 0x7610, R32 ;  /* 0x00007610ff207816 */ /* 0x000fe20000000020 */
[----:B------:R-:W4:Y:S04]  /*43230*/  LDL R8, [R1+0x47c] ;  /* 0x00047c0001087983 */ /* 0x000f280000100800 */
[----:B------:R0:W4:Y:S01]  /*43240*/  @!P1 LDG.E.U8 R34, desc[UR20][R30.64] ;  /* 0x000000141e229981 */ /* 0x000122000c1e1100 */
[----:B------:R-:W-:-:S03]  /*43250*/  PRMT R9, RZ, 0x7610, R9 ;  /* 0x00007610ff097816 */ /* 0x000fc60000000009 */
[----:B------:R-:W4:Y:S01]  /*43260*/  LDL R7, [R1+0x480] ;  /* 0x0004800001077983 */ /* 0x000f220000100800 */
[----:B0-----:R-:W-:-:S03]  /*43270*/  @!P1 IMAD.MOV.U32 R30, RZ, RZ, R12 ;  /* 0x000000ffff1e9224 */ /* 0x001fc600078e000c */
[----:B------:R-:W4:Y:S01]  /*43280*/  LDL R12, [R1+0x4c0] ;  /* 0x0004c000010c7983 */ /* 0x000f220000100800 */
[----:B--2---:R-:W-:-:S03]  /*43290*/  @!P1 IMAD.MOV.U32 R31, RZ, RZ, R24 ;  /* 0x000000ffff1f9224 */ /* 0x004fc600078e0018 */
[----:B------:R-:W2:Y:S04]  /*432a0*/  LDL R24, [R1+0x4bc] ;  /* 0x0004bc0001187983 */ /* 0x000ea80000100800 */
[----:B------:R3:W2:Y:S02]  /*432b0*/  @!P1 LDG.E.U8 R33, desc[UR20][R30.64] ;  /* 0x000000141e219981 */ /* 0x0006a4000c1e1100 */
[----:B---3--:R-:W-:Y:S02]  /*432c0*/  @!P1 IMAD.MOV.U32 R30, RZ, RZ, R10 ;  /* 0x000000ffff1e9224 */ /* 0x008fe400078e000a */
[----:B------:R-:W-:Y:S01]  /*432d0*/  @!P1 IMAD.MOV.U32 R31, RZ, RZ, R14 ;  /* 0x000000ffff1f9224 */ /* 0x000fe200078e000e */
[----:B------:R-:W3:Y:S04]  /*432e0*/  LDL R10, [R1+0x500] ;  /* 0x00050000010a7983 */ /* 0x000ee80000100800 */
[----:B------:R0:W2:Y:S04]  /*432f0*/  @!P1 LDG.E.U8 R32, desc[UR20][R30.64] ;  /* 0x000000141e209981 */ /* 0x0000a8000c1e1100 */
[----:B------:R-:W2:Y:S01]  /*43300*/  LDL R14, [R1+0x4fc] ;  /* 0x0004fc00010e7983 */ /* 0x000ea20000100800 */
[----:B0-----:R-:W-:-:S02]  /*43310*/  @!P1 IMAD.MOV.U32 R30, RZ, RZ, R11 ;  /* 0x000000ffff1e9224 */ /* 0x001fc400078e000b */
[----:B------:R-:W-:Y:S01]  /*43320*/  @!P1 IMAD.MOV.U32 R31, RZ, RZ, R19 ;  /* 0x000000ffff1f9224 */ /* 0x000fe200078e0013 */
[----:B------:R-:W2:Y:S04]  /*43330*/  LDL R11, [R1+0x540] ;  /* 0x00054000010b7983 */ /* 0x000ea80000100800 */
[----:B------:R4:W2:Y:S04]  /*43340*/  @!P1 LDG.E.U8 R9, desc[UR20][R30.64] ;  /* 0x000000141e099981 */ /* 0x0008a8000c1e1100 */
[----:B------:R-:W3:Y:S01]  /*43350*/  LDL R19, [R1+0x53c] ;  /* 0x00053c0001137983 */ /* 0x000ee20000100800 */
[----:B----4-:R-:W-:Y:S01]  /*43360*/  @!P1 IMAD.MOV.U32 R31, RZ, RZ, R8 ;  /* 0x000000ffff1f9224 */ /* 0x010fe200078e0008 */
[----:B-1----:R-:W-:-:S02]  /*43370*/  PRMT R25, RZ, 0x7610, R25 ;  /* 0x00007610ff197816 */ /* 0x002fc40000000019 */
[----:B------:R-:W-:Y:S01]  /*43380*/  PRMT R15, RZ, 0x7610, R15 ;  /* 0x00007610ff0f7816 */ /* 0x000fe2000000000f */
[----:B------:R-:W-:-:S05]  /*43390*/  @!P1 IMAD.MOV.U32 R30, RZ, RZ, R7 ;  /* 0x000000ffff1e9224 */ /* 0x000fca00078e0007 */
[----:B------:R0:W4:Y:S02]  /*433a0*/  @!P1 LDG.E.U8 R25, desc[UR20][R30.64] ;  /* 0x000000141e199981 */ /* 0x000124000c1e1100 */
[----:B0-----:R-:W-:Y:S02]  /*433b0*/  @!P1 IMAD.MOV.U32 R30, RZ, RZ, R12 ;  /* 0x000000ffff1e9224 */ /* 0x001fe400078e000c */
[----:B--2---:R0:W-:Y:S04]  /*433c0*/  STL [R1+0x70], R9 ;  /* 0x0000700901007387 */ /* 0x0041e80000100800 */
[----:B------:R-:W2:Y:S01]  /*433d0*/  LDL R8, [R1+0x580] ;  /* 0x0005800001087983 */ /* 0x000ea20000100800 */
[----:B------:R-:W-:Y:S01]  /*433e0*/  @!P1 IMAD.MOV.U32 R31, RZ, RZ, R24 ;  /* 0x000000ffff1f9224 */ /* 0x000fe200078e0018 */
[----:B------:R-:W-:-:S02]  /*433f0*/  PRMT R20, RZ, 0x7610, R20 ;  /* 0x00007610ff147816 */ /* 0x000fc40000000014 */
[----:B------:R-:W-:Y:S01]  /*43400*/  PRMT R16, RZ, 0x7610, R16 ;  /* 0x00007610ff107816 */ /* 0x000fe20000000010 */
[----:B------:R-:W4:Y:S04]  /*43410*/  LDL R12, [R1+0x5bc] ;  /* 0x0005bc00010c7983 */ /* 0x000f280000100800 */
[----:B0-----:R-:W4:Y:S04]  /*43420*/  LDL R9, [R1+0x57c] ;  /* 0x00057c0001097983 */ /* 0x001f280000100800 */
[----:B------:R3:W4:Y:S01]  /*43430*/  @!P1 LDG.E.U8 R15, desc[UR20][R30.64] ;  /* 0x000000141e0f9981 */ /* 0x000722000c1e1100 */
[----:B------:R-:W-:-:S03]  /*43440*/  PRMT R13, RZ, 0x7610, R13 ;  /* 0x00007610ff0d7816 */ /* 0x000fc6000000000d */
[----:B------:R-:W4:Y:S01]  /*43450*/  LDL R7, [R1+0x5c0] ;  /* 0x0005c00001077983 */ /* 0x000f220000100800 */
[----:B---3--:R-:W-:Y:S02]  /*43460*/  @!P1 IMAD.MOV.U32 R30, RZ, RZ, R10 ;  /* 0x000000ffff1e9224 */ /* 0x008fe400078e000a */
[----:B------:R-:W-:-:S05]  /*43470*/  @!P1 IMAD.MOV.U32 R31, RZ, RZ, R14 ;  /* 0x000000ffff1f9224 */ /* 0x000fca00078e000e */
[----:B------:R0:W3:Y:S02]  /*43480*/  @!P1 LDG.E.U8 R20, desc[UR20][R30.64] ;  /* 0x000000141e149981 */ /* 0x0000e4000c1e1100 */
[----:B0-----:R-:W-:Y:S02]  /*43490*/  @!P1 IMAD.MOV.U32 R30, RZ, RZ, R11 ;  /* 0x000000ffff1e9224 */ /* 0x001fe400078e000b */
[----:B------:R-:W-:-:S05]  /*434a0*/  @!P1 IMAD.MOV.U32 R31, RZ, RZ, R19 ;  /* 0x000000ffff1f9224 */ /* 0x000fca00078e0013 */
[----:B------:R2:W3:Y:S02]  /*434b0*/  @!P1 LDG.E.U8 R16, desc[UR20][R30.64] ;  /* 0x000000141e109981 */ /* 0x0004e4000c1e1100 */
[----:B--2---:R-:W-:Y:S02]  /*434c0*/  @!P1 IMAD.MOV.U32 R30, RZ, RZ, R8 ;  /* 0x000000ffff1e9224 */ /* 0x004fe400078e0008 */
[----:B----4-:R-:W-:-:S05]  /*434d0*/  @!P1 IMAD.MOV.U32 R31, RZ, RZ, R9 ;  /* 0x000000ffff1f9224 */ /* 0x010fca00078e0009 */
[----:B------:R0:W2:Y:S04]  /*434e0*/  @!P1 LDG.E.U8 R13, desc[UR20][R30.64] ;  /* 0x000000141e0d9981 */ /* 0x0000a8000c1e1100 */
[----:B------:R1:W-:Y:S04]  /*434f0*/  STL [R1+0x68], R15 ;  /* 0x0000680f01007387 */ /* 0x0003e80000100800 */
[----:B------:R-:W4:Y:S04]  /*43500*/  LDL R14, [R1+0x600] ;  /* 0x00060000010e7983 */ /* 0x000f280000100800 */
[----:B-1----:R-:W4:Y:S04]  /*43510*/  LDL R15, [R1+0x5fc] ;  /* 0x0005fc00010f7983 */ /* 0x002f280000100800 */
[----:B------:R-:W-:Y:S04]  /*43520*/  STL [R1+0x7c], R34 ;  /* 0x00007c2201007387 */ /* 0x000fe80000100800 */
[----:B------:R-:W4:Y:S04]  /*43530*/  LDL R10, [R1+0x640] ;  /* 0x00064000010a7983 */ /* 0x000f280000100800 */
[----:B------:R-:W4:Y:S04]  /*43540*/  LDL R11, [R1+0x63c] ;  /* 0x00063c00010b7983 */ /* 0x000f280000100800 */
[----:B------:R-:W-:Y:S04]  /*43550*/  STL [R1+0x78], R33 ;  /* 0x0000782101007387 */ /* 0x000fe80000100800 */
[----:B---3--:R1:W-:Y:S04]  /*43560*/  STL [R1+0x64], R20 ;  /* 0x0000641401007387 */ /* 0x0083e80000100800 */
[----:B------:R-:W3:Y:S04]  /*43570*/  LDL R19, [R1+0x680] ;  /* 0x0006800001137983 */ /* 0x000ee80000100800 */
[----:B-1----:R-:W3:Y:S04]  /*43580*/  LDL R20, [R1+0x67c] ;  /* 0x00067c0001147983 */ /* 0x002ee80000100800 */
[----:B------:R-:W-:Y:S04]  /*43590*/  STL [R1+0x74], R32 ;  /* 0x0000742001007387 */ /* 0x000fe80000100800 */
[----:B------:R-:W3:Y:S04]  /*435a0*/  LDL R9, [R1+0x6bc] ;  /* 0x0006bc0001097983 */ /* 0x000ee80000100800 */
[----:B------:R-:W3:Y:S01]  /*435b0*/  LDL R8, [R1+0x6c0] ;  /* 0x0006c00001087983 */ /* 0x000ee20000100800 */
[----:B0-----:R-:W-:-:S02]  /*435c0*/  @!P1 IMAD.MOV.U32 R31, RZ, RZ, R12 ;  /* 0x000000ffff1f9224 */ /* 0x001fc400078e000c */
[----:B------:R-:W-:Y:S01]  /*435d0*/  @!P1 IMAD.MOV.U32 R30, RZ, RZ, R7 ;  /* 0x000000ffff1e9224 */ /* 0x000fe200078e0007 */
[----:B------:R-:W-:-:S06]  /*435e0*/  PRMT R23, RZ, 0x7610, R23 ;  /* 0x00007610ff177816 */ /* 0x000fcc0000000017 */
[----:B------:R4:W3:Y:S04]  /*435f0*/  @!P1 LDG.E.U8 R23, desc[UR20][R30.64] ;  /* 0x000000141e179981 */ /* 0x0008e8000c1e1100 */
[----:B--2---:R0:W-:Y:S04]  /*43600*/  STL [R1+0x5c], R13 ;  /* 0x00005c0d01007387 */ /* 0x0041e80000100800 */
[----:B------:R-:W2:Y:S04]  /*43610*/  LDL R12, [R1+0x708] ;  /* 0x00070800010c7983 */ /* 0x000ea80000100800 */
[----:B0-----:R-:W2:Y:S04]  /*43620*/  LDL R13, [R1+0x6fc] ;  /* 0x0006fc00010d7983 */ /* 0x001ea80000100800 */
[----:B------:R0:W-:Y:S04]  /*43630*/  STL [R1+0x60], R16 ;  /* 0x0000601001007387 */ /* 0x0001e80000100800 */
[----:B------:R-:W2:Y:S04]  /*43640*/  LDL R7, [R1+0x748] ;  /* 0x0007480001077983 */ /* 0x000ea80000100800 */
[----:B0-----:R-:W2:Y:S01]  /*43650*/  LDL R16, [R1+0x744] ;  /* 0x0007440001107983 */ /* 0x001ea20000100800 */
[----:B----4-:R-:W-:-:S02]  /*43660*/  @!P1 IMAD.MOV.U32 R30, RZ, RZ, R14 ;  /* 0x000000ffff1e9224 */ /* 0x010fc400078e000e */
[----:B------:R-:W-:Y:S01]  /*43670*/  @!P1 IMAD.MOV.U32 R31, RZ, RZ, R15 ;  /* 0x000000ffff1f9224 */ /* 0x000fe200078e000f */
[----:B------:R-:W-:Y:S04]  /*43680*/  STL [R1+0x6c], R25 ;  /* 0x00006c1901007387 */ /* 0x000fe80000100800 */
[----:B------:R-:W4:Y:S04]  /*43690*/  LDL R15, [R1+0x784] ;  /* 0x00078400010f7983 */ /* 0x000f280000100800 */
[----:B------:R-:W4:Y:S01]  /*436a0*/  LDL R14, [R1+0x788] ;  /* 0x00078800010e7983 */ /* 0x000f220000100800 */
[----:B------:R-:W-:-:S02]  /*436b0*/  PRMT R22, RZ, 0x7610, R22 ;  /* 0x00007610ff167816 */ /* 0x000fc40000000016 */
[----:B------:R-:W-:-:S04]  /*436c0*/  PRMT R21, RZ, 0x7610, R21 ;  /* 0x00007610ff157816 */ /* 0x000fc80000000015 */
[----:B------:R0:W4:Y:S01]  /*436d0*/  @!P1 LDG.E.U8 R22, desc[UR20][R30.64] ;  /* 0x000000141e169981 */ /* 0x000122000c1e1100 */
[----:B------:R-:W-:Y:S01]  /*436e0*/  PRMT R18, RZ, 0x7610, R18 ;  /* 0x00007610ff127816 */ /* 0x000fe20000000012 */
[----:B0-----:R-:W-:Y:S02]  /*436f0*/  @!P1 IMAD.MOV.U32 R30, RZ, RZ, R10 ;  /* 0x000000ffff1e9224 */ /* 0x001fe400078e000a */
[----:B------:R-:W-:Y:S01]  /*43700*/  @!P1 IMAD.MOV.U32 R31, RZ, RZ, R11 ;  /* 0x000000ffff1f9224 */ /* 0x000fe200078e000b */
[----:B------:R-:W4:Y:S04]  /*43710*/  LDL R10, [R1+0x7c8] ;  /* 0x0007c800010a7983 */ /* 0x000f280000100800 */
[----:B------:R3:W4:Y:S01]  /*43720*/  @!P1 LDG.E.U8 R21, desc[UR20][R30.64] ;  /* 0x000000141e159981 */ /* 0x000722000c1e1100 */
[----:B------:R-:W-:-:S03]  /*43730*/  PRMT R17, RZ, 0x7610, R17 ;  /* 0x00007610ff117816 */ /* 0x000fc60000000011 */
[----:B------:R-:W4:Y:S01]  /*43740*/  LDL R11, [R1+0x7c4] ;  /* 0x0007c400010b7983 */ /* 0x000f220000100800 */
[----:B---3--:R-:W-:Y:S02]  /*43750*/  @!P1 IMAD.MOV.U32 R30, RZ, RZ, R19 ;  /* 0x000000ffff1e9224 */ /* 0x008fe400078e0013 */
[----:B------:R-:W-:-:S05]  /*43760*/  @!P1 IMAD.MOV.U32 R31, RZ, RZ, R20 ;  /* 0x000000ffff1f9224 */ /* 0x000fca00078e0014 */
[----:B------:R0:W3:Y:S01]  /*43770*/  @!P1 LDG.E.U8 R18, desc[UR20][R30.64] ;  /* 0x000000141e129981 */ /* 0x0000e2000c1e1100 */
[----:B------:R-:W-:Y:S01]  /*43780*/  PRMT R4, RZ, 0x7610, R4 ;  /* 0x00007610ff047816 */ /* 0x000fe20000000004 */
[----:B0-----:R-:W-:Y:S02]  /*43790*/  @!P1 IMAD.MOV.U32 R30, RZ, RZ, R8 ;  /* 0x000000ffff1e9224 */ /* 0x001fe400078e0008 */
[----:B------:R-:W-:Y:S01]  /*437a0*/  @!P1 IMAD.MOV.U32 R31, RZ, RZ, R9 ;  /* 0x000000ffff1f9224 */ /* 0x000fe200078e0009 */
[----:B------:R-:W3:Y:S04]  /*437b0*/  LDL R8, [R1+0x808] ;  /* 0x0008080001087983 */ /* 0x000ee80000100800 */
[----:B------:R-:W3:Y:S04]  /*437c0*/  LDL R9, [R1+0x804] ;  /* 0x0008040001097983 */ /* 0x000ee80000100800 */
[----:B------:R2:W3:Y:S01]  /*437d0*/  @!P1 LDG.E.U8 R17, desc[UR20][R30.64] ;  /* 0x000000141e119981 */ /* 0x0004e2000c1e1100 */
[----:B------:R-:W-:-:S02]  /*437e0*/  PRMT R2, RZ, 0x7610, R2 ;  /* 0x00007610ff027816 */ /* 0x000fc40000000002 */
[----:B------:R-:W-:Y:S01]  /*437f0*/  PRMT R3, RZ, 0x7610, R3 ;  /* 0x00007610ff037816 */ /* 0x000fe20000000003 */
[----:B--2---:R-:W-:Y:S02]  /*43800*/  @!P1 IMAD.MOV.U32 R30, RZ, RZ, R12 ;  /* 0x000000ffff1e9224 */ /* 0x004fe400078e000c */
[----:B------:R-:W2:Y:S01]  /*43810*/  LDL R12, [R1+0x848] ;  /* 0x00084800010c7983 */ /* 0x000ea20000100800 */
[----:B------:R-:W-:-:S03]  /*43820*/  @!P1 IMAD.MOV.U32 R31, RZ, RZ, R13 ;  /* 0x000000ffff1f9224 */ /* 0x000fc600078e000d */
[----:B------:R-:W2:Y:S04]  /*43830*/  LDL R13, [R1+0x844] ;  /* 0x00084400010d7983 */ /* 0x000ea80000100800 */
[----:B------:R0:W2:Y:S02]  /*43840*/  @!P1 LDG.E.U8 R4, desc[UR20][R30.64] ;  /* 0x000000141e049981 */ /* 0x0000a4000c1e1100 */
[----:B0-----:R-:W-:Y:S02]  /*43850*/  @!P1 IMAD.MOV.U32 R30, RZ, RZ, R7 ;  /* 0x000000ffff1e9224 */ /* 0x001fe400078e0007 */
[----:B------:R-:W-:-:S05]  /*43860*/  @!P1 IMAD.MOV.U32 R31, RZ, RZ, R16 ;  /* 0x000000ffff1f9224 */ /* 0x000fca00078e0010 */
[----:B------:R4:W2:Y:S02]  /*43870*/  @!P1 LDG.E.U8 R2, desc[UR20][R30.64] ;  /* 0x000000141e029981 */ /* 0x0008a4000c1e1100 */
[----:B----4-:R-:W-:Y:S02]  /*43880*/  @!P1 IMAD.MOV.U32 R30, RZ, RZ, R14 ;  /* 0x000000ffff1e9224 */ /* 0x010fe400078e000e */
[----:B------:R-:W-:-:S05]  /*43890*/  @!P1 IMAD.MOV.U32 R31, RZ, RZ, R15 ;  /* 0x000000ffff1f9224 */ /* 0x000fca00078e000f */
[----:B------:R0:W4:Y:S01]  /*438a0*/  @!P1 LDG.E.U8 R3, desc[UR20][R30.64] ;  /* 0x000000141e039981 */ /* 0x000122000c1e1100 */
[----:B------:R-:W-:Y:S02]  /*438b0*/  PRMT R0, RZ, 0x7610, R0 ;  /* 0x00007610ff007816 */ /* 0x000fe40000000000 */
[----:B------:R-:W-:Y:S01]  /*438c0*/  PRMT R5, RZ, 0x7610, R5 ;  /* 0x00007610ff057816 */ /* 0x000fe20000000005 */
[----:B0-----:R-:W-:Y:S02]  /*438d0*/  @!P1 IMAD.MOV.U32 R30, RZ, RZ, R10 ;  /* 0x000000ffff1e9224 */ /* 0x001fe400078e000a */
[----:B------:R-:W-:-:S05]  /*438e0*/  @!P1 IMAD.MOV.U32 R31, RZ, RZ, R11 ;  /* 0x000000ffff1f9224 */ /* 0x000fca00078e000b */
[----:B------:R3:W4:Y:S01]  /*438f0*/  @!P1 LDG.E.U8 R0, desc[UR20][R30.64] ;  /* 0x000000141e009981 */ /* 0x000722000c1e1100 */
[----:B------:R-:W-:Y:S01]  /*43900*/  PRMT R54, RZ, 0x7610, R54 ;  /* 0x00007610ff367816 */ /* 0x000fe20000000036 */
[----:B---3--:R-:W-:Y:S02]  /*43910*/  @!P1 IMAD.MOV.U32 R30, RZ, RZ, R8 ;  /* 0x000000ffff1e9224 */ /* 0x008fe400078e0008 */
[----:B------:R-:W-:-:S05]  /*43920*/  @!P1 IMAD.MOV.U32 R31, RZ, RZ, R9 ;  /* 0x000000ffff1f9224 */ /* 0x000fca00078e0009 */
[----:B------:R2:W3:Y:S02]  /*43930*/  @!P1 LDG.E.U8 R5, desc[UR20][R30.64] ;  /* 0x000000141e059981 */ /* 0x0004e4000c1e1100 */
[----:B--2---:R-:W-:Y:S02]  /*43940*/  @!P1 IMAD.MOV.U32 R30, RZ, RZ, R12 ;  /* 0x000000ffff1e9224 */ /* 0x004fe400078e000c */
[----:B------:R-:W-:Y:S01]  /*43950*/  @!P1 IMAD.MOV.U32 R31, RZ, RZ, R13 ;  /* 0x000000ffff1f9224 */ /* 0x000fe200078e000d */
[----:B------:R-:W-:Y:S04]  /*43960*/  STL [R1+0x1730], R4 ;  /* 0x0017300401007387 */ /* 0x000fe80000100800 */
[----:B------:R0:W-:Y:S04]  /*43970*/  STL [R1+0x4c], R18 ;  /* 0x00004c1201007387 */ /* 0x0001e80000100800 */
[----:B------:R-:W2:Y:S04]  /*43980*/  LDL R7, [R1+0x888] ;  /* 0x0008880001077983 */ /* 0x000ea80000100800 */
[----:B------:R1:W2:Y:S04]  /*43990*/  @!P1 LDG.E.U8 R54, desc[UR20][R30.64] ;  /* 0x000000141e369981 */ /* 0x0002a8000c1e1100 */
[----:B0-----:R-:W2:Y:S04]  /*439a0*/  LDL R18, [R1+0x884] ;  /* 0x0008840001127983 */ /* 0x001ea80000100800 */
[----:B------:R-:W-:Y:S04]  /*439b0*/  STL [R1+0x1734], R2 ;  /* 0x0017340201007387 */ /* 0x000fe80000100800 */
[----:B------:R-:W-:Y:S04]  /*439c0*/  STL [R1+0x58], R23 ;  /* 0x0000581701007387 */ /* 0x000fe80000100800 */
[----:B------:R0:W-:Y:S04]  /*439d0*/  STL [R1+0x48], R17 ;  /* 0x0000481101007387 */ /* 0x0001e80000100800 */
[----:B------:R-:W2:Y:S04]  /*439e0*/  LDL R4, [R1+0x8c8] ;  /* 0x0008c80001047983 */ /* 0x000ea80000100800 */
[----:B0-----:R-:W2:Y:S04]  /*439f0*/  LDL R17, [R1+0x8c4] ;  /* 0x0008c40001117983 */ /* 0x001ea80000100800 */
[----:B------:R-:W-:Y:S04]  /*43a00*/  STL [R1+0x54], R22 ;  /* 0x0000541601007387 */ /* 0x000fe80000100800 */
[----:B------:R-:W2:Y:S04]  /*43a10*/  LDL R16, [R1+0x904] ;  /* 0x0009040001107983 */ /* 0x000ea80000100800 */
[----:B------:R-:W2:Y:S04]  /*43a20*/  LDL R15, [R1+0x908] ;  /* 0x00090800010f7983 */ /* 0x000ea80000100800 */
[----:B----4-:R-:W-:Y:S04]  /*43a30*/  STL [R1+0x1738], R3 ;  /* 0x0017380301007387 */ /* 0x010fe80000100800 */
[----:B------:R-:W-:Y:S04]  /*43a40*/  STL [R1+0x50], R21 ;  /* 0x0000501501007387 */ /* 0x000fe80000100800 */
[----:B------:R-:W4:Y:S04]  /*43a50*/  LDL R2, [R1+0x948] ;  /* 0x0009480001027983 */ /* 0x000f280000100800 */
[----:B------:R-:W4:Y:S04]  /*43a60*/  LDL R11, [R1+0x984] ;  /* 0x00098400010b7983 */ /* 0x000f280000100800 */
[----:B------:R-:W4:Y:S04]  /*43a70*/  LDL R10, [R1+0x988] ;  /* 0x00098800010a7983 */ /* 0x000f280000100800 */
[----:B------:R-:W4:Y:S04]  /*43a80*/  LDL R14, [R1+0x944] ;  /* 0x00094400010e7983 */ /* 0x000f280000100800 */
[----:B------:R-:W-:Y:S04]  /*43a90*/  STL [R1+0x173c], R0 ;  /* 0x00173c0001007387 */ /* 0x000fe80000100800 */
[----:B------:R-:W4:Y:S04]  /*43aa0*/  LDL R9, [R1+0x9c4] ;  /* 0x0009c40001097983 */ /* 0x000f280000100800 */
[----:B------:R-:W4:Y:S01]  /*43ab0*/  LDL R8, [R1+0x9c8] ;  /* 0x0009c80001087983 */ /* 0x000f220000100800 */
[----:B------:R-:W-:-:S03]  /*43ac0*/  PRMT R29, RZ, 0x7610, R29 ;  /* 0x00007610ff1d7816 */ /* 0x000fc6000000001d */
[----:B---3--:R0:W-:Y:S04]  /*43ad0*/  STL [R1+0x1740], R5 ;  /* 0x0017400501007387 */ /* 0x0081e80000100800 */
[----:B------:R-:W3:Y:S04]  /*43ae0*/  LDL R13, [R1+0xa04] ;  /* 0x000a0400010d7983 */ /* 0x000ee80000100800 */
[----:B------:R-:W3:Y:S01]  /*43af0*/  LDL R12, [R1+0xa08] ;  /* 0x000a0800010c7983 */ /* 0x000ee20000100800 */
[----:B-1----:R-:W-:Y:S01]  /*43b00*/  PRMT R31, RZ, 0x7610, R31 ;  /* 0x00007610ff1f7816 */ /* 0x002fe2000000001f */
[----:B--2---:R-:W-:-:S02]  /*43b10*/  @!P1 IMAD.MOV.U32 R32, RZ, RZ, R7 ;  /* 0x000000ffff209224 */ /* 0x004fc400078e0007 */
[----:B------:R1:W-:Y:S04]  /*43b20*/  STL [R1+0x1744], R54 ;  /* 0x0017443601007387 */ /* 0x0003e80000100800 */
[----:B------:R-:W2:Y:S04]  /*43b30*/  LDL R7, [R1+0xa44] ;  /* 0x000a440001077983 */ /* 0x000ea80000100800 */
[----:B0-----:R-:W2:Y:S04]  /*43b40*/  LDL R5, [R1+0xa48] ;  /* 0x000a480001057983 */ /* 0x001ea80000100800 */
[----:B------:R-:W2:Y:S04]  /*43b50*/  LDL R3, [R1+0xa88] ;  /* 0x000a880001037983 */ /* 0x000ea80000100800 */
[----:B------:R-:W2:Y:S01]  /*43b60*/  LDL R0, [R1+0xac8] ;  /* 0x000ac80001007983 */ /* 0x000ea20000100800 */
[----:B------:R-:W-:-:S05]  /*43b70*/  @!P1 IMAD.MOV.U32 R33, RZ, RZ, R18 ;  /* 0x000000ffff219224 */ /* 0x000fca00078e0012 */
[----:B------:R0:W2:Y:S02]  /*43b80*/  @!P1 LDG.E.U8 R29, desc[UR20][R32.64] ;  /* 0x00000014201d9981 */ /* 0x0000a4000c1e1100 */
[----:B0-----:R-:W-:Y:S02]  /*43b90*/  @!P1 IMAD.MOV.U32 R32, RZ, RZ, R4 ;  /* 0x000000ffff209224 */ /* 0x001fe400078e0004 */
[----:B------:R-:W2:Y:S01]  /*43ba0*/  LDL R4, [R1+0xa84] ;  /* 0x000a840001047983 */ /* 0x000ea20000100800 */
[----:B------:R-:W-:Y:S02]  /*43bb0*/  @!P1 IMAD.MOV.U32 R35, RZ, RZ, R16 ;  /* 0x000000ffff239224 */ /* 0x000fe400078e0010 */
[----:B------:R-:W-:Y:S01]  /*43bc0*/  @!P1 IMAD.MOV.U32 R34, RZ, RZ, R15 ;  /* 0x000000ffff229224 */ /* 0x000fe200078e000f */
[----:B------:R-:W-:Y:S01]  /*43bd0*/  PRMT R30, RZ, 0x7610, R30 ;  /* 0x00007610ff1e7816 */ /* 0x000fe2000000001e */
[----:B------:R-:W-:Y:S01]  /*43be0*/  @!P1 IMAD.MOV.U32 R33, RZ, RZ, R17 ;  /* 0x000000ffff219224 */ /* 0x000fe200078e0011 */
[----:B------:R-:W-:Y:S01]  /*43bf0*/  PRMT R6, RZ, 0x7610, R6 ;  /* 0x00007610ff067816 */ /* 0x000fe20000000006 */
[----:B----4-:R-:W-:Y:S01]  /*43c00*/  @!P1 IMAD.MOV.U32 R37, RZ, RZ, R11 ;  /* 0x000000ffff259224 */ /* 0x010fe200078e000b */
[----:B------:R0:W4:Y:S04]  /*43c10*/  @!P1 LDG.E.U8 R31, desc[UR20][R34.64] ;  /* 0x00000014221f9981 */ /* 0x000128000c1e1100 */
[----:B------:R0:W4:Y:S01]  /*43c20*/  @!P1 LDG.E.U8 R30, desc[UR20][R32.64] ;  /* 0x00000014201e9981 */ /* 0x000122000c1e1100 */
[----:B------:R-:W-:-:S03]  /*43c30*/  @!P1 IMAD.MOV.U32 R36, RZ, RZ, R10 ;  /* 0x000000ffff249224 */ /* 0x000fc600078e000a */
[----:B------:R-:W4:Y:S04]  /*43c40*/  LDL R11, [R1+0xafc] ;  /* 0x000afc00010b7983 */ /* 0x000f280000100800 */
[----:B------:R-:W4:Y:S01]  /*43c50*/  LDL R10, [R1+0xb00] ;  /* 0x000b0000010a7983 */ /* 0x000f220000100800 */
[----:B------:R-:W-:Y:S02]  /*43c60*/  PRMT R64, RZ, 0x7610, R64 ;  /* 0x00007610ff407816 */ /* 0x000fe40000000040 */
[----:B------:R-:W-:Y:S02]  /*43c70*/  PRMT R92, RZ, 0x7610, R92 ;  /* 0x00007610ff5c7816 */ /* 0x000fe4000000005c */
[----:B------:R-:W-:Y:S02]  /*43c80*/  PRMT R90, RZ, 0x7610, R90 ;  /* 0x00007610ff5a7816 */ /* 0x000fe4000000005a */
[----:B------:R-:W-:-:S02]  /*43c90*/  PRMT R88, RZ, 0x7610, R88 ;  /* 0x00007610ff587816 */ /* 0x000fc40000000058 */
[----:B------:R-:W-:Y:S01]  /*43ca0*/  PRMT R86, RZ, 0x7610, R86 ;  /* 0x00007610ff567816 */ /* 0x000fe20000000056 */
[----:B0-----:R-:W-:Y:S01]  /*43cb0*/  @!P1 IMAD.MOV.U32 R34, RZ, RZ, R2 ;  /* 0x000000ffff229224 */ /* 0x001fe200078e0002 */
[----:B------:R-:W-:Y:S01]  /*43cc0*/  PRMT R84, RZ, 0x7610, R84 ;  /* 0x00007610ff547816 */ /* 0x000fe20000000054 */
[----:B------:R-:W4:Y:S01]  /*43cd0*/  LDL R2, [R1+0xac4] ;  /* 0x000ac40001027983 */ /* 0x000f220000100800 */
[----:B------:R-:W-:Y:S02]  /*43ce0*/  PRMT R33, RZ, 0x7610, R33 ;  /* 0x00007610ff217816 */ /* 0x000fe40000000021 */
[----:B------:R-:W-:Y:S01]  /*43cf0*/  PRMT R32, RZ, 0x7610, R32 ;  /* 0x00007610ff207816 */ /* 0x000fe20000000020 */
[----:B------:R-:W-:Y:S01]  /*43d00*/  @!P1 IMAD.MOV.U32 R35, RZ, RZ, R14 ;  /* 0x000000ffff239224 */ /* 0x000fe200078e000e */
[----:B------:R-:W-:Y:S02]  /*43d10*/  PRMT R82, RZ, 0x7610, R82 ;  /* 0x00007610ff527816 */ /* 0x000fe40000000052 */
[----:B------:R-:W-:-:S02]  /*43d20*/  PRMT R80, RZ, 0x7610, R80 ;  /* 0x00007610ff507816 */ /* 0x000fc40000000050 */
[----:B------:R-:W-:Y:S01]  /*43d30*/  PRMT R78, RZ, 0x7610, R78 ;  /* 0x00007610ff4e7816 */ /* 0x000fe2000000004e */
[----:B------:R0:W4:Y:S04]  /*43d40*/  @!P1 LDG.E.U8 R33, desc[UR20][R36.64] ;  /* 0x0000001424219981 */ /* 0x000128000c1e1100 */
[----:B------:R0:W4:Y:S01]  /*43d50*/  @!P1 LDG.E.U8 R32, desc[UR20][R34.64] ;  /* 0x0000001422209981 */ /* 0x000122000c1e1100 */
[----:B------:R-:W-:Y:S02]  /*43d60*/  PRMT R76, RZ, 0x7610, R76 ;  /* 0x00007610ff4c7816 */ /* 0x000fe4000000004c */
[----:B------:R-:W-:Y:S02]  /*43d70*/  PRMT R74, RZ, 0x7610, R74 ;  /* 0x00007610ff4a7816 */ /* 0x000fe4000000004a */
[----:B------:R-:W-:-:S02]  /*43d80*/  PRMT R72, RZ, 0x7610, R72 ;  /* 0x00007610ff487816 */ /* 0x000fc40000000048 */
[----:B------:R-:W-:Y:S02]  /*43d90*/  PRMT R70, RZ, 0x7610, R70 ;  /* 0x00007610ff467816 */ /* 0x000fe40000000046 */
[----:B------:R-:W-:Y:S02]  /*43da0*/  PRMT R68, RZ, 0x7610, R68 ;  /* 0x00007610ff447816 */ /* 0x000fe40000000044 */
[----:B------:R-:W-:Y:S02]  /*43db0*/  PRMT R66, RZ, 0x7610, R66 ;  /* 0x00007610ff427816 */ /* 0x000fe40000000042 */
[----:B------:R-:W-:Y:S02]  /*43dc0*/  PRMT R62, RZ, 0x7610, R62 ;  /* 0x00007610ff3e7816 */ /* 0x000fe4000000003e */
[----:B------:R-:W-:Y:S01]  /*43dd0*/  PRMT R60, RZ, 0x7610, R60 ;  /* 0x00007610ff3c7816 */ /* 0x000fe2000000003c */
[----:B0-----:R-:W-:Y:S02]  /*43de0*/  @!P1 IMAD.MOV.U32 R36, RZ, RZ, R8 ;  /* 0x000000ffff249224 */ /* 0x001fe400078e0008 */
[----:B------:R-:W-:Y:S01]  /*43df0*/  @!P1 IMAD.MOV.U32 R37, RZ, RZ, R9 ;  /* 0x000000ffff259224 */ /* 0x000fe200078e0009 */
[----:B------:R-:W4:Y:S04]  /*43e00*/  LDL R8, [R1+0xb38] ;  /* 0x000b380001087983 */ /* 0x000f280000100800 */
[----:B------:R-:W4:Y:S01]  /*43e10*/  LDL R9, [R1+0xb34] ;  /* 0x000b340001097983 */ /* 0x000f220000100800 */
[----:B------:R-:W-:Y:S01]  /*43e20*/  PRMT R35, RZ, 0x7610, R35 ;  /* 0x00007610ff237816 */ /* 0x000fe20000000023 */
[----:B---3--:R-:W-:-:S02]  /*43e30*/  @!P1 IMAD.MOV.U32 R39, RZ, RZ, R13 ;  /* 0x000000ffff279224 */ /* 0x008fc400078e000d */
[----:B------:R-:W-:Y:S01]  /*43e40*/  @!P1 IMAD.MOV.U32 R38, RZ, RZ, R12 ;  /* 0x000000ffff269224 */ /* 0x000fe200078e000c */
[----:B------:R-:W3:Y:S04]  /*43e50*/  LDL R13, [R1+0x364] ;  /* 0x00036400010d7983 */ /* 0x000ee80000100800 */
[----:B------:R-:W3:Y:S04]  /*43e60*/  LDL R12, [R1+0x368] ;  /* 0x00036800010c7983 */ /* 0x000ee80000100800 */
[----:B------:R-:W3:Y:S01]  /*43e70*/  @!P1 LDG.E.U8 R35, desc[UR20][R38.64] ;  /* 0x0000001426239981 */ /* 0x000ee2000c1e1100 */
[----:B------:R-:W-:-:S02]  /*43e80*/  PRMT R34, RZ, 0x7610, R34 ;  /* 0x00007610ff227816 */ /* 0x000fc40000000022 */
[----:B------:R-:W-:Y:S02]  /*43e90*/  PRMT R58, RZ, 0x7610, R58 ;  /* 0x00007610ff3a7816 */ /* 0x000fe4000000003a */
[----:B------:R-:W-:Y:S02]  /*43ea0*/  PRMT R52, RZ, 0x7610, R52 ;  /* 0x00007610ff347816 */ /* 0x000fe40000000034 */
[----:B------:R-:W-:Y:S02]  /*43eb0*/  PRMT R49, RZ, 0x7610, R49 ;  /* 0x00007610ff317816 */ /* 0x000fe40000000031 */
[----:B------:R-:W-:Y:S02]  /*43ec0*/  PRMT R51, RZ, 0x7610, R51 ;  /* 0x00007610ff337816 */ /* 0x000fe40000000033 */
[----:B------:R-:W-:Y:S01]  /*43ed0*/  PRMT R53, RZ, 0x7610, R53 ;  /* 0x00007610ff357816 */ /* 0x000fe20000000035 */
[----:B------:R0:W3:Y:S01]  /*43ee0*/  @!P1 LDG.E.U8 R34, desc[UR20][R36.64] ;  /* 0x0000001424229981 */ /* 0x0000e2000c1e1100 */
[----:B------:R-:W-:-:S02]  /*43ef0*/  PRMT R55, RZ, 0x7610, R55 ;  /* 0x00007610ff377816 */ /* 0x000fc40000000037 */
[----:B------:R-:W-:Y:S02]  /*43f00*/  PRMT R57, RZ, 0x7610, R57 ;  /* 0x00007610ff397816 */ /* 0x000fe40000000039 */
[----:B------:R-:W-:Y:S02]  /*43f10*/  PRMT R59, RZ, 0x7610, R59 ;  /* 0x00007610ff3b7816 */ /* 0x000fe4000000003b */
[----:B------:R-:W-:Y:S01]  /*43f20*/  PRMT R61, RZ, 0x7610, R61 ;  /* 0x00007610ff3d7816 */ /* 0x000fe2000000003d */
[----:B------:R-:W3:Y:S04]  /*43f30*/  LDL R15, [R1+0x48c] ;  /* 0x00048c00010f7983 */ /* 0x000ee80000100800 */
[----:B------:R-:W3:Y:S01]  /*43f40*/  LDL R14, [R1+0x490] ;  /* 0x00049000010e7983 */ /* 0x000ee20000100800 */
[----:B0-----:R-:W-:Y:S01]  /*43f50*/  PRMT R37, RZ, 0x7610, R37 ;  /* 0x00007610ff257816 */ /* 0x001fe20000000025 */
[----:B--2---:R-:W-:-:S02]  /*43f60*/  @!P1 IMAD.MOV.U32 R39, RZ, RZ, R7 ;  /* 0x000000ffff279224 */ /* 0x004fc400078e0007 */
[----:B------:R-:W2:Y:S01]  /*43f70*/  LDL R7, [R1+0x3a4] ;  /* 0x0003a40001077983 */ /* 0x000ea20000100800 */
[----:B------:R-:W-:-:S03]  /*43f80*/  @!P1 IMAD.MOV.U32 R38, RZ, RZ, R5 ;  /* 0x000000ffff269224 */ /* 0x000fc600078e0005 */
[----:B------:R-:W2:Y:S01]  /*43f90*/  LDL R5, [R1+0x3a8] ;  /* 0x0003a80001057983 */ /* 0x000ea20000100800 */
[----:B------:R-:W-:-:S03]  /*43fa0*/  @!P1 IMAD.MOV.U32 R40, RZ, RZ, R3 ;  /* 0x000000ffff289224 */ /* 0x000fc600078e0003 */
[----:B------:R-:W2:Y:S01]  /*43fb0*/  LDL R3, [R1+0x3e8] ;  /* 0x0003e80001037983 */ /* 0x000ea20000100800 */
[----:B------:R-:W-:-:S03]  /*43fc0*/  @!P1 IMAD.MOV.U32 R41, RZ, RZ, R4 ;  /* 0x000000ffff299224 */ /* 0x000fc600078e0004 */
[----:B------:R-:W2:Y:S04]  /*43fd0*/  LDL R4, [R1+0x3e4] ;  /* 0x0003e40001047983 */ /* 0x000ea80000100800 */
[----:B------:R0:W2:Y:S02]  /*43fe0*/  @!P1 LDG.E.U8 R37, desc[UR20][R40.64] ;  /* 0x0000001428259981 */ /* 0x0000a4000c1e1100 */
[----:B0-----:R-:W-:Y:S02]  /*43ff0*/  @!P1 IMAD.MOV.U32 R40, RZ, RZ, R0 ;  /* 0x000000ffff289224 */ /* 0x001fe400078e0000 */
[----:B------:R-:W2:Y:S01]  /*44000*/  LDL R0, [R1+0x448] ;  /* 0x0004480001007983 */ /* 0x000ea20000100800 */
[----:B----4-:R-:W-:-:S03]  /*44010*/  @!P1 IMAD.MOV.U32 R41, RZ, RZ, R2 ;  /* 0x000000ffff299224 */ /* 0x010fc600078e0002 */
[----:B------:R-:W4:Y:S01]  /*44020*/  LDL R2, [R1+0x444] ;  /* 0x0004440001027983 */ /* 0x000f220000100800 */
[----:B------:R-:W-:Y:S01]  /*44030*/  PRMT R36, RZ, 0x7610, R36 ;  /* 0x00007610ff247816 */ /* 0x000fe20000000024 */
[----:B------:R-:W-:Y:S02]  /*44040*/  @!P1 IMAD.MOV.U32 R42, RZ, RZ, R10 ;  /* 0x000000ffff2a9224 */ /* 0x000fe400078e000a */
[----:B------:R-:W-:Y:S01]  /*44050*/  @!P1 IMAD.MOV.U32 R43, RZ, RZ, R11 ;  /* 0x000000ffff2b9224 */ /* 0x000fe200078e000b */
[----:B------:R-:W4:Y:S04]  /*44060*/  LDL R10, [R1+0x488] ;  /* 0x00048800010a7983 */ /* 0x000f280000100800 */
[----:B------:R0:W4:Y:S04]  /*44070*/  @!P1 LDG.E.U8 R36, desc[UR20][R38.64] ;  /* 0x0000001426249981 */ /* 0x000128000c1e1100 */
[----:B------:R-:W4:Y:S01]  /*44080*/  LDL R11, [R1+0x484] ;  /* 0x00048400010b7983 */ /* 0x000f220000100800 */
[----:B0-----:R-:W-:-:S02]  /*44090*/  PRMT R38, RZ, 0x7610, R38 ;  /* 0x00007610ff267816 */ /* 0x001fc40000000026 */
[----:B------:R-:W-:-:S04]  /*440a0*/  PRMT R39, RZ, 0x7610, R39 ;  /* 0x00007610ff277816 */ /* 0x000fc80000000027 */
[----:B------:R0:W4:Y:S04]  /*440b0*/  @!P1 LDG.E.U8 R38, desc[UR20][R40.64] ;  /* 0x0000001428269981 */ /* 0x000128000c1e1100 */
[----:B------:R1:W4:Y:S01]  /*440c0*/  @!P1 LDG.E.U8 R39, desc[UR20][R42.64] ;  /* 0x000000142a279981 */ /* 0x000322000c1e1100 */
[----:B0-----:R-:W-:Y:S01]  /*440d0*/  PRMT R40, RZ, 0x7610, R40 ;  /* 0x00007610ff287816 */ /* 0x001fe20000000028 */
[----:B-1----:R-:W-:Y:S02]  /*440e0*/  @!P1 IMAD.MOV.U32 R42, RZ, RZ, R8 ;  /* 0x000000ffff2a9224 */ /* 0x002fe400078e0008 */
[----:B------:R-:W-:Y:S01]  /*440f0*/  @!P1 IMAD.MOV.U32 R43, RZ, RZ, R9 ;  /* 0x000000ffff2b9224 */ /* 0x000fe200078e0009 */
[----:B------:R-:W4:Y:S04]  /*44100*/  LDL R8, [R1+0x4c8] ;  /* 0x0004c80001087983 */ /* 0x000f280000100800 */
[----:B------:R-:W4:Y:S04]  /*44110*/  LDL R9, [R1+0x4c4] ;  /* 0x0004c40001097983 */ /* 0x000f280000100800 */
[----:B------:R3:W4:Y:S02]  /*44120*/  @!P1 LDG.E.U8 R40, desc[UR20][R42.64] ;  /* 0x000000142a289981 */ /* 0x000724000c1e1100 */
[----:B---3--:R-:W-:-:S02]  /*44130*/  @!P1 IMAD.MOV.U32 R42, RZ, RZ, R12 ;  /* 0x000000ffff2a9224 */ /* 0x008fc400078e000c */
[----:B------:R-:W-:Y:S01]  /*44140*/  @!P1 IMAD.MOV.U32 R43, RZ, RZ, R13 ;  /* 0x000000ffff2b9224 */ /* 0x000fe200078e000d */
[----:B------:R-:W3:Y:S04]  /*44150*/  LDL R12, [R1+0x508] ;  /* 0x00050800010c7983 */ /* 0x000ee80000100800 */
[----:B------:R-:W3:Y:S04]  /*44160*/  LDL R13, [R1+0x504] ;  /* 0x00050400010d7983 */ /* 0x000ee80000100800 */
[----:B------:R2:W3:Y:S02]  /*44170*/  @!P1 LDG.E.U8 R6, desc[UR20][R42.64] ;  /* 0x000000142a069981 */ /* 0x0004e4000c1e1100 */
[----:B--2---:R-:W-:-:S02]  /*44180*/  @!P1 IMAD.MOV.U32 R43, RZ, RZ, R7 ;  /* 0x000000ffff2b9224 */ /* 0x004fc400078e0007 */
[----:B------:R-:W2:Y:S01]  /*44190*/  LDL R7, [R1+0x544] ;  /* 0x0005440001077983 */ /* 0x000ea20000100800 */
[----:B------:R-:W-:-:S03]  /*441a0*/  @!P1 IMAD.MOV.U32 R42, RZ, RZ, R5 ;  /* 0x000000ffff2a9224 */ /* 0x000fc600078e0005 */
[----:B------:R-:W2:Y:S04]  /*441b0*/  LDL R5, [R1+0x548] ;  /* 0x0005480001057983 */ /* 0x000ea80000100800 */
[----:B------:R0:W2:Y:S02]  /*441c0*/  @!P1 LDG.E.U8 R64, desc[UR20][R42.64] ;  /* 0x000000142a409981 */ /* 0x0000a4000c1e1100 */
[----:B0-----:R-:W-:Y:S02]  /*441d0*/  @!P1 IMAD.MOV.U32 R42, RZ, RZ, R3 ;  /* 0x000000ffff2a9224 */ /* 0x001fe400078e0003 */
[----:B------:R-:W2:Y:S01]  /*441e0*/  LDL R3, [R1+0x588] ;  /* 0x0005880001037983 */ /* 0x000ea20000100800 */
[----:B------:R-:W-:-:S03]  /*441f0*/  @!P1 IMAD.MOV.U32 R43, RZ, RZ, R4 ;  /* 0x000000ffff2b9224 */ /* 0x000fc600078e0004 */
[----:B------:R-:W2:Y:S04]  /*44200*/  LDL R4, [R1+0x584] ;  /* 0x0005840001047983 */ /* 0x000ea80000100800 */
[----:B------:R0:W2:Y:S02]  /*44210*/  @!P1 LDG.E.U8 R92, desc[UR20][R42.64] ;  /* 0x000000142a5c9981 */ /* 0x0000a4000c1e1100 */
[----:B0-----:R-:W-:Y:S02]  /*44220*/  @!P1 IMAD.MOV.U32 R42, RZ, RZ, R0 ;  /* 0x000000ffff2a9224 */ /* 0x001fe400078e0000 */
        /* <DEDUP_REMOVED lines=76> */
[----:B------:R-:W-:Y:S01]  /*446f0*/  PRMT R41, RZ, 0x7610, R41 ;  /* 0x00007610ff297816 */ /* 0x000fe20000000029 */
[----:B------:R-:W3:Y:S04]  /*44700*/  LDL R13, [R1+0xa4c] ;  /* 0x000a4c00010d7983 */ /* 0x000ee80000100800 */
[----:B------:R2:W3:Y:S04]  /*44710*/  @!P1 LDG.E.U8 R58, desc[UR20][R42.64] ;  /* 0x000000142a3a9981 */ /* 0x0004e8000c1e1100 */
[----:B------:R-:W3:Y:S01]  /*44720*/  LDL R12, [R1+0xa50] ;  /* 0x000a5000010c7983 */ /* 0x000ee20000100800 */
[----:B--2---:R-:W-:-:S03]  /*44730*/  @!P1 IMAD.MOV.U32 R43, RZ, RZ, R7 ;  /* 0x000000ffff2b9224 */ /* 0x004fc600078e0007 */
[----:B------:R-:W2:Y:S01]  /*44740*/  LDL R7, [R1+0x98c] ;  /* 0x00098c0001077983 */ /* 0x000ea20000100800 */
[----:B------:R-:W-:-:S03]  /*44750*/  @!P1 IMAD.MOV.U32 R42, RZ, RZ, R5 ;  /* 0x000000ffff2a9224 */ /* 0x000fc600078e0005 */
[----:B------:R-:W3:Y:S04]  /*44760*/  LDL R5, [R1+0x990] ;  /* 0x0009900001057983 */ /* 0x000ee80000100800 */
[----:B------:R0:W3:Y:S02]  /*44770*/  @!P1 LDG.E.U8 R52, desc[UR20][R42.64] ;  /* 0x000000142a349981 */ /* 0x0000e4000c1e1100 */
[----:B0-----:R-:W-:Y:S02]  /*44780*/  @!P1 IMAD.MOV.U32 R42, RZ, RZ, R3 ;  /* 0x000000ffff2a9224 */ /* 0x001fe400078e0003 */
[----:B------:R-:W3:Y:S01]  /*44790*/  LDL R3, [R1+0x9d0] ;  /* 0x0009d00001037983 */ /* 0x000ee20000100800 */
[----:B------:R-:W-:-:S03]  /*447a0*/  @!P1 IMAD.MOV.U32 R43, RZ, RZ, R4 ;  /* 0x000000ffff2b9224 */ /* 0x000fc600078e0004 */
[----:B------:R-:W3:Y:S04]  /*447b0*/  LDL R4, [R1+0x9cc] ;  /* 0x0009cc0001047983 */ /* 0x000ee80000100800 */
[----:B------:R0:W3:Y:S01]  /*447c0*/  @!P1 LDG.E.U8 R41, desc[UR20][R42.64] ;  /* 0x000000142a299981 */ /* 0x0000e2000c1e1100 */
[----:B------:R-:W-:-:S03]  /*447d0*/  @!P1 IMAD.MOV.U32 R44, RZ, RZ, R0 ;  /* 0x000000ffff2c9224 */ /* 0x000fc600078e0000 */
[----:B------:R-:W3:Y:S01]  /*447e0*/  LDL R0, [R1+0xa10] ;  /* 0x000a100001007983 */ /* 0x000ee20000100800 */
[----:B----4-:R-:W-:-:S03]  /*447f0*/  @!P1 IMAD.MOV.U32 R45, RZ, RZ, R2 ;  /* 0x000000ffff2d9224 */ /* 0x010fc600078e0002 */
[----:B------:R-:W4:Y:S01]  /*44800*/  LDL R2, [R1+0xa0c] ;  /* 0x000a0c0001027983 */ /* 0x000f220000100800 */
[----:B0-----:R-:W-:Y:S02]  /*44810*/  PRMT R42, RZ, 0x7610, R42 ;  /* 0x00007610ff2a7816 */ /* 0x001fe4000000002a */
[----:B------:R-:W-:-:S04]  /*44820*/  PRMT R43, RZ, 0x7610, R43 ;  /* 0x00007610ff2b7816 */ /* 0x000fc8000000002b */
[----:B------:R0:W4:Y:S02]  /*44830*/  @!P1 LDG.E.U8 R42, desc[UR20][R44.64] ;  /* 0x000000142c2a9981 */ /* 0x000124000c1e1100 */
[----:B0-----:R-:W-:Y:S02]  /*44840*/  @!P1 IMAD.MOV.U32 R44, RZ, RZ, R10 ;  /* 0x000000ffff2c9224 */ /* 0x001fe400078e000a */
[----:B------:R-:W-:Y:S01]  /*44850*/  @!P1 IMAD.MOV.U32 R45, RZ, RZ, R11 ;  /* 0x000000ffff2d9224 */ /* 0x000fe200078e000b */
[----:B------:R-:W4:Y:S04]  /*44860*/  LDL R10, [R1+0xb40] ;  /* 0x000b4000010a7983 */ /* 0x000f280000100800 */
[----:B------:R-:W4:Y:S04]  /*44870*/  LDL R11, [R1+0xb3c] ;  /* 0x000b3c00010b7983 */ /* 0x000f280000100800 */
[----:B------:R0:W4:Y:S02]  /*44880*/  @!P1 LDG.E.U8 R43, desc[UR20][R44.64] ;  /* 0x000000142c2b9981 */ /* 0x000124000c1e1100 */
[----:B0-----:R-:W-:Y:S01]  /*44890*/  PRMT R44, RZ, 0x7610, R44 ;  /* 0x00007610ff2c7816 */ /* 0x001fe2000000002c */
[----:B------:R-:W-:-:S02]  /*448a0*/  @!P1 IMAD.MOV.U32 R46, RZ, RZ, R8 ;  /* 0x000000ffff2e9224 */ /* 0x000fc400078e0008 */
[----:B------:R-:W-:Y:S01]  /*448b0*/  @!P1 IMAD.MOV.U32 R47, RZ, RZ, R9 ;  /* 0x000000ffff2f9224 */ /* 0x000fe200078e0009 */
[----:B------:R-:W4:Y:S04]  /*448c0*/  LDL R8, [R1+0xa90] ;  /* 0x000a900001087983 */ /* 0x000f280000100800 */
[----:B------:R-:W4:Y:S04]  /*448d0*/  LDL R9, [R1+0xa8c] ;  /* 0x000a8c0001097983 */ /* 0x000f280000100800 */
[----:B------:R2:W4:Y:S01]  /*448e0*/  @!P1 LDG.E.U8 R44, desc[UR20][R46.64] ;  /* 0x000000142e2c9981 */ /* 0x000522000c1e1100 */
[----:B------:R-:W-:Y:S01]  /*448f0*/  PRMT R45, RZ, 0x7610, R45 ;  /* 0x00007610ff2d7816 */ /* 0x000fe2000000002d */
[----:B--2---:R-:W-:-:S02]  /*44900*/  @!P1 IMAD.MOV.U32 R47, RZ, RZ, R7 ;  /* 0x000000ffff2f9224 */ /* 0x004fc400078e0007 */
[----:B------:R-:W2:Y:S01]  /*44910*/  LDL R7, [R1+0xacc] ;  /* 0x000acc0001077983 */ /* 0x000ea20000100800 */
[----:B---3--:R-:W-:-:S03]  /*44920*/  @!P1 IMAD.MOV.U32 R46, RZ, RZ, R5 ;  /* 0x000000ffff2e9224 */ /* 0x008fc600078e0005 */
[----:B------:R-:W3:Y:S04]  /*44930*/  LDL R5, [R1+0xad0] ;  /* 0x000ad00001057983 */ /* 0x000ee80000100800 */
[----:B------:R0:W3:Y:S02]  /*44940*/  @!P1 LDG.E.U8 R45, desc[UR20][R46.64] ;  /* 0x000000142e2d9981 */ /* 0x0000e4000c1e1100 */
[----:B0-----:R-:W-:Y:S02]  /*44950*/  @!P1 IMAD.MOV.U32 R46, RZ, RZ, R3 ;  /* 0x000000ffff2e9224 */ /* 0x001fe400078e0003 */
[----:B------:R-:W3:Y:S01]  /*44960*/  LDL R3, [R1+0xb08] ;  /* 0x000b080001037983 */ /* 0x000ee20000100800 */
[----:B------:R-:W-:-:S03]  /*44970*/  @!P1 IMAD.MOV.U32 R47, RZ, RZ, R4 ;  /* 0x000000ffff2f9224 */ /* 0x000fc600078e0004 */
[----:B------:R-:W3:Y:S04]  /*44980*/  LDL R4, [R1+0xb04] ;  /* 0x000b040001047983 */ /* 0x000ee80000100800 */
[----:B------:R0:W3:Y:S02]  /*44990*/  @!P1 LDG.E.U8 R49, desc[UR20][R46.64] ;  /* 0x000000142e319981 */ /* 0x0000e4000c1e1100 */
[----:B0-----:R-:W-:Y:S02]  /*449a0*/  @!P1 IMAD.MOV.U32 R46, RZ, RZ, R0 ;  /* 0x000000ffff2e9224 */ /* 0x001fe400078e0000 */
[----:B------:R-:W3:Y:S01]  /*449b0*/  LDL R0, [R1+0x370] ;  /* 0x0003700001007983 */ /* 0x000ee20000100800 */
        /* <DEDUP_REMOVED lines=24> */
[----:B------:R-:W-:Y:S01]  /*44b40*/  @!P1 IMAD.MOV.U32 R47, RZ, RZ, R11 ;  /* 0x000000ffff2f9224 */ /* 0x000fe200078e000b */
[----:B------:R-:W-:Y:S01]  /*44b50*/  PRMT R63, RZ, 0x7610, R63 ;  /* 0x00007610ff3f7816 */ /* 0x000fe2000000003f */
[----:B------:R-:W3:Y:S04]  /*44b60*/  LDL R11, [R1+0x54c] ;  /* 0x00054c00010b7983 */ /* 0x000ee80000100800 */
[----:B------:R0:W3:Y:S04]  /*44b70*/  @!P1 LDG.E.U8 R61, desc[UR20][R46.64] ;  /* 0x000000142e3d9981 */ /* 0x0000e8000c1e1100 */
[----:B------:R-:W3:Y:S01]  /*44b80*/  LDL R10, [R1+0x550] ;  /* 0x00055000010a7983 */ /* 0x000ee20000100800 */
[----:B0-----:R-:W-:-:S03]  /*44b90*/  @!P1 IMAD.MOV.U32 R46, RZ, RZ, R0 ;  /* 0x000000ffff2e9224 */ /* 0x001fc600078e0000 */
[----:B------:R-:W3:Y:S01]  /*44ba0*/  LDL R0, [R1+0x4d0] ;  /* 0x0004d00001007983 */ /* 0x000ee20000100800 */
[----:B----4-:R-:W-:-:S03]  /*44bb0*/  @!P1 IMAD.MOV.U32 R47, RZ, RZ, R2 ;  /* 0x000000ffff2f9224 */ /* 0x010fc600078e0002 */
[----:B------:R-:W4:Y:S01]  /*44bc0*/  LDL R2, [R1+0x4cc] ;  /* 0x0004cc0001027983 */ /* 0x000f220000100800 */
[----:B------:R-:W-:-:S03]  /*44bd0*/  PRMT R65, RZ, 0x7610, R65 ;  /* 0x00007610ff417816 */ /* 0x000fc60000000041 */
[----:B------:R0:W4:Y:S02]  /*44be0*/  @!P1 LDG.E.U8 R63, desc[UR20][R46.64] ;  /* 0x000000142e3f9981 */ /* 0x000124000c1e1100 */
[----:B0-----:R-:W-:Y:S02]  /*44bf0*/  @!P1 IMAD.MOV.U32 R46, RZ, RZ, R8 ;  /* 0x000000ffff2e9224 */ /* 0x001fe400078e0008 */
[----:B------:R-:W-:Y:S01]  /*44c00*/  @!P1 IMAD.MOV.U32 R47, RZ, RZ, R9 ;  /* 0x000000ffff2f9224 */ /* 0x000fe200078e0009 */
[----:B------:R-:W4:Y:S04]  /*44c10*/  LDL R8, [R1+0x590] ;  /* 0x0005900001087983 */ /* 0x000f280000100800 */
[----:B------:R-:W4:Y:S04]  /*44c20*/  LDL R9, [R1+0x58c] ;  /* 0x00058c0001097983 */ /* 0x000f280000100800 */
[----:B------:R2:W4:Y:S01]  /*44c30*/  @!P1 LDG.E.U8 R65, desc[UR20][R46.64] ;  /* 0x000000142e419981 */ /* 0x000522000c1e1100 */
[----:B------:R-:W-:-:S02]  /*44c40*/  PRMT R67, RZ, 0x7610, R67 ;  /* 0x00007610ff437816 */ /* 0x000fc40000000043 */
[----:B------:R-:W-:Y:S02]  /*44c50*/  PRMT R69, RZ, 0x7610, R69 ;  /* 0x00007610ff457816 */ /* 0x000fe40000000045 */
[----:B------:R-:W-:Y:S01]  /*44c60*/  PRMT R71, RZ, 0x7610, R71 ;  /* 0x00007610ff477816 */ /* 0x000fe20000000047 */
[----:B--2---:R-:W-:Y:S02]  /*44c70*/  @!P1 IMAD.MOV.U32 R47, RZ, RZ, R7 ;  /* 0x000000ffff2f9224 */ /* 0x004fe400078e0007 */
        /* <DEDUP_REMOVED lines=10> */
[----:B------:R-:W-:-:S05]  /*44d20*/  @!P1 IMAD.MOV.U32 R47, RZ, RZ, R15 ;  /* 0x000000ffff2f9224 */ /* 0x000fca00078e000f */
[----:B------:R0:W3:Y:S02]  /*44d30*/  @!P1 LDG.E.U8 R71, desc[UR20][R46.64] ;  /* 0x000000142e479981 */ /* 0x0000e4000c1e1100 */
[----:B0-----:R-:W-:Y:S02]  /*44d40*/  @!P1 IMAD.MOV.U32 R46, RZ, RZ, R0 ;  /* 0x000000ffff2e9224 */ /* 0x001fe400078e0000 */
[----:B------:R-:W3:Y:S01]  /*44d50*/  LDL R0, [R1+0x650] ;  /* 0x0006500001007983 */ /* 0x000ee20000100800 */
[----:B----4-:R-:W-:-:S03]  /*44d60*/  @!P1 IMAD.MOV.U32 R47, RZ, RZ, R2 ;  /* 0x000000ffff2f9224 */ /* 0x010fc600078e0002 */
[----:B------:R-:W4:Y:S01]  /*44d70*/  LDL R2, [R1+0x64c] ;  /* 0x00064c0001027983 */ /* 0x000f220000100800 */
[----:B------:R-:W-:Y:S02]  /*44d80*/  PRMT R73, RZ, 0x7610, R73 ;  /* 0x00007610ff497816 */ /* 0x000fe40000000049 */
[----:B------:R-:W-:-:S04]  /*44d90*/  PRMT R75, RZ, 0x7610, R75 ;  /* 0x00007610ff4b7816 */ /* 0x000fc8000000004b */
[----:B------:R0:W4:Y:S01]  /*44da0*/  @!P1 LDG.E.U8 R73, desc[UR20][R46.64] ;  /* 0x000000142e499981 */ /* 0x000122000c1e1100 */
[----:B------:R-:W-:Y:S01]  /*44db0*/  PRMT R77, RZ, 0x7610, R77 ;  /* 0x00007610ff4d7816 */ /* 0x000fe2000000004d */
[----:B0-----:R-:W-:Y:S02]  /*44dc0*/  @!P1 IMAD.MOV.U32 R46, RZ, RZ, R12 ;  /* 0x000000ffff2e9224 */ /* 0x001fe400078e000c */
[----:B------:R-:W-:-:S05]  /*44dd0*/  @!P1 IMAD.MOV.U32 R47, RZ, RZ, R13 ;  /* 0x000000ffff2f9224 */ /* 0x000fca00078e000d */
[----:B------:R0:W4:Y:S01]  /*44de0*/  @!P1 LDG.E.U8 R75, desc[UR20][R46.64] ;  /* 0x000000142e4b9981 */ /* 0x000122000c1e1100 */
[----:B------:R-:W-:Y:S01]  /*44df0*/  PRMT R79, RZ, 0x7610, R79 ;  /* 0x00007610ff4f7816 */ /* 0x000fe2000000004f */
[----:B0-----:R-:W-:Y:S02]  /*44e00*/  @!P1 IMAD.MOV.U32 R46, RZ, RZ, R10 ;  /* 0x000000ffff2e9224 */ /* 0x001fe400078e000a */
[----:B------:R-:W-:-:S05]  /*44e10*/  @!P1 IMAD.MOV.U32 R47, RZ, RZ, R11 ;  /* 0x000000ffff2f9224 */ /* 0x000fca00078e000b */
[----:B------:R0:W4:Y:S02]  /*44e20*/  @!P1 LDG.E.U8 R77, desc[UR20][R46.64] ;  /* 0x000000142e4d9981 */ /* 0x000124000c1e1100 */
[----:B0-----:R-:W-:Y:S02]  /*44e30*/  @!P1 IMAD.MOV.U32 R46, RZ, RZ, R8 ;  /* 0x000000ffff2e9224 */ /* 0x001fe400078e0008 */
[----:B------:R-:W-:Y:S01]  /*44e40*/  @!P1 IMAD.MOV.U32 R47, RZ, RZ, R9 ;  /* 0x000000ffff2f9224 */ /* 0x000fe200078e0009 */
[----:B------:R-:W4:Y:S04]  /*44e50*/  LDL R8, [R1+0x690] ;  /* 0x0006900001087983 */ /* 0x000f280000100800 */
[----:B------:R-:W4:Y:S04]  /*44e60*/  LDL R9, [R1+0x68c] ;  /* 0x00068c0001097983 */ /* 0x000f280000100800 */
[----:B------:R2:W4:Y:S01]  /*44e70*/  @!P1 LDG.E.U8 R79, desc[UR20][R46.64] ;  /* 0x000000142e4f9981 */ /* 0x000522000c1e1100 */
[----:B------:R-:W-:-:S02]  /*44e80*/  PRMT R81, RZ, 0x7610, R81 ;  /* 0x00007610ff517816 */ /* 0x000fc40000000051 */
        /* <DEDUP_REMOVED lines=30> */
[----:B------:R-:W-:-:S02]  /*45070*/  PRMT R85, RZ, 0x7610, R85 ;  /* 0x00007610ff557816 */ /* 0x000fc40000000055 */
[----:B------:R-:W-:-:S04]  /*45080*/  PRMT R87, RZ, 0x7610, R87 ;  /* 0x00007610ff577816 */ /* 0x000fc80000000057 */
[----:B------:R0:W4:Y:S02]  /*45090*/  @!P1 LDG.E.U8 R85, desc[UR20][R46.64] ;  /* 0x000000142e559981 */ /* 0x000124000c1e1100 */
[----:B0-----:R-:W-:Y:S02]  /*450a0*/  @!P1 IMAD.MOV.U32 R46, RZ, RZ, R8 ;  /* 0x000000ffff2e9224 */ /* 0x001fe400078e0008 */
[----:B------:R-:W-:Y:S01]  /*450b0*/  @!P1 IMAD.MOV.U32 R47, RZ, RZ, R9 ;  /* 0x000000ffff2f9224 */ /* 0x000fe200078e0009 */
[----:B------:R-:W-:Y:S02]  /*450c0*/  PRMT R89, RZ, 0x7610, R89 ;  /* 0x00007610ff597816 */ /* 0x000fe40000000059 */
[----:B------:R-:W-:Y:S02]  /*450d0*/  PRMT R91, RZ, 0x7610, R91 ;  /* 0x00007610ff5b7816 */ /* 0x000fe4000000005b */
[----:B------:R-:W-:Y:S01]  /*450e0*/  PRMT R93, RZ, 0x7610, R93 ;  /* 0x00007610ff5d7816 */ /* 0x000fe2000000005d */
[----:B------:R-:W4:Y:S04]  /*450f0*/  LDL.LU R9, [R1+0x240] ;  /* 0x0002400001097983 */ /* 0x000f280000300800 */
[----:B------:R2:W4:Y:S04]  /*45100*/  @!P1 LDG.E.U8 R87, desc[UR20][R46.64] ;  /* 0x000000142e579981 */ /* 0x000528000c1e1100 */
[----:B------:R-:W4:Y:S01]  /*45110*/  LDL.LU R8, [R1+0x234] ;  /* 0x0002340001087983 */ /* 0x000f220000300800 */
[----:B--2---:R-:W-:-:S02]  /*45120*/  @!P1 IMAD.MOV.U32 R47, RZ, RZ, R7 ;  /* 0x000000ffff2f9224 */ /* 0x004fc400078e0007 */
[----:B------:R-:W0:Y:S01]  /*45130*/  S2R R7, SR_TID.X ;  /* 0x0000000000077919 */ /* 0x000e220000002100 */
[----:B---3--:R-:W-:-:S05]  /*45140*/  @!P1 IMAD.MOV.U32 R46, RZ, RZ, R5 ;  /* 0x000000ffff2e9224 */ /* 0x008fca00078e0005 */
[----:B------:R1:W2:Y:S02]  /*45150*/  @!P1 LDG.E.U8 R89, desc[UR20][R46.64] ;  /* 0x000000142e599981 */ /* 0x0002a4000c1e1100 */
[----:B-1----:R-:W-:Y:S01]  /*45160*/  @!P1 IMAD.MOV.U32 R47, RZ, RZ, R4 ;  /* 0x000000ffff2f9224 */ /* 0x002fe200078e0004 */
[----:B0-----:R-:W-:Y:S01]  /*45170*/  LOP3.LUT R7, R7, 0x7f, RZ, 0xc0, !PT ;  /* 0x0000007f07077812 */ /* 0x001fe200078ec0ff */
[----:B------:R-:W-:-:S03]  /*45180*/  @!P1 IMAD.MOV.U32 R46, RZ, RZ, R0 ;  /* 0x000000ffff2e9224 */ /* 0x000fc600078e0000 */
[----:B------:R-:W-:Y:S02]  /*45190*/  LOP3.LUT R0, R7, 0x60, RZ, 0x3c, !PT ;  /* 0x0000006007007812 */ /* 0x000fe400078e3cff */
[----:B------:R0:W3:Y:S04]  /*451a0*/  @!P1 LDG.E.U8 R91, desc[UR20][R46.64] ;  /* 0x000000142e5b9981 */ /* 0x0000e8000c1e1100 */
[----:B----4-:R-:W-:Y:S04]  /*451b0*/  STS.U8 [R0+UR9+0x11300], R21 ;  /* 0x0113001500007988 */ /* 0x010fe80008000009 */
[----:B------:R-:W-:Y:S04]  /*451c0*/  STS.U8 [R0+UR9+0x15300], R20 ;  /* 0x0153001400007988 */ /* 0x000fe80008000009 */
[----:B------:R-:W-:Y:S04]  /*451d0*/  STS.U8 [R0+UR9+0x11700], R19 ;  /* 0x0117001300007988 */ /* 0x000fe80008000009 */
[----:B------:R-:W-:Y:S04]  /*451e0*/  STS.U8 [R0+UR9+0x15700], R18 ;  /* 0x0157001200007988 */ /* 0x000fe80008000009 */
[----:B------:R-:W-:Y:S04]  /*451f0*/  STS.U8 [R0+UR9+0x11b00], R48 ;  /* 0x011b003000007988 */ /* 0x000fe80008000009 */
[----:B------:R-:W-:Y:S04]  /*45200*/  STS.U8 [R0+UR9+0x15b00], R56 ;  /* 0x015b003800007988 */ /* 0x000fe80008000009 */
[----:B------:R-:W-:Y:S01]  /*45210*/  STS.U8 [R0+UR9+0x11f00], R17 ;  /* 0x011f001100007988 */ /* 0x000fe20008000009 */
[----:B0-----:R-:W-:-:S02]  /*45220*/  @!P1 IMAD.MOV.U32 R46, RZ, RZ, R2 ;  /* 0x000000ffff2e9224 */ /* 0x001fc400078e0002 */
[----:B------:R-:W-:Y:S01]  /*45230*/  @!P1 IMAD.MOV.U32 R47, RZ, RZ, R3 ;  /* 0x000000ffff2f9224 */ /* 0x000fe200078e0003 */
[----:B------:R-:W-:Y:S04]  /*45240*/  STS.U8 [R0+UR9+0x15f00], R16 ;  /* 0x015f001000007988 */ /* 0x000fe80008000009 */
[----:B------:R0:W-:Y:S04]  /*45250*/  STS.U8 [R0+UR9+0x12300], R15 ;  /* 0x0123000f00007988 */ /* 0x0001e80008000009 */
[----:B------:R-:W-:Y:S04]  /*45260*/  STS.U8 [R0+UR9+0x16300], R14 ;  /* 0x0163000e00007988 */ /* 0x000fe80008000009 */
[----:B------:R-:W-:Y:S04]  /*45270*/  STS.U8 [R0+UR9+0x12700], R13 ;  /* 0x0127000d00007988 */ /* 0x000fe80008000009 */
[----:B------:R1:W4:Y:S04]  /*45280*/  @!P1 LDG.E.U8 R93, desc[UR20][R46.64] ;  /* 0x000000142e5d9981 */ /* 0x000328000c1e1100 */
[----:B------:R-:W-:Y:S04]  /*45290*/  STS.U8 [R0+UR9+0x16700], R12 ;  /* 0x0167000c00007988 */ /* 0x000fe80008000009 */
[----:B------:R-:W-:Y:S04]  /*452a0*/  STS.U8 [R0+UR9+0x12b00], R11 ;  /* 0x012b000b00007988 */ /* 0x000fe80008000009 */
[----:B------:R-:W-:Y:S04]  /*452b0*/  STS.U8 [R0+UR9+0x16b00], R10 ;  /* 0x016b000a00007988 */ /* 0x000fe80008000009 */
[----:B------:R0:W-:Y:S04]  /*452c0*/  STS.U8 [R0+UR9+0x12f00], R50 ;  /* 0x012f003200007988 */ /* 0x0001e80008000009 */
[----:B------:R-:W2:Y:S04]  /*452d0*/  LDL.LU R46, [R1+0x210] ;  /* 0x00021000012e7983 */ /* 0x000ea80000300800 */
[----:B------:R-:W3:Y:S04]  /*452e0*/  LDL.LU R47, [R1+0x1ec] ;  /* 0x0001ec00012f7983 */ /* 0x000ee80000300800 */
        /* <DEDUP_REMOVED lines=24> */
[----:B------:R1:W-:Y:S04]  /*45470*/  STS.U8 [R0+UR9+0x13300], R8 ;  /* 0x0133000800007988 */ /* 0x0003e80008000009 */
[----:B------:R-:W4:Y:S04]  /*45480*/  LDL.LU R10, [R1+0x25c] ;  /* 0x00025c00010a7983 */ /* 0x000f280000300800 */
[----:B0-----:R-:W4:Y:S04]  /*45490*/  LDL.LU R9, [R1+0x258] ;  /* 0x0002580001097983 */ /* 0x001f280000300800 */
[----:B-1----:R-:W4:Y:S04]  /*454a0*/  LDL.LU R8, [R1+0x24c] ;  /* 0x00024c0001087983 */ /* 0x002f280000300800 */
[----:B--2---:R-:W-:Y:S04]  /*454b0*/  STS.U8 [R0+UR9+0x17300], R46 ;  /* 0x0173002e00007988 */ /* 0x004fe80008000009 */
[----:B---3--:R-:W-:Y:S04]  /*454c0*/  STS.U8 [R0+UR9+0x13700], R47 ;  /* 0x0137002f00007988 */ /* 0x008fe80008000009 */
[----:B----4-:R-:W-:Y:S04]  /*454d0*/  STS.U8 [R0+UR9+0x17700], R54 ;  /* 0x0177003600007988 */ /* 0x010fe80008000009 */
[----:B------:R0:W-:Y:S04]  /*454e0*/  STS.U8 [R0+UR9+0x13b00], R15 ;  /* 0x013b000f00007988 */ /* 0x0001e80008000009 */
[----:B------:R1:W-:Y:S01]  /*454f0*/  STS.U8 [R0+UR9+0x17b00], R50 ;  /* 0x017b003200007988 */ /* 0x0003e20008000009 */
[----:B0-----:R-:W-:-:S03]  /*45500*/  LOP3.LUT R15, R7, 0x70, RZ, 0x3c, !PT ;  /* 0x00000070070f7812 */ /* 0x001fc600078e3cff */
[----:B------:R-:W2:Y:S04]  /*45510*/  LDL.LU R7, [R1+0x248] ;  /* 0x0002480001077983 */ /* 0x000ea80000300800 */
[----:B-1----:R-:W3:Y:S04]  /*45520*/  LDL.LU R50, [R1+0x23c] ;  /* 0x00023c0001327983 */ /* 0x002ee80000300800 */
[----:B------:R-:W-:Y:S04]  /*45530*/  STS.U8 [R0+UR9+0x13f00], R5 ;  /* 0x013f000500007988 */ /* 0x000fe80008000009 */
[----:B------:R-:W-:Y:S04]  /*45540*/  STS.U8 [R0+UR9+0x17f00], R3 ;  /* 0x017f000300007988 */ /* 0x000fe80008000009 */
[----:B------:R-:W-:Y:S04]  /*45550*/  STS.U8 [R15+UR9+0x10380], R2 ;  /* 0x010380020f007988 */ /* 0x000fe80008000009 */
[----:B------:R-:W-:Y:S04]  /*45560*/  STS.U8 [R15+UR9+0x14380], R4 ;  /* 0x014380040f007988 */ /* 0x000fe80008000009 */
[----:B------:R0:W-:Y:S04]  /*45570*/  STS.U8 [R15+UR9+0x10780], R25 ;  /* 0x010780190f007988 */ /* 0x0001e80008000009 */
[----:B------:R1:W-:Y:S04]  /*45580*/  STS.U8 [R15+UR9+0x14780], R24 ;  /* 0x014780180f007988 */ /* 0x0003e80008000009 */
[----:B------:R4:W-:Y:S04]  /*45590*/  STS.U8 [R15+UR9+0x10b80], R23 ;  /* 0x010b80170f007988 */ /* 0x0009e80008000009 */
[----:B------:R1:W-:Y:S04]  /*455a0*/  STS.U8 [R15+UR9+0x14b80], R22 ;  /* 0x014b80160f007988 */ /* 0x0003e80008000009 */
[----:B------:R4:W-:Y:S04]  /*455b0*/  STS.U8 [R15+UR9+0x10f80], R21 ;  /* 0x010f80150f007988 */ /* 0x0009e80008000009 */
[----:B0-----:R-:W3:Y:S04]  /*455c0*/  LDL.LU R25, [R1+0x238] ;  /* 0x0002380001197983 */ /* 0x001ee80000300800 */
[----:B-1----:R-:W3:Y:S04]  /*455d0*/  LDL.LU R24, [R1+0x204] ;  /* 0x0002040001187983 */ /* 0x002ee80000300800 */
[----:B----4-:R-:W4:Y:S04]  /*455e0*/  LDL.LU R23, [R1+0x1f8] ;  /* 0x0001f80001177983 */ /* 0x010f280000300800 */
[----:B------:R-:W4:Y:S04]  /*455f0*/  LDL.LU R22, [R1+0x1dc] ;  /* 0x0001dc0001167983 */ /* 0x000f280000300800 */
[----:B------:R-:W4:Y:S04]  /*45600*/  LDL.LU R21, [R1+0x1d0] ;  /* 0x0001d00001157983 */ /* 0x000f280000300800 */
[----:B------:R-:W4:Y:S04]  /*45610*/  LDL.LU R47, [R1+0x1ac] ;  /* 0x0001ac00012f7983 */ /* 0x000f280000300800 */
        /* <DEDUP_REMOVED lines=10> */
[----:B------:R1:W-:Y:S04]  /*456c0*/  STS.U8 [R15+UR9+0x16380], R11 ;  /* 0x0163800b0f007988 */ /* 0x0003e80008000009 */
[----:B0-----:R-:W4:Y:S04]  /*456d0*/  LDL.LU R17, [R1+0x1a0] ;  /* 0x0001a00001117983 */ /* 0x001f280000300800 */
[----:B-1----:R-:W4:Y:S04]  /*456e0*/  LDL.LU R16, [R1+0x184] ;  /* 0x0001840001107983 */ /* 0x002f280000300800 */
[----:B------:R-:W4:Y:S04]  /*456f0*/  LDL.LU R14, [R1+0x178] ;  /* 0x00017800010e7983 */ /* 0x000f280000300800 */
[----:B------:R-:W4:Y:S04]  /*45700*/  LDL.LU R13, [R1+0xf4] ;  /* 0x0000f400010d7983 */ /* 0x000f280000300800 */
[----:B------:R-:W4:Y:S04]  /*45710*/  LDL.LU R12, [R1+0xec] ;  /* 0x0000ec00010c7983 */ /* 0x000f280000300800 */
[----:B------:R0:W-:Y:S04]  /*45720*/  STS.U8 [R15+UR9+0x12780], R10 ;  /* 0x0127800a0f007988 */ /* 0x0001e80008000009 */
[----:B------:R-:W4:Y:S04]  /*45730*/  LDL.LU R11, [R1+0xe4] ;  /* 0x0000e400010b7983 */ /* 0x000f280000300800 */
[----:B------:R1:W-:Y:S04]  /*45740*/  STS.U8 [R15+UR9+0x16780], R9 ;  /* 0x016780090f007988 */ /* 0x0003e80008000009 */
[----:B------:R1:W-:Y:S04]  /*45750*/  STS.U8 [R15+UR9+0x12b80], R8 ;  /* 0x012b80080f007988 */ /* 0x0003e80008000009 */
[----:B0-----:R-:W4:Y:S04]  /*45760*/  LDL.LU R10, [R1+0xdc] ;  /* 0x0000dc00010a7983 */ /* 0x001f280000300800 */
[----:B-1----:R-:W4:Y:S04]  /*45770*/  LDL.LU R9, [R1+0xd4] ;  /* 0x0000d40001097983 */ /* 0x002f280000300800 */
[----:B------:R-:W4:Y:S04]  /*45780*/  LDL.LU R8, [R1+0xcc] ;  /* 0x0000cc0001087983 */ /* 0x000f280000300800 */
[----:B--2---:R0:W-:Y:S04]  /*45790*/  STS.U8 [R15+UR9+0x16b80], R7 ;  /* 0x016b80070f007988 */ /* 0x0041e80008000009 */
[----:B---3--:R1:W-:Y:S04]  /*457a0*/  STS.U8 [R15+UR9+0x12f80], R50 ;  /* 0x012f80320f007988 */ /* 0x0083e80008000009 */
[----:B0-----:R-:W2:Y:S04]  /*457b0*/  LDL.LU R7, [R1+0xc4] ;  /* 0x0000c40001077983 */ /* 0x001ea80000300800 */
[----:B-1----:R-:W3:Y:S04]  /*457c0*/  LDL.LU R50, [R1+0xbc] ;  /* 0x0000bc0001327983 */ /* 0x002ee80000300800 */
[----:B------:R-:W3:Y:S04]  /*457d0*/  LDL.LU R46, [R1+0xb4] ;  /* 0x0000b400012e7983 */ /* 0x000ee80000300800 */
[----:B------:R-:W3:Y:S04]  /*457e0*/  LDL.LU R54, [R1+0xac] ;  /* 0x0000ac0001367983 */ /* 0x000ee80000300800 */
[----:B------:R-:W3:Y:S04]  /*457f0*/  LDL.LU R5, [R1+0xa4] ;  /* 0x0000a40001057983 */ /* 0x000ee80000300800 */
[----:B------:R0:W-:Y:S04]  /*45800*/  STS.U8 [R15+UR9+0x16f80], R25 ;  /* 0x016f80190f007988 */ /* 0x0001e80008000009 */
[----:B------:R-:W-:Y:S04]  /*45810*/  STS.U8 [R15+UR9+0x13380], R24 ;  /* 0x013380180f007988 */ /* 0x000fe80008000009 */
[----:B----4-:R-:W-:Y:S04]  /*45820*/  STS.U8 [R15+UR9+0x17380], R23 ;  /* 0x017380170f007988 */ /* 0x010fe80008000009 */
[----:B------:R-:W4:Y:S04]  /*45830*/  LDL.LU R0, [R1+0x9c] ;  /* 0x00009c0001007983 */ /* 0x000f280000300800 */
[----:B------:R-:W-:Y:S04]  /*45840*/  STS.U8 [R15+UR9+0x13780], R22 ;  /* 0x013780160f007988 */ /* 0x000fe80008000009 */
[----:B------:R-:W-:Y:S04]  /*45850*/  STS.U8 [R15+UR9+0x17780], R21 ;  /* 0x017780150f007988 */ /* 0x000fe80008000009 */
[----:B------:R1:W-:Y:S04]  /*45860*/  STS.U8 [R15+UR9+0x13b80], R47 ;  /* 0x013b802f0f007988 */ /* 0x0003e80008000009 */
        /* <DEDUP_REMOVED lines=9> */
[----:B-1----:R-:W0:Y:S03]  /*45900*/  S2R R47, SR_TID.X ;  /* 0x00000000002f7919 */ /* 0x002e260000002100 */
[----:B------:R-:W4:Y:S04]  /*45910*/  LDL.LU R24, [R1+0x1798] ;  /* 0x0017980001187983 */ /* 0x000f280000300800 */
[----:B------:R-:W4:Y:S04]  /*45920*/  LDL.LU R23, [R1+0x1794] ;  /* 0x0017940001177983 */ /* 0x000f280000300800 */
[----:B------:R-:W4:Y:S04]  /*45930*/  LDL.LU R22, [R1+0x1790] ;  /* 0x0017900001167983 */ /* 0x000f280000300800 */
[----:B------:R-:W4:Y:S04]  /*45940*/  LDL.LU R21, [R1+0x178c] ;  /* 0x00178c0001157983 */ /* 0x000f280000300800 */
[----:B------:R1:W-:Y:S04]  /*45950*/  STS.U8 [R15+UR9+0x17b80], R17 ;  /* 0x017b80110f007988 */ /* 0x0003e80008000009 */
[----:B------:R0:W-:Y:S04]  /*45960*/  STS.U8 [R15+UR9+0x13f80], R16 ;  /* 0x013f80100f007988 */ /* 0x0001e80008000009 */
[----:B------:R0:W-:Y:S04]  /*45970*/  STS.U8 [R15+UR9+0x17f80], R14 ;  /* 0x017f800e0f007988 */ /* 0x0001e80008000009 */
[----:B-1----:R-:W4:Y:S04]  /*45980*/  LDL.LU R17, [R1+0x1788] ;  /* 0x0017880001117983 */ /* 0x002f280000300800 */
[----:B0-----:R-:W4:Y:S04]  /*45990*/  LDL.LU R16, [R1+0x1784] ;  /* 0x0017840001107983 */ /* 0x001f280000300800 */
[----:B------:R-:W4:Y:S04]  /*459a0*/  LDL.LU R15, [R1+0x1780] ;  /* 0x00178000010f7983 */ /* 0x000f280000300800 */
[----:B------:R-:W4:Y:S01]  /*459b0*/  LDL.LU R14, [R1+0x177c] ;  /* 0x00177c00010e7983 */ /* 0x000f220000300800 */
[----:B------:R-:W-:-:S05]  /*459c0*/  LOP3.LUT R47, R47, 0x7f, RZ, 0xc0, !PT ;  /* 0x0000007f2f2f7812 */ /* 0x000fca00078ec0ff */
        /* <DEDUP_REMOVED lines=11> */
[----:B------:R-:W4:Y:S04]  /*45a80*/  LDL.LU R8, [R1+0x1764] ;  /* 0x0017640001087983 */ /* 0x000f280000300800 */
[----:B--2---:R0:W-:Y:S04]  /*45a90*/  STS.U8 [R47+UR9+0x19800], R7 ;  /* 0x019800072f007988 */ /* 0x0041e80008000009 */
[----:B---3--:R1:W-:Y:S04]  /*45aa0*/  STS.U8 [R47+UR9+0x19c00], R50 ;  /* 0x019c00322f007988 */ /* 0x0083e80008000009 */
[----:B0-----:R-:W2:Y:S04]  /*45ab0*/  LDL.LU R7, [R1+0x1760] ;  /* 0x0017600001077983 */ /* 0x001ea80000300800 */
[----:B-1----:R-:W3:Y:S04]  /*45ac0*/  LDL.LU R50, [R1+0x175c] ;  /* 0x00175c0001327983 */ /* 0x002ee80000300800 */
[----:B------:R-:W-:Y:S04]  /*45ad0*/  STS.U8 [R47+UR9+0x1a000], R46 ;  /* 0x01a0002e2f007988 */ /* 0x000fe80008000009 */
[----:B------:R-:W-:Y:S04]  /*45ae0*/  STS.U8 [R47+UR9+0x1a400], R54 ;  /* 0x01a400362f007988 */ /* 0x000fe80008000009 */
[----:B------:R-:W-:Y:S04]  /*45af0*/  STS.U8 [R47+UR9+0x1a800], R5 ;  /* 0x01a800052f007988 */ /* 0x000fe80008000009 */
[----:B----4-:R-:W-:Y:S04]  /*45b00*/  STS.U8 [R47+UR9+0x1ac00], R0 ;  /* 0x01ac00002f007988 */ /* 0x010fe80008000009 */
        /* <DEDUP_REMOVED lines=8> */
[----:B0-----:R-:W2:Y:S04]  /*45b90*/  LDL.LU R20, [R1+0xf0] ;  /* 0x0000f00001147983 */ /* 0x001ea80000300800 */
[----:B-1----:R-:W2:Y:S04]  /*45ba0*/  LDL.LU R19, [R1+0xe8] ;  /* 0x0000e80001137983 */ /* 0x002ea80000300800 */
[----:B----4-:R-:W4:Y:S04]  /*45bb0*/  LDL.LU R18, [R1+0xe0] ;  /* 0x0000e00001127983 */ /* 0x010f280000300800 */
[----:B------:R-:W4:Y:S04]  /*45bc0*/  LDL.LU R48, [R1+0xd8] ;  /* 0x0000d80001307983 */ /* 0x000f280000300800 */
[----:B------:R-:W4:Y:S04]  /*45bd0*/  LDL.LU R56, [R1+0xd0] ;  /* 0x0000d00001387983 */ /* 0x000f280000300800 */
[----:B------:R-:W4:Y:S04]  /*45be0*/  LDL.LU R5, [R1+0x80] ;  /* 0x0000800001057983 */ /* 0x000f280000300800 */
[----:B------:R-:W4:Y:S04]  /*45bf0*/  LDL.LU R0, [R1+0x40] ;  /* 0x0000400001007983 */ /* 0x000f280000300800 */
[----:B------:R-:W4:Y:S04]  /*45c00*/  LDL.LU R3, [R1+0x34] ;  /* 0x0000340001037983 */ /* 0x000f280000300800 */
[----:B------:R-:W4:Y:S04]  /*45c10*/  LDL.LU R2, [R1+0x28] ;  /* 0x0000280001027983 */ /* 0x000f280000300800 */
[----:B------:R-:W4:Y:S01]  /*45c20*/  LDL.LU R4, [R1+0x1c] ;  /* 0x00001c0001047983 */ /* 0x000f220000300800 */
[----:B------:R-:W0:Y:S03]  /*45c30*/  S2R R54, SR_TID.X ;  /* 0x0000000000367919 */ /* 0x000e260000002100 */
[----:B---3--:R-:W-:Y:S04]  /*45c40*/  STS.U8 [R47+UR9+0x1d000], R50 ;  /* 0x01d000322f007988 */ /* 0x008fe80008000009 */
[----:B--2---:R-:W-:Y:S04]  /*45c50*/  STS.U8 [R47+UR9+0x1d400], R7 ;  /* 0x01d400072f007988 */ /* 0x004fe80008000009 */
[----:B------:R1:W-:Y:S04]  /*45c60*/  STS.U8 [R47+UR9+0x1d800], R8 ;  /* 0x01d800082f007988 */ /* 0x0003e80008000009 */
[----:B------:R2:W-:Y:S04]  /*45c70*/  STS.U8 [R47+UR9+0x1dc00], R9 ;  /* 0x01dc00092f007988 */ /* 0x0005e80008000009 */
[----:B------:R3:W-:Y:S04]  /*45c80*/  STS.U8 [R47+UR9+0x1e000], R10 ;  /* 0x01e0000a2f007988 */ /* 0x0007e80008000009 */
[----:B------:R0:W-:Y:S04]  /*45c90*/  STS.U8 [R47+UR9+0x1e400], R11 ;  /* 0x01e4000b2f007988 */ /* 0x0001e80008000009 */
[----:B------:R0:W-:Y:S04]  /*45ca0*/  STS.U8 [R47+UR9+0x1e800], R12 ;  /* 0x01e8000c2f007988 */ /* 0x0001e80008000009 */
[----:B------:R0:W-:Y:S04]  /*45cb0*/  STS.U8 [R47+UR9+0x1ec00], R13 ;  /* 0x01ec000d2f007988 */ /* 0x0001e80008000009 */
[----:B------:R-:W-:Y:S04]  /*45cc0*/  STS.U8 [R47+UR9+0x1f000], R14 ;  /* 0x01f0000e2f007988 */ /* 0x000fe80008000009 */
[----:B-1----:R-:W4:Y:S04]  /*45cd0*/  LDL.LU R8, [R1+0x90] ;  /* 0x0000900001087983 */ /* 0x002f280000300800 */
[----:B--2---:R-:W2:Y:S04]  /*45ce0*/  LDL.LU R9, [R1+0x98] ;  /* 0x0000980001097983 */ /* 0x004ea80000300800 */
[----:B---3--:R-:W3:Y:S04]  /*45cf0*/  LDL.LU R10, [R1+0xa0] ;  /* 0x0000a000010a7983 */ /* 0x008ee80000300800 */
[----:B0-----:R-:W2:Y:S04]  /*45d00*/  LDL.LU R11, [R1+0xa8] ;  /* 0x0000a800010b7983 */ /* 0x001ea80000300800 */
[----:B------:R-:W2:Y:S04]  /*45d10*/  LDL.LU R12, [R1+0xb0] ;  /* 0x0000b000010c7983 */ /* 0x000ea80000300800 */
[----:B------:R-:W2:Y:S04]  /*45d20*/  LDL.LU R13, [R1+0xb8] ;  /* 0x0000b800010d7983 */ /* 0x000ea80000300800 */
[----:B------:R-:W-:Y:S04]  /*45d30*/  STS.U8 [R47+UR9+0x1f400], R15 ;  /* 0x01f4000f2f007988 */ /* 0x000fe80008000009 */
[----:B------:R-:W2:Y:S04]  /*45d40*/  LDL.LU R46, [R1+0x10] ;  /* 0x00001000012e7983 */ /* 0x000ea80000300800 */
[----:B------:R0:W-:Y:S04]  /*45d50*/  STS.U8 [R47+UR9+0x1f800], R16 ;  /* 0x01f800102f007988 */ /* 0x0001e80008000009 */
[----:B------:R1:W-:Y:S04]  /*45d60*/  STS.U8 [R47+UR9+0x1fc00], R17 ;  /* 0x01fc00112f007988 */ /* 0x0003e80008000009 */
[----:B0-----:R-:W2:Y:S04]  /*45d70*/  LDL.LU R16, [R1+0xc0] ;  /* 0x0000c00001107983 */ /* 0x001ea80000300800 */
[----:B-1----:R-:W2:Y:S01]  /*45d80*/  LDL.LU R17, [R1+0xc8] ;  /* 0x0000c80001117983 */ /* 0x002ea20000300800 */
[----:B------:R-:W-:-:S04]  /*45d90*/  LOP3.LUT R54, R54, 0x7f, RZ, 0xc0, !PT ;  /* 0x0000007f36367812 */ /* 0x000fc800078ec0ff */
[----:B------:R-:W-:-:S05]  /*45da0*/  LOP3.LUT R54, R54, 0x10, RZ, 0x3c, !PT ;  /* 0x0000001036367812 */ /* 0x000fca00078e3cff */
[----:B------:R0:W-:Y:S04]  /*45db0*/  STS.U8 [R54+UR9+0x18080], R20 ;  /* 0x0180801436007988 */ /* 0x0001e80008000009 */
[----:B------:R1:W-:Y:S04]  /*45dc0*/  STS.U8 [R54+UR9+0x18480], R19 ;  /* 0x0184801336007988 */ /* 0x0003e80008000009 */
[----:B----4-:R4:W-:Y:S04]  /*45dd0*/  STS.U8 [R54+UR9+0x18880], R18 ;  /* 0x0188801236007988 */ /* 0x0109e80008000009 */
[----:B------:R1:W-:Y:S04]  /*45de0*/  STS.U8 [R54+UR9+0x18c80], R48 ;  /* 0x018c803036007988 */ /* 0x0003e80008000009 */
[----:B------:R4:W-:Y:S04]  /*45df0*/  STS.U8 [R54+UR9+0x19080], R56 ;  /* 0x0190803836007988 */ /* 0x0009e80008000009 */
[----:B0-----:R-:W3:Y:S04]  /*45e00*/  LDL.LU R20, [R1+0x1758] ;  /* 0x0017580001147983 */ /* 0x001ee80000300800 */
[----:B-1----:R-:W3:Y:S04]  /*45e10*/  LDL.LU R19, [R1+0x1754] ;  /* 0x0017540001137983 */ /* 0x002ee80000300800 */
[----:B----4-:R-:W4:Y:S04]  /*45e20*/  LDL.LU R18, [R1+0x1750] ;  /* 0x0017500001127983 */ /* 0x010f280000300800 */
[----:B------:R-:W4:Y:S04]  /*45e30*/  LDL.LU R48, [R1+0x174c] ;  /* 0x00174c0001307983 */ /* 0x000f280000300800 */
[----:B------:R-:W4:Y:S04]  /*45e40*/  LDL.LU R56, [R1+0x1748] ;  /* 0x0017480001387983 */ /* 0x000f280000300800 */
[----:B--2---:R-:W-:Y:S04]  /*45e50*/  STS.U8 [R54+UR9+0x19480], R17 ;  /* 0x0194801136007988 */ /* 0x004fe80008000009 */
[----:B------:R-:W-:Y:S04]  /*45e60*/  STS.U8 [R54+UR9+0x19880], R16 ;  /* 0x0198801036007988 */ /* 0x000fe80008000009 */
[----:B------:R-:W-:Y:S04]  /*45e70*/  STS.U8 [R54+UR9+0x19c80], R13 ;  /* 0x019c800d36007988 */ /* 0x000fe80008000009 */
[----:B------:R-:W-:Y:S04]  /*45e80*/  STS.U8 [R54+UR9+0x1a080], R12 ;  /* 0x01a0800c36007988 */ /* 0x000fe80008000009 */
[----:B------:R-:W-:Y:S04]  /*45e90*/  STS.U8 [R54+UR9+0x1a480], R11 ;  /* 0x01a4800b36007988 */ /* 0x000fe80008000009 */
[----:B---3--:R-:W-:Y:S04]  /*45ea0*/  STS.U8 [R54+UR9+0x1a880], R10 ;  /* 0x01a8800a36007988 */ /* 0x008fe80008000009 */
[----:B------:R-:W-:Y:S04]  /*45eb0*/  STS.U8 [R54+UR9+0x1ac80], R9 ;  /* 0x01ac800936007988 */ /* 0x000fe80008000009 */
[----:B------:R-:W-:Y:S04]  /*45ec0*/  STS.U8 [R54+UR9+0x1b080], R8 ;  /* 0x01b0800836007988 */ /* 0x000fe80008000009 */
[----:B------:R0:W-:Y:S04]  /*45ed0*/  STS.U8 [R54+UR9+0x1b480], R5 ;  /* 0x01b4800536007988 */ /* 0x0001e80008000009 */
[----:B------:R1:W-:Y:S04]  /*45ee0*/  STS.U8 [R54+UR9+0x1b880], R0 ;  /* 0x01b8800036007988 */ /* 0x0003e80008000009 */
[----:B------:R2:W-:Y:S04]  /*45ef0*/  STS.U8 [R54+UR9+0x1bc80], R3 ;  /* 0x01bc800336007988 */ /* 0x0005e80008000009 */
[----:B------:R3:W-:Y:S04]  /*45f00*/  STS.U8 [R54+UR9+0x1c080], R2 ;  /* 0x01c0800236007988 */ /* 0x0007e80008000009 */
[----:B------:R2:W-:Y:S04]  /*45f10*/  STS.U8 [R54+UR9+0x1c480], R4 ;  /* 0x01c4800436007988 */ /* 0x0005e80008000009 */
[----:B0-----:R-:W4:Y:S04]  /*45f20*/  LDL.LU R5, [R1+0x7c] ;  /* 0x00007c0001057983 */ /* 0x001f280000300800 */
[----:B-1----:R-:W4:Y:S04]  /*45f30*/  LDL.LU R0, [R1+0x78] ;  /* 0x0000780001007983 */ /* 0x002f280000300800 */
[----:B--2---:R-:W2:Y:S04]  /*45f40*/  LDL.LU R3, [R1+0x74] ;  /* 0x0000740001037983 */ /* 0x004ea80000300800 */
[----:B---3--:R-:W3:Y:S04]  /*45f50*/  LDL.LU R2, [R1+0x70] ;  /* 0x0000700001027983 */ /* 0x008ee80000300800 */
[----:B------:R-:W3:Y:S04]  /*45f60*/  LDL.LU R4, [R1+0x6c] ;  /* 0x00006c0001047983 */ /* 0x000ee80000300800 */
[----:B------:R0:W-:Y:S04]  /*45f70*/  STS.U8 [R54+UR9+0x1c880], R46 ;  /* 0x01c8802e36007988 */ /* 0x0001e80008000009 */
[----:B------:R-:W3:Y:S01]  /*45f80*/  LDL.LU R17, [R1+0x60] ;  /* 0x0000600001117983 */ /* 0x000ee20000300800 */
[----:B0-----:R-:W0:Y:S03]  /*45f90*/  S2R R46, SR_TID.X ;  /* 0x00000000002e7919 */ /* 0x001e260000002100 */
[----:B----4-:R-:W-:Y:S04]  /*45fa0*/  STS.U8 [R54+UR9+0x1cc80], R56 ;  /* 0x01cc803836007988 */ /* 0x010fe80008000009 */
[----:B------:R-:W-:Y:S04]  /*45fb0*/  STS.U8 [R54+UR9+0x1d080], R48 ;  /* 0x01d0803036007988 */ /* 0x000fe80008000009 */
[----:B------:R-:W4:Y:S04]  /*45fc0*/  LDL.LU R16, [R1+0x5c] ;  /* 0x00005c0001107983 */ /* 0x000f280000300800 */
[----:B------:R-:W-:Y:S04]  /*45fd0*/  STS.U8 [R54+UR9+0x1d480], R18 ;  /* 0x01d4801236007988 */ /* 0x000fe80008000009 */
[----:B------:R-:W4:Y:S04]  /*45fe0*/  LDL.LU R13, [R1+0x58] ;  /* 0x00005800010d7983 */ /* 0x000f280000300800 */
[----:B------:R-:W-:Y:S04]  /*45ff0*/  STS.U8 [R54+UR9+0x1d880], R19 ;  /* 0x01d8801336007988 */ /* 0x000fe80008000009 */
[----:B------:R-:W4:Y:S04]  /*46000*/  LDL.LU R12, [R1+0x54] ;  /* 0x00005400010c7983 */ /* 0x000f280000300800 */
[----:B------:R1:W-:Y:S04]  /*46010*/  STS.U8 [R54+UR9+0x1dc80], R20 ;  /* 0x01dc801436007988 */ /* 0x0003e80008000009 */
[----:B------:R-:W4:Y:S04]  /*46020*/  LDL.LU R11, [R1+0x50] ;  /* 0x00005000010b7983 */ /* 0x000f280000300800 */
[----:B------:R0:W-:Y:S04]  /*46030*/  STS.U8 [R54+UR9+0x1e080], R21 ;  /* 0x01e0801536007988 */ /* 0x0001e80008000009 */
[----:B------:R-:W4:Y:S04]  /*46040*/  LDL.LU R10, [R1+0x4c] ;  /* 0x00004c00010a7983 */ /* 0x000f280000300800 */
[----:B------:R-:W-:Y:S04]  /*46050*/  STS.U8 [R54+UR9+0x1e480], R22 ;  /* 0x01e4801636007988 */ /* 0x000fe80008000009 */
[----:B------:R-:W4:Y:S04]  /*46060*/  LDL.LU R9, [R1+0x48] ;  /* 0x0000480001097983 */ /* 0x000f280000300800 */
[----:B------:R-:W-:Y:S04]  /*46070*/  STS.U8 [R54+UR9+0x1e880], R23 ;  /* 0x01e8801736007988 */ /* 0x000fe80008000009 */
[----:B------:R-:W-:Y:S04]  /*46080*/  STS.U8 [R54+UR9+0x1ec80], R24 ;  /* 0x01ec801836007988 */ /* 0x000fe80008000009 */
[----:B------:R-:W-:Y:S04]  /*46090*/  STS.U8 [R54+UR9+0x1f080], R25 ;  /* 0x01f0801936007988 */ /* 0x000fe80008000009 */
[----:B-1----:R-:W4:Y:S04]  /*460a0*/  LDL.LU R20, [R1+0x64] ;  /* 0x0000640001147983 */ /* 0x002f280000300800 */
[----:B0-----:R-:W4:Y:S04]  /*460b0*/  LDL.LU R21, [R1+0x68] ;  /* 0x0000680001157983 */ /* 0x001f280000300800 */
[----:B------:R-:W-:Y:S04]  /*460c0*/  STS.U8 [R54+UR9+0x1f480], R26 ;  /* 0x01f4801a36007988 */ /* 0x000fe80008000009 */
[----:B------:R-:W-:Y:S04]  /*460d0*/  STS.U8 [R54+UR9+0x1f880], R27 ;  /* 0x01f8801b36007988 */ /* 0x000fe80008000009 */
[----:B------:R0:W-:Y:S01]  /*460e0*/  STS.U8 [R54+UR9+0x1fc80], R28 ;  /* 0x01fc801c36007988 */ /* 0x0001e20008000009 */
[----:B------:R-:W-:-:S03]  /*460f0*/  LOP3.LUT R46, R46, 0x7f, RZ, 0xc0, !PT ;  /* 0x0000007f2e2e7812 */ /* 0x000fc600078ec0ff */
[----:B0-----:R-:W4:Y:S01]  /*46100*/  LDL.LU R54, [R1+0x1744] ;  /* 0x0017440001367983 */ /* 0x001f220000300800 */
[----:B------:R-:W-:-:S05]  /*46110*/  LOP3.LUT R8, R46, 0x20, RZ, 0x3c, !PT ;  /* 0x000000202e087812 */ /* 0x000fca00078e3cff */
[----:B------:R0:W-:Y:S04]  /*46120*/  STS.U8 [R8+UR9+0x18100], R5 ;  /* 0x0181000508007988 */ /* 0x0001e80008000009 */
[----:B------:R1:W-:Y:S04]  /*46130*/  STS.U8 [R8+UR9+0x18500], R0 ;  /* 0x0185000008007988 */ /* 0x0003e80008000009 */
[----:B--2---:R2:W-:Y:S04]  /*46140*/  STS.U8 [R8+UR9+0x18900], R3 ;  /* 0x0189000308007988 */ /* 0x0045e80008000009 */
[----:B---3--:R3:W-:Y:S04]  /*46150*/  STS.U8 [R8+UR9+0x18d00], R2 ;  /* 0x018d000208007988 */ /* 0x0087e80008000009 */
[----:B------:R2:W-:Y:S04]  /*46160*/  STS.U8 [R8+UR9+0x19100], R4 ;  /* 0x0191000408007988 */ /* 0x0005e80008000009 */
[----:B0-----:R-:W4:Y:S04]  /*46170*/  LDL.LU R5, [R1+0x1740] ;  /* 0x0017400001057983 */ /* 0x001f280000300800 */
[----:B-1----:R-:W4:Y:S04]  /*46180*/  LDL.LU R0, [R1+0x173c] ;  /* 0x00173c0001007983 */ /* 0x002f280000300800 */
[----:B--2---:R-:W2:Y:S04]  /*46190*/  LDL.LU R3, [R1+0x1738] ;  /* 0x0017380001037983 */ /* 0x004ea80000300800 */
[----:B---3--:R-:W3:Y:S04]  /*461a0*/  LDL.LU R2, [R1+0x1734] ;  /* 0x0017340001027983 */ /* 0x008ee80000300800 */
[----:B------:R-:W2:Y:S04]  /*461b0*/  LDL.LU R4, [R1+0x1730] ;  /* 0x0017300001047983 */ /* 0x000ea80000300800 */
        /* <DEDUP_REMOVED lines=10> */
[----:B--2---:R0:W-:Y:S04]  /*46260*/  STS.U8 [R8+UR9+0x1b900], R4 ;  /* 0x01b9000408007988 */ /* 0x0041e80008000009 */
[----:B---3--:R1:W-:Y:S04]  /*46270*/  STS.U8 [R8+UR9+0x1bd00], R2 ;  /* 0x01bd000208007988 */ /* 0x0083e80008000009 */
[----:B------:R2:W-:Y:S04]  /*46280*/  STS.U8 [R8+UR9+0x1c100], R3 ;  /* 0x01c1000308007988 */ /* 0x0005e80008000009 */
[----:B------:R3:W-:Y:S04]  /*46290*/  STS.U8 [R8+UR9+0x1c500], R0 ;  /* 0x01c5000008007988 */ /* 0x0007e80008000009 */
        /* <DEDUP_REMOVED lines=10> */
[----:B0-----:R-:W4:Y:S04]  /*46340*/  LDL.LU R4, [R1+0x172c] ;  /* 0x00172c0001047983 */ /* 0x001f280000300800 */
[----:B------:R-:W-:Y:S04]  /*46350*/  STS.U8 [R8+UR9+0x1f100], R37 ;  /* 0x01f1002508007988 */ /* 0x000fe80008000009 */
[----:B-1----:R-:W4:Y:S04]  /*46360*/  LDL.LU R2, [R1+0x1728] ;  /* 0x0017280001027983 */ /* 0x002f280000300800 */
[----:B------:R-:W-:Y:S04]  /*46370*/  STS.U8 [R8+UR9+0x1f500], R38 ;  /* 0x01f5002608007988 */ /* 0x000fe80008000009 */
[----:B--2---:R-:W2:Y:S04]  /*46380*/  LDL.LU R3, [R1+0x1724] ;  /* 0x0017240001037983 */ /* 0x004ea80000300800 */
[----:B------:R-:W-:Y:S04]  /*46390*/  STS.U8 [R8+UR9+0x1f900], R39 ;  /* 0x01f9002708007988 */ /* 0x000fe80008000009 */
[----:B---3--:R-:W3:Y:S04]  /*463a0*/  LDL.LU R0, [R1+0x1720] ;  /* 0x0017200001007983 */ /* 0x008ee80000300800 */
[----:B------:R-:W-:Y:S04]  /*463b0*/  STS.U8 [R8+UR9+0x1fd00], R40 ;  /* 0x01fd002808007988 */ /* 0x000fe80008000009 */
[----:B----4-:R-:W4:Y:S04]  /*463c0*/  LDL.LU R5, [R1+0x171c] ;  /* 0x00171c0001057983 */ /* 0x010f280000300800 */
[----:B------:R0:W-:Y:S04]  /*463d0*/  STS.U8 [R46+UR9+0x18180], R6 ;  /* 0x018180062e007988 */ /* 0x0001e80008000009 */
[----:B------:R1:W-:Y:S04]  /*463e0*/  STS.U8 [R46+UR9+0x18580], R64 ;  /* 0x018580402e007988 */ /* 0x0003e80008000009 */
[----:B0-----:R-:W2:Y:S04]  /*463f0*/  LDL.LU R6, [R1+0x1718] ;  /* 0x0017180001067983 */ /* 0x001ea80000300800 */
[----:B-1----:R-:W2:Y:S04]  /*46400*/  LDL.LU R64, [R1+0x1714] ;  /* 0x0017140001407983 */ /* 0x002ea80000300800 */
[----:B------:R-:W2:Y:S04]  /*46410*/  LDL R9, [R1+0x374] ;  /* 0x0003740001097983 */ /* 0x000ea80000100800 */
[----:B------:R-:W2:Y:S04]  /*46420*/  LDL R8, [R1+0x378] ;  /* 0x0003780001087983 */ /* 0x000ea80000100800 */
[----:B------:R-:W3:Y:S04]  /*46430*/  LDL R21, [R1+0x37c] ;  /* 0x00037c0001157983 */ /* 0x000ee80000100800 */
[----:B------:R-:W3:Y:S04]  /*46440*/  LDL R20, [R1+0x380] ;  /* 0x0003800001147983 */ /* 0x000ee80000100800 */
[----:B------:R-:W4:Y:S04]  /*46450*/  LDL R17, [R1+0x384] ;  /* 0x0003840001117983 */ /* 0x000f280000100800 */
[----:B------:R-:W4:Y:S04]  /*46460*/  LDL R16, [R1+0x388] ;  /* 0x0003880001107983 */ /* 0x000f280000100800 */
[----:B------:R-:W4:Y:S04]  /*46470*/  LDL R11, [R1+0x3b4] ;  /* 0x0003b400010b7983 */ /* 0x000f280000100800 */
[----:B------:R-:W4:Y:S01]  /*46480*/  LDL R10, [R1+0x3b8] ;  /* 0x0003b800010a7983 */ /* 0x000f220000100800 */
[----:B------:R-:W-:-:S03]  /*46490*/  PRMT R32, RZ, 0x7610, R32 ;  /* 0x00007610ff207816 */ /* 0x000fc60000000020 */
[----:B------:R-:W4:Y:S04]  /*464a0*/  LDL R13, [R1+0x3bc] ;  /* 0x0003bc00010d7983 */ /* 0x000f280000100800 */
[----:B------:R-:W4:Y:S01]  /*464b0*/  LDL R12, [R1+0x3c0] ;  /* 0x0003c000010c7983 */ /* 0x000f220000100800 */
[----:B------:R-:W-:Y:S02]  /*464c0*/  PRMT R31, RZ, 0x7610, R31 ;  /* 0x00007610ff1f7816 */ /* 0x000fe4000000001f */
[----:B------:R-:W-:Y:S01]  /*464d0*/  PRMT R30, RZ, 0x7610, R30 ;  /* 0x00007610ff1e7816 */ /* 0x000fe2000000001e */
[----:B--2---:R3:W2:Y:S02]  /*464e0*/  @!P1 LDG.E.U8 R32, desc[UR20][R8.64] ;  /* 0x0000001408209981 */ /* 0x0046a4000c1e1100 */
[----:B---3--:R-:W-:-:S02]  /*464f0*/  @!P1 IMAD.MOV.U32 R8, RZ, RZ, R20 ;  /* 0x000000ffff089224 */ /* 0x008fc400078e0014 */
[----:B------:R-:W-:Y:S01]  /*46500*/  @!P1 IMAD.MOV.U32 R9, RZ, RZ, R21 ;  /* 0x000000ffff099224 */ /* 0x000fe200078e0015 */
[----:B------:R-:W3:Y:S04]  /*46510*/  LDL R20, [R1+0x3c8] ;  /* 0x0003c80001147983 */ /* 0x000ee80000100800 */
[----:B------:R-:W2:Y:S04]  /*46520*/  LDL R21, [R1+0x3c4] ;  /* 0x0003c40001157983 */ /* 0x000ea80000100800 */
[----:B------:R4:W2:Y:S01]  /*46530*/  @!P1 LDG.E.U8 R31, desc[UR20][R8.64] ;  /* 0x00000014081f9981 */ /* 0x0008a2000c1e1100 */
[----:B------:R-:W-:Y:S01]  /*46540*/  PRMT R15, RZ, 0x7610, R15 ;  /* 0x00007610ff0f7816 */ /* 0x000fe2000000000f */
[----:B----4-:R-:W-:-:S02]  /*46550*/  @!P1 IMAD.MOV.U32 R8, RZ, RZ, R16 ;  /* 0x000000ffff089224 */ /* 0x010fc400078e0010 */
[----:B------:R-:W-:Y:S01]  /*46560*/  @!P1 IMAD.MOV.U32 R9, RZ, RZ, R17 ;  /* 0x000000ffff099224 */ /* 0x000fe200078e0011 */
[----:B------:R-:W-:Y:S02]  /*46570*/  PRMT R29, RZ, 0x7610, R29 ;  /* 0x00007610ff1d7816 */ /* 0x000fe4000000001d */
[----:B------:R-:W-:Y:S01]  /*46580*/  PRMT R23, RZ, 0x7610, R23 ;  /* 0x00007610ff177816 */ /* 0x000fe20000000017 */
[----:B------:R-:W4:Y:S04]  /*46590*/  LDL R17, [R1+0x3f4] ;  /* 0x0003f40001117983 */ /* 0x000f280000100800 */
[----:B------:R0:W4:Y:S04]  /*465a0*/  @!P1 LDG.E.U8 R30, desc[UR20][R8.64] ;  /* 0x00000014081e9981 */ /* 0x000128000c1e1100 */
[----:B------:R-:W4:Y:S01]  /*465b0*/  LDL R16, [R1+0x3f8] ;  /* 0x0003f80001107983 */ /* 0x000f220000100800 */
[----:B0-----:R-:W-:-:S02]  /*465c0*/  @!P1 IMAD.MOV.U32 R8, RZ, RZ, R10 ;  /* 0x000000ffff089224 */ /* 0x001fc400078e000a */
        /* <DEDUP_REMOVED lines=10> */
[----:B--2---:R-:W-:-:S05]  /*46670*/  @!P1 IMAD.MOV.U32 R9, RZ, RZ, R21 ;  /* 0x000000ffff099224 */ /* 0x004fca00078e0015 */
[----:B------:R4:W2:Y:S01]  /*46680*/  @!P1 LDG.E.U8 R23, desc[UR20][R8.64] ;  /* 0x0000001408179981 */ /* 0x0008a2000c1e1100 */
[----:B------:R-:W-:Y:S02]  /*46690*/  PRMT R28, RZ, 0x7610, R28 ;  /* 0x00007610ff1c7816 */ /* 0x000fe4000000001c */
[----:B------:R-:W-:Y:S01]  /*466a0*/  PRMT R24, RZ, 0x7610, R24 ;  /* 0x00007610ff187816 */ /* 0x000fe20000000018 */
[----:B----4-:R-:W-:Y:S02]  /*466b0*/  @!P1 IMAD.MOV.U32 R9, RZ, RZ, R17 ;  /* 0x000000ffff099224 */ /* 0x010fe400078e0011 */
[----:B------:R-:W-:-:S05]  /*466c0*/  @!P1 IMAD.MOV.U32 R8, RZ, RZ, R16 ;  /* 0x000000ffff089224 */ /* 0x000fca00078e0010 */
[----:B------:R0:W3:Y:S04]  /*466d0*/  @!P1 LDG.E.U8 R28, desc[UR20][R8.64] ;  /* 0x00000014081c9981 */ /* 0x0000e8000c1e1100 */
[----:B------:R1:W-:Y:S04]  /*466e0*/  STL [R1+0x60], R15 ;  /* 0x0000600f01007387 */ /* 0x0003e80000100800 */
[----:B------:R-:W4:Y:S04]  /*466f0*/  LDL R21, [R1+0x454] ;  /* 0x0004540001157983 */ /* 0x000f280000100800 */
[----:B------:R-:W3:Y:S04]  /*46700*/  LDL R20, [R1+0x460] ;  /* 0x0004600001147983 */ /* 0x000ee80000100800 */
[----:B-1----:R-:W3:Y:S01]  /*46710*/  LDL R15, [R1+0x458] ;  /* 0x00045800010f7983 */ /* 0x002ee20000100800 */
[----:B0-----:R-:W-:-:S02]  /*46720*/  @!P1 IMAD.MOV.U32 R8, RZ, RZ, R10 ;  /* 0x000000ffff089224 */ /* 0x001fc400078e000a */
[----:B------:R-:W-:Y:S01]  /*46730*/  @!P1 IMAD.MOV.U32 R9, RZ, RZ, R11 ;  /* 0x000000ffff099224 */ /* 0x000fe200078e000b */
[----:B------:R-:W-:-:S04]  /*46740*/  PRMT R2, RZ, 0x7610, R2 ;  /* 0x00007610ff027816 */ /* 0x000fc80000000002 */
[----:B------:R0:W3:Y:S02]  /*46750*/  @!P1 LDG.E.U8 R24, desc[UR20][R8.64] ;  /* 0x0000001408189981 */ /* 0x0000e4000c1e1100 */
[----:B0-----:R-:W-:Y:S02]  /*46760*/  @!P1 IMAD.MOV.U32 R8, RZ, RZ, R12 ;  /* 0x000000ffff089224 */ /* 0x001fe400078e000c */
[----:B------:R-:W-:-:S05]  /*46770*/  @!P1 IMAD.MOV.U32 R9, RZ, RZ, R13 ;  /* 0x000000ffff099224 */ /* 0x000fca00078e000d */
[----:B------:R4:W3:Y:S04]  /*46780*/  @!P1 LDG.E.U8 R2, desc[UR20][R8.64] ;  /* 0x0000001408029981 */ /* 0x0008e8000c1e1100 */
[----:B--2---:R0:W-:Y:S04]  /*46790*/  STL [R1+0x58], R23 ;  /* 0x0000581701007387 */ /* 0x0041e80000100800 */
[----:B0-----:R-:W2:Y:S04]  /*467a0*/  LDL R23, [R1+0x45c] ;  /* 0x00045c0001177983 */ /* 0x001ea80000100800 */
[----:B------:R-:W-:Y:S04]  /*467b0*/  STL [R1+0x6c], R32 ;  /* 0x00006c2001007387 */ /* 0x000fe80000100800 */
[----:B------:R-:W2:Y:S04]  /*467c0*/  LDL R17, [R1+0x464] ;  /* 0x0004640001117983 */ /* 0x000ea80000100800 */
[----:B------:R-:W2:Y:S01]  /*467d0*/  LDL R16, [R1+0x468] ;  /* 0x0004680001107983 */ /* 0x000ea20000100800 */
[----:B------:R-:W-:-:S02]  /*467e0*/  PRMT R27, RZ, 0x7610, R27 ;  /* 0x00007610ff1b7816 */ /* 0x000fc4000000001b */
[----:B------:R-:W-:Y:S01]  /*467f0*/  PRMT R22, RZ, 0x7610, R22 ;  /* 0x00007610ff167816 */ /* 0x000fe20000000016 */
[----:B----4-:R-:W-:Y:S02]  /*46800*/  @!P1 IMAD.MOV.U32 R9, RZ, RZ, R21 ;  /* 0x000000ffff099224 */ /* 0x010fe400078e0015 */
[----:B---3--:R-:W-:-:S05]  /*46810*/  @!P1 IMAD.MOV.U32 R8, RZ, RZ, R15 ;  /* 0x000000ffff089224 */ /* 0x008fca00078e000f */
[----:B------:R0:W3:Y:S04]  /*46820*/  @!P1 LDG.E.U8 R27, desc[UR20][R8.64] ;  /* 0x00000014081b9981 */ /* 0x0000e8000c1e1100 */
[----:B------:R-:W-:Y:S01]  /*46830*/  STL [R1+0x68], R31 ;  /* 0x0000681f01007387 */ /* 0x000fe20000100800 */
[----:B------:R-:W-:-:S03]  /*46840*/  PRMT R4, RZ, 0x7610, R4 ;  /* 0x00007610ff047816 */ /* 0x000fc60000000004 */
[----:B------:R-:W4:Y:S04]  /*46850*/  LDL R11, [R1+0x494] ;  /* 0x00049400010b7983 */ /* 0x000f280000100800 */
[----:B------:R-:W3:Y:S01]  /*46860*/  LDL R10, [R1+0x498] ;  /* 0x00049800010a7983 */ /* 0x000ee20000100800 */
[----:B0-----:R-:W-:-:S03]  /*46870*/  @!P1 IMAD.MOV.U32 R8, RZ, RZ, R20 ;  /* 0x000000ffff089224 */ /* 0x001fc600078e0014 */
[----:B------:R-:W-:Y:S04]  /*46880*/  STL [R1+0x64], R30 ;  /* 0x0000641e01007387 */ /* 0x000fe80000100800 */
[----:B------:R-:W3:Y:S04]  /*46890*/  LDL R13, [R1+0x49c] ;  /* 0x00049c00010d7983 */ /* 0x000ee80000100800 */
[----:B------:R-:W3:Y:S04]  /*468a0*/  LDL R12, [R1+0x4a0] ;  /* 0x0004a000010c7983 */ /* 0x000ee80000100800 */
[----:B------:R-:W-:Y:S04]  /*468b0*/  STL [R1+0x16f8], R2 ;  /* 0x0016f80201007387 */ /* 0x000fe80000100800 */
[----:B------:R0:W-:Y:S04]  /*468c0*/  STL [R1+0x50], R24 ;  /* 0x0000501801007387 */ /* 0x0001e80000100800 */
[----:B------:R-:W3:Y:S04]  /*468d0*/  LDL R21, [R1+0x4a8] ;  /* 0x0004a80001157983 */ /* 0x000ee80000100800 */
[----:B------:R-:W3:Y:S04]  /*468e0*/  LDL R15, [R1+0x4d8] ;  /* 0x0004d800010f7983 */ /* 0x000ee80000100800 */
[----:B0-----:R-:W3:Y:S01]  /*468f0*/  LDL R24, [R1+0x4a4] ;  /* 0x0004a40001187983 */ /* 0x001ee20000100800 */
[----:B--2---:R-:W-:-:S05]  /*46900*/  @!P1 IMAD.MOV.U32 R9, RZ, RZ, R23 ;  /* 0x000000ffff099224 */ /* 0x004fca00078e0017 */
[----:B------:R0:W2:Y:S02]  /*46910*/  @!P1 LDG.E.U8 R22, desc[UR20][R8.64] ;  /* 0x0000001408169981 */ /* 0x0000a4000c1e1100 */
[----:B0-----:R-:W-:Y:S02]  /*46920*/  @!P1 IMAD.MOV.U32 R8, RZ, RZ, R16 ;  /* 0x000000ffff089224 */ /* 0x001fe400078e0010 */
[----:B------:R-:W-:-:S05]  /*46930*/  @!P1 IMAD.MOV.U32 R9, RZ, RZ, R17 ;  /* 0x000000ffff099224 */ /* 0x000fca00078e0011 */
[----:B------:R4:W2:Y:S04]  /*46940*/  @!P1 LDG.E.U8 R4, desc[UR20][R8.64] ;  /* 0x0000001408049981 */ /* 0x0008a8000c1e1100 */
[----:B------:R-:W-:Y:S04]  /*46950*/  STL [R1+0x5c], R29 ;  /* 0x00005c1d01007387 */ /* 0x000fe80000100800 */
[----:B------:R-:W2:Y:S01]  /*46960*/  LDL R20, [R1+0x4d4] ;  /* 0x0004d40001147983 */ /* 0x000ea20000100800 */
[----:B------:R-:W-:-:S03]  /*46970*/  PRMT R26, RZ, 0x7610, R26 ;  /* 0x00007610ff1a7816 */ /* 0x000fc6000000001a */
[----:B------:R-:W2:Y:S01]  /*46980*/  LDL R23, [R1+0x4dc] ;  /* 0x0004dc0001177983 */ /* 0x000ea20000100800 */
[----:B------:R-:W-:Y:S01]  /*46990*/  PRMT R25, RZ, 0x7610, R25 ;  /* 0x00007610ff197816 */ /* 0x000fe20000000019 */
[----:B----4-:R-:W-:Y:S02]  /*469a0*/  @!P1 IMAD.MOV.U32 R9, RZ, RZ, R11 ;  /* 0x000000ffff099224 */ /* 0x010fe400078e000b */
[----:B---3--:R-:W-:-:S05]  /*469b0*/  @!P1 IMAD.MOV.U32 R8, RZ, RZ, R10 ;  /* 0x000000ffff089224 */ /* 0x008fca00078e000a */
[----:B------:R0:W3:Y:S01]  /*469c0*/  @!P1 LDG.E.U8 R26, desc[UR20][R8.64] ;  /* 0x00000014081a9981 */ /* 0x0000e2000c1e1100 */
[----:B------:R-:W-:Y:S01]  /*469d0*/  PRMT R0, RZ, 0x7610, R0 ;  /* 0x00007610ff007816 */ /* 0x000fe20000000000 */
[----:B0-----:R-:W-:Y:S02]  /*469e0*/  @!P1 IMAD.MOV.U32 R8, RZ, RZ, R12 ;  /* 0x000000ffff089224 */ /* 0x001fe400078e000c */
[----:B------:R-:W-:-:S05]  /*469f0*/  @!P1 IMAD.MOV.U32 R9, RZ, RZ, R13 ;  /* 0x000000ffff099224 */ /* 0x000fca00078e000d */
[----:B------:R0:W4:Y:S02]  /*46a00*/  @!P1 LDG.E.U8 R25, desc[UR20][R8.64] ;  /* 0x0000001408199981 */ /* 0x000124000c1e1100 */
[----:B0-----:R-:W-:Y:S02]  /*46a10*/  @!P1 IMAD.MOV.U32 R8, RZ, RZ, R21 ;  /* 0x000000ffff089224 */ /* 0x001fe400078e0015 */
[----:B------:R-:W-:-:S05]  /*46a20*/  @!P1 IMAD.MOV.U32 R9, RZ, RZ, R24 ;  /* 0x000000ffff099224 */ /* 0x000fca00078e0018 */
[----:B------:R0:W3:Y:S04]  /*46a30*/  @!P1 LDG.E.U8 R0, desc[UR20][R8.64] ;  /* 0x0000001408009981 */ /* 0x0000e8000c1e1100 */
[----:B--2---:R1:W-:Y:S04]  /*46a40*/  STL [R1+0x44], R22 ;  /* 0x0000441601007387 */ /* 0x0043e80000100800 */
[----:B------:R-:W2:Y:S04]  /*46a50*/  LDL R16, [R1+0x4e8] ;  /* 0x0004e80001107983 */ /* 0x000ea80000100800 */
[----:B-1----:R-:W2:Y:S04]  /*46a60*/  LDL R22, [R1+0x4e0] ;  /* 0x0004e00001167983 */ /* 0x002ea80000100800 */
[----:B------:R-:W-:Y:S04]  /*46a70*/  STL [R1+0x16fc], R4 ;  /* 0x0016fc0401007387 */ /* 0x000fe80000100800 */
[----:B------:R-:W-:Y:S04]  /*46a80*/  STL [R1+0x54], R28 ;  /* 0x0000541c01007387 */ /* 0x000fe80000100800 */
[----:B------:R-:W4:Y:S04]  /*46a90*/  LDL R17, [R1+0x4e4] ;  /* 0x0004e40001117983 */ /* 0x000f280000100800 */
[----:B------:R-:W4:Y:S04]  /*46aa0*/  LDL R11, [R1+0x514] ;  /* 0x00051400010b7983 */ /* 0x000f280000100800 */
[----:B------:R-:W4:Y:S04]  /*46ab0*/  LDL R10, [R1+0x518] ;  /* 0x00051800010a7983 */ /* 0x000f280000100800 */
[----:B------:R-:W4:Y:S04]  /*46ac0*/  LDL R13, [R1+0x51c] ;  /* 0x00051c00010d7983 */ /* 0x000f280000100800 */
[----:B------:R-:W4:Y:S01]  /*46ad0*/  LDL R12, [R1+0x520] ;  /* 0x00052000010c7983 */ /* 0x000f220000100800 */
[----:B------:R-:W-:Y:S01]  /*46ae0*/  PRMT R14, RZ, 0x7610, R14 ;  /* 0x00007610ff0e7816 */ /* 0x000fe2000000000e */
[----:B0-----:R-:W-:-:S02]  /*46af0*/  @!P1 IMAD.MOV.U32 R8, RZ, RZ, R15 ;  /* 0x000000ffff089224 */ /* 0x001fc400078e000f */
[----:B------:R-:W-:Y:S01]  /*46b00*/  @!P1 IMAD.MOV.U32 R9, RZ, RZ, R20 ;  /* 0x000000ffff099224 */ /* 0x000fe200078e0014 */
[----:B------:R-:W-:-:S04]  /*46b10*/  PRMT R19, RZ, 0x7610, R19 ;  /* 0x00007610ff137816 */ /* 0x000fc80000000013 */
[----:B------:R0:W4:Y:S01]  /*46b20*/  @!P1 LDG.E.U8 R14, desc[UR20][R8.64] ;  /* 0x00000014080e9981 */ /* 0x000122000c1e1100 */
[----:B------:R-:W-:Y:S01]  /*46b30*/  PRMT R3, RZ, 0x7610, R3 ;  /* 0x00007610ff037816 */ /* 0x000fe20000000003 */
[----:B0-----:R-:W-:Y:S01]  /*46b40*/  @!P1 IMAD.MOV.U32 R9, RZ, RZ, R23 ;  /* 0x000000ffff099224 */ /* 0x001fe200078e0017 */
[----:B------:R-:W-:Y:S01]  /*46b50*/  PRMT R18, RZ, 0x7610, R18 ;  /* 0x00007610ff127816 */ /* 0x000fe20000000012 */
[----:B---3--:R0:W-:Y:S04]  /*46b60*/  STL [R1+0x1700], R0 ;  /* 0x0017000001007387 */ /* 0x0081e80000100800 */
[----:B------:R-:W3:Y:S04]  /*46b70*/  LDL R21, [R1+0x524] ;  /* 0x0005240001157983 */ /* 0x000ee80000100800 */
[----:B------:R-:W3:Y:S01]  /*46b80*/  LDL R20, [R1+0x528] ;  /* 0x0005280001147983 */ /* 0x000ee20000100800 */
[----:B0-----:R-:W-:Y:S01]  /*46b90*/  PRMT R0, RZ, 0x7610, R0 ;  /* 0x00007610ff007816 */ /* 0x001fe20000000000 */
[----:B--2---:R-:W-:-:S05]  /*46ba0*/  @!P1 IMAD.MOV.U32 R8, RZ, RZ, R22 ;  /* 0x000000ffff089224 */ /* 0x004fca00078e0016 */
[----:B------:R0:W2:Y:S02]  /*46bb0*/  @!P1 LDG.E.U8 R19, desc[UR20][R8.64] ;  /* 0x0000001408139981 */ /* 0x0000a4000c1e1100 */
[----:B0-----:R-:W-:Y:S02]  /*46bc0*/  @!P1 IMAD.MOV.U32 R8, RZ, RZ, R16 ;  /* 0x000000ffff089224 */ /* 0x001fe400078e0010 */
[----:B----4-:R-:W-:-:S05]  /*46bd0*/  @!P1 IMAD.MOV.U32 R9, RZ, RZ, R17 ;  /* 0x000000ffff099224 */ /* 0x010fca00078e0011 */
[----:B------:R0:W4:Y:S02]  /*46be0*/  @!P1 LDG.E.U8 R3, desc[UR20][R8.64] ;  /* 0x0000001408039981 */ /* 0x000124000c1e1100 */
[----:B0-----:R-:W-:Y:S02]  /*46bf0*/  @!P1 IMAD.MOV.U32 R8, RZ, RZ, R10 ;  /* 0x000000ffff089224 */ /* 0x001fe400078e000a */
[----:B------:R-:W-:-:S05]  /*46c00*/  @!P1 IMAD.MOV.U32 R9, RZ, RZ, R11 ;  /* 0x000000ffff099224 */ /* 0x000fca00078e000b */
[----:B------:R0:W2:Y:S02]  /*46c10*/  @!P1 LDG.E.U8 R18, desc[UR20][R8.64] ;  /* 0x0000001408129981 */ /* 0x0000a4000c1e1100 */
[----:B0-----:R-:W-:Y:S02]  /*46c20*/  @!P1 IMAD.MOV.U32 R8, RZ, RZ, R12 ;  /* 0x000000ffff089224 */ /* 0x001fe400078e000c */
[----:B------:R-:W-:-:S05]  /*46c30*/  @!P1 IMAD.MOV.U32 R9, RZ, RZ, R13 ;  /* 0x000000ffff099224 */ /* 0x000fca00078e000d */
[----:B------:R0:W2:Y:S04]  /*46c40*/  @!P1 LDG.E.U8 R0, desc[UR20][R8.64] ;  /* 0x0000001408009981 */ /* 0x0000a8000c1e1100 */
[----:B------:R-:W-:Y:S04]  /*46c50*/  STL [R1+0x48], R27 ;  /* 0x0000481b01007387 */ /* 0x000fe80000100800 */
[----:B------:R-:W2:Y:S04]  /*46c60*/  LDL R15, [R1+0x554] ;  /* 0x00055400010f7983 */ /* 0x000ea80000100800 */
[----:B------:R1:W-:Y:S04]  /*46c70*/  STL [R1+0x30], R14 ;  /* 0x0000300e01007387 */ /* 0x0003e80000100800 */
[----:B------:R-:W2:Y:S04]  /*46c80*/  LDL R17, [R1+0x55c] ;  /* 0x00055c0001117983 */ /* 0x000ea80000100800 */
[----:B------:R-:W2:Y:S04]  /*46c90*/  LDL R16, [R1+0x560] ;  /* 0x0005600001107983 */ /* 0x000ea80000100800 */
[----:B-1----:R-:W2:Y:S01]  /*46ca0*/  LDL R14, [R1+0x558] ;  /* 0x00055800010e7983 */ /* 0x002ea20000100800 */
[----:B0-----:R-:W-:-:S02]  /*46cb0*/  PRMT R8, RZ, 0x7610, R8 ;  /* 0x00007610ff087816 */ /* 0x001fc40000000008 */
[----:B------:R-:W-:Y:S01]  /*46cc0*/  PRMT R64, RZ, 0x7610, R64 ;  /* 0x00007610ff407816 */ /* 0x000fe20000000040 */
[----:B---3--:R-:W-:Y:S01]  /*46cd0*/  @!P1 IMAD.MOV.U32 R9, RZ, RZ, R21 ;  /* 0x000000ffff099224 */ /* 0x008fe200078e0015 */
[----:B----4-:R-:W-:Y:S04]  /*46ce0*/  STL [R1+0x1704], R3 ;  /* 0x0017040301007387 */ /* 0x010fe80000100800 */
[----:B------:R-:W3:Y:S04]  /*46cf0*/  LDL R11, [R1+0x564] ;  /* 0x00056400010b7983 */ /* 0x000ee80000100800 */
[----:B------:R-:W4:Y:S04]  /*46d00*/  LDL R10, [R1+0x568] ;  /* 0x00056800010a7983 */ /* 0x000f280000100800 */
[----:B------:R-:W-:Y:S04]  /*46d10*/  STL [R1+0x3c], R26 ;  /* 0x00003c1a01007387 */ /* 0x000fe80000100800 */
[----:B--2---:R0:W-:Y:S04]  /*46d20*/  STL [R1+0x2c], R19 ;  /* 0x00002c1301007387 */ /* 0x0041e80000100800 */
[----:B0-----:R-:W2:Y:S04]  /*46d30*/  LDL R19, [R1+0x594] ;  /* 0x0005940001137983 */ /* 0x001ea80000100800 */
[----:B------:R0:W-:Y:S04]  /*46d40*/  STL [R1+0x24], R18 ;  /* 0x0000241201007387 */ /* 0x0001e80000100800 */
[----:B------:R-:W-:Y:S04]  /*46d50*/  STL [R1+0x38], R25 ;  /* 0x0000381901007387 */ /* 0x000fe80000100800 */
[----:B0-----:R-:W2:Y:S04]  /*46d60*/  LDL R18, [R1+0x598] ;  /* 0x0005980001127983 */ /* 0x001ea80000100800 */
[----:B------:R-:W-:Y:S04]  /*46d70*/  STL [R1+0x1708], R0 ;  /* 0x0017080001007387 */ /* 0x000fe80000100800 */
[----:B------:R-:W2:Y:S04]  /*46d80*/  LDL R13, [R1+0x59c] ;  /* 0x00059c00010d7983 */ /* 0x000ea80000100800 */
[----:B------:R-:W2:Y:S04]  /*46d90*/  LDL R12, [R1+0x5a0] ;  /* 0x0005a000010c7983 */ /* 0x000ea80000100800 */
[----:B------:R0:W-:Y:S04]  /*46da0*/  STL.S16 [R1+0x18], R8 ;  /* 0x0000180801007387 */ /* 0x0001e80000100600 */
[----:B------:R-:W2:Y:S01]  /*46db0*/  LDL R23, [R1+0x5a4] ;  /* 0x0005a40001177983 */ /* 0x000ea20000100800 */
[----:B0-----:R-:W-:-:S03]  /*46dc0*/  @!P1 IMAD.MOV.U32 R8, RZ, RZ, R20 ;  /* 0x000000ffff089224 */ /* 0x001fc600078e0014 */
[----:B------:R-:W2:Y:S04]  /*46dd0*/  LDL R20, [R1+0x5a8] ;  /* 0x0005a80001147983 */ /* 0x000ea80000100800 */
[----:B------:R-:W2:Y:S04]  /*46de0*/  @!P1 LDG.E.U8 R64, desc[UR20][R8.64] ;  /* 0x0000001408409981 */ /* 0x000ea8000c1e1100 */
[----:B--2---:R0:W-:Y:S04]  /*46df0*/  STL [R1+0x170c], R64 ;  /* 0x00170c4001007387 */ /* 0x0041e80000100800 */
[----:B0-----:R-:W2:Y:S01]  /*46e00*/  LDL.LU R64, [R1+0x18] ;  /* 0x0000180001407983 */ /* 0x001ea20000300800 */
[----:B------:R-:W-:-:S02]  /*46e10*/  @!P1 IMAD.MOV.U32 R8, RZ, RZ, R14 ;  /* 0x000000ffff089224 */ /* 0x000fc400078e000e */
[----:B------:R-:W-:Y:S01]  /*46e20*/  @!P1 IMAD.MOV.U32 R9, RZ, RZ, R15 ;  /* 0x000000ffff099224 */ /* 0x000fe200078e000f */
[----:B------:R-:W3:Y:S04]  /*46e30*/  LDL R14, [R1+0x5d8] ;  /* 0x0005d800010e7983 */ /* 0x000ee80000100800 */
[----:B------:R-:W3:Y:S04]  /*46e40*/  LDL R15, [R1+0x5d4] ;  /* 0x0005d400010f7983 */ /* 0x000ee80000100800 */
[----:B------:R-:W3:Y:S04]  /*46e50*/  LDL R22, [R1+0x5dc] ;  /* 0x0005dc0001167983 */ /* 0x000ee80000100800 */
[----:B------:R-:W3:Y:S04]  /*46e60*/  LDL R21, [R1+0x5e0] ;  /* 0x0005e00001157983 */ /* 0x000ee80000100800 */
[----:B--2---:R0:W2:Y:S01]  /*46e70*/  @!P1 LDG.E.U8 R64, desc[UR20][R8.64] ;  /* 0x0000001408409981 */ /* 0x0040a2000c1e1100 */
[----:B------:R-:W-:-:S02]  /*46e80*/  PRMT R4, RZ, 0x7610, R4 ;  /* 0x00007610ff047816 */ /* 0x000fc40000000004 */
[----:B------:R-:W-:Y:S01]  /*46e90*/  PRMT R6, RZ, 0x7610, R6 ;  /* 0x00007610ff067816 */ /* 0x000fe20000000006 */
[----:B0-----:R-:W-:Y:S02]  /*46ea0*/  @!P1 IMAD.MOV.U32 R8, RZ, RZ, R16 ;  /* 0x000000ffff089224 */ /* 0x001fe400078e0010 */
[----:B------:R-:W-:-:S05]  /*46eb0*/  @!P1 IMAD.MOV.U32 R9, RZ, RZ, R17 ;  /* 0x000000ffff099224 */ /* 0x000fca00078e0011 */
[----:B------:R4:W2:Y:S01]  /*46ec0*/  @!P1 LDG.E.U8 R4, desc[UR20][R8.64] ;  /* 0x0000001408049981 */ /* 0x0008a2000c1e1100 */
[----:B------:R-:W-:Y:S01]  /*46ed0*/  PRMT R0, RZ, 0x7610, R0 ;  /* 0x00007610ff007816 */ /* 0x000fe20000000000 */
[----:B----4-:R-:W-:Y:S02]  /*46ee0*/  @!P1 IMAD.MOV.U32 R8, RZ, RZ, R10 ;  /* 0x000000ffff089224 */ /* 0x010fe400078e000a */
[----:B---3--:R-:W-:-:S05]  /*46ef0*/  @!P1 IMAD.MOV.U32 R9, RZ, RZ, R11 ;  /* 0x000000ffff099224 */ /* 0x008fca00078e000b */
[----:B------:R0:W3:Y:S02]  /*46f00*/  @!P1 LDG.E.U8 R6, desc[UR20][R8.64] ;  /* 0x0000001408069981 */ /* 0x0000e4000c1e1100 */
[----:B0-----:R-:W-:Y:S02]  /*46f10*/  @!P1 IMAD.MOV.U32 R8, RZ, RZ, R18 ;  /* 0x000000ffff089224 */ /* 0x001fe400078e0012 */
[----:B------:R-:W-:-:S05]  /*46f20*/  @!P1 IMAD.MOV.U32 R9, RZ, RZ, R19 ;  /* 0x000000ffff099224 */ /* 0x000fca00078e0013 */
[----:B------:R0:W4:Y:S02]  /*46f30*/  @!P1 LDG.E.U8 R0, desc[UR20][R8.64] ;  /* 0x0000001408009981 */ /* 0x000124000c1e1100 */
[----:B0-----:R-:W-:Y:S02]  /*46f40*/  @!P1 IMAD.MOV.U32 R8, RZ, RZ, R12 ;  /* 0x000000ffff089224 */ /* 0x001fe400078e000c */
[----:B------:R-:W-:Y:S01]  /*46f50*/  @!P1 IMAD.MOV.U32 R9, RZ, RZ, R13 ;  /* 0x000000ffff099224 */ /* 0x000fe200078e000d */
[----:B--2---:R-:W-:Y:S04]  /*46f60*/  STL [R1+0x1710], R64 ;  /* 0x0017104001007387 */ /* 0x004fe80000100800 */
        /* <DEDUP_REMOVED lines=8> */
[----:B------:R0:W-:Y:S04]  /*46ff0*/  STS.U8 [R46+UR9+0x18980], R92 ;  /* 0x0189805c2e007988 */ /* 0x0001e80008000009 */
[----:B------:R1:W-:Y:S04]  /*47000*/  STS.U8 [R46+UR9+0x18d80], R90 ;  /* 0x018d805a2e007988 */ /* 0x0003e80008000009 */
[----:B------:R-:W-:Y:S04]  /*47010*/  STS.U8 [R46+UR9+0x19180], R88 ;  /* 0x019180582e007988 */ /* 0x000fe80008000009 */
[----:B------:R0:W-:Y:S04]  /*47020*/  STS.U8 [R46+UR9+0x19580], R86 ;  /* 0x019580562e007988 */ /* 0x0001e80008000009 */
[----:B------:R0:W-:Y:S04]  /*47030*/  STS.U8 [R46+UR9+0x19980], R84 ;  /* 0x019980542e007988 */ /* 0x0001e80008000009 */
        /* <DEDUP_REMOVED lines=24> */
[----:B------:R-:W-:Y:S01]  /*471c0*/  STS.U8 [R46+UR9+0x1f980], R59 ;  /* 0x01f9803b2e007988 */ /* 0x000fe20008000009 */
[----:B------:R-:W-:-:S03]  /*471d0*/  PRMT R2, RZ, 0x7610, R2 ;  /* 0x00007610ff027816 */ /* 0x000fc60000000002 */
[----:B------:R-:W-:Y:S04]  /*471e0*/  STS.U8 [R46+UR9+0x1fd80], R61 ;  /* 0x01fd803d2e007988 */ /* 0x000fe80008000009 */
[----:B------:R-:W-:Y:S04]  /*471f0*/  STS.U8 [R47+UR9+0x18200], R63 ;  /* 0x0182003f2f007988 */ /* 0x000fe80008000009 */
[----:B------:R-:W-:Y:S04]  /*47200*/  STS.U8 [R47+UR9+0x18600], R65 ;  /* 0x018600412f007988 */ /* 0x000fe80008000009 */
[----:B------:R-:W-:Y:S04]  /*47210*/  STS.U8 [R47+UR9+0x18a00], R67 ;  /* 0x018a00432f007988 */ /* 0x000fe80008000009 */
[----:B------:R-:W-:Y:S04]  /*47220*/  STS.U8 [R47+UR9+0x18e00], R69 ;  /* 0x018e00452f007988 */ /* 0x000fe80008000009 */
[----:B------:R-:W-:Y:S01]  /*47230*/  STS.U8 [R47+UR9+0x19200], R71 ;  /* 0x019200472f007988 */ /* 0x000fe20008000009 */
[----:B------:R-:W-:-:S03]  /*47240*/  PRMT R5, RZ, 0x7610, R5 ;  /* 0x00007610ff057816 */ /* 0x000fc60000000005 */
[----:B------:R0:W3:Y:S04]  /*47250*/  @!P1 LDG.E.U8 R2, desc[UR20][R8.64] ;  /* 0x0000001408029981 */ /* 0x0000e8000c1e1100 */
[----:B------:R-:W-:Y:S04]  /*47260*/  STS.U8 [R47+UR9+0x19600], R73 ;  /* 0x019600492f007988 */ /* 0x000fe80008000009 */
[----:B------:R-:W-:Y:S04]  /*47270*/  STS.U8 [R47+UR9+0x19a00], R75 ;  /* 0x019a004b2f007988 */ /* 0x000fe80008000009 */
[----:B------:R-:W-:Y:S04]  /*47280*/  STS.U8 [R47+UR9+0x19e00], R77 ;  /* 0x019e004d2f007988 */ /* 0x000fe80008000009 */
[----:B------:R-:W-:Y:S04]  /*47290*/  STS.U8 [R47+UR9+0x1a200], R79 ;  /* 0x01a2004f2f007988 */ /* 0x000fe80008000009 */
[----:B------:R-:W-:Y:S01]  /*472a0*/  STS.U8 [R47+UR9+0x1a600], R81 ;  /* 0x01a600512f007988 */ /* 0x000fe20008000009 */
[----:B------:R-:W-:-:S02]  /*472b0*/  PRMT R3, RZ, 0x7610, R3 ;  /* 0x00007610ff037816 */ /* 0x000fc40000000003 */
[----:B0-----:R-:W-:Y:S02]  /*472c0*/  PRMT R92, RZ, 0x7610, R92 ;  /* 0x00007610ff5c7816 */ /* 0x001fe4000000005c */
[----:B-1----:R-:W-:Y:S02]  /*472d0*/  PRMT R90, RZ, 0x7610, R90 ;  /* 0x00007610ff5a7816 */ /* 0x002fe4000000005a */
[----:B------:R-:W-:Y:S01]  /*472e0*/  PRMT R86, RZ, 0x7610, R86 ;  /* 0x00007610ff567816 */ /* 0x000fe20000000056 */
[----:B------:R-:W-:Y:S02]  /*472f0*/  @!P1 IMAD.MOV.U32 R8, RZ, RZ, R20 ;  /* 0x000000ffff089224 */ /* 0x000fe400078e0014 */
[----:B------:R-:W-:Y:S01]  /*47300*/  @!P1 IMAD.MOV.U32 R9, RZ, RZ, R23 ;  /* 0x000000ffff099224 */ /* 0x000fe200078e0017 */
[----:B------:R-:W3:Y:S04]  /*47310*/  LDL R20, [R1+0x658] ;  /* 0x0006580001147983 */ /* 0x000ee80000100800 */
[----:B------:R-:W4:Y:S04]  /*47320*/  LDL R23, [R1+0x654] ;  /* 0x0006540001177983 */ /* 0x000f280000100800 */
[----:B------:R-:W-:Y:S04]  /*47330*/  STS.U8 [R47+UR9+0x1aa00], R83 ;  /* 0x01aa00532f007988 */ /* 0x000fe80008000009 */
[----:B------:R0:W4:Y:S04]  /*47340*/  @!P1 LDG.E.U8 R5, desc[UR20][R8.64] ;  /* 0x0000001408059981 */ /* 0x000128000c1e1100 */
[----:B------:R-:W-:Y:S04]  /*47350*/  STS.U8 [R47+UR9+0x1ae00], R85 ;  /* 0x01ae00552f007988 */ /* 0x000fe80008000009 */
[----:B------:R-:W-:Y:S04]  /*47360*/  STS.U8 [R47+UR9+0x1b200], R87 ;  /* 0x01b200572f007988 */ /* 0x000fe80008000009 */
[----:B------:R-:W-:Y:S04]  /*47370*/  STS.U8 [R47+UR9+0x1b600], R89 ;  /* 0x01b600592f007988 */ /* 0x000fe80008000009 */
[----:B------:R-:W-:Y:S04]  /*47380*/  STS.U8 [R47+UR9+0x1ba00], R91 ;  /* 0x01ba005b2f007988 */ /* 0x000fe80008000009 */
[----:B------:R1:W-:Y:S01]  /*47390*/  STS.U8 [R47+UR9+0x1be00], R93 ;  /* 0x01be005d2f007988 */ /* 0x0003e20008000009 */
[----:B------:R-:W-:-:S02]  /*473a0*/  PRMT R84, RZ, 0x7610, R84 ;  /* 0x00007610ff547816 */ /* 0x000fc40000000054 */
[----:B------:R-:W-:Y:S02]  /*473b0*/  PRMT R82, RZ, 0x7610, R82 ;  /* 0x00007610ff527816 */ /* 0x000fe40000000052 */
[----:B------:R-:W-:Y:S02]  /*473c0*/  PRMT R80, RZ, 0x7610, R80 ;  /* 0x00007610ff507816 */ /* 0x000fe40000000050 */
[----:B------:R-:W-:Y:S01]  /*473d0*/  PRMT R78, RZ, 0x7610, R78 ;  /* 0x00007610ff4e7816 */ /* 0x000fe2000000004e */
[----:B0-----:R-:W-:Y:S02]  /*473e0*/  @!P1 IMAD.MOV.U32 R8, RZ, RZ, R14 ;  /* 0x000000ffff089224 */ /* 0x001fe400078e000e */
[----:B------:R-:W-:Y:S01]  /*473f0*/  @!P1 IMAD.MOV.U32 R9, RZ, RZ, R15 ;  /* 0x000000ffff099224 */ /* 0x000fe200078e000f */
[----:B------:R-:W4:Y:S04]  /*47400*/  LDL R14, [R1+0x660] ;  /* 0x00066000010e7983 */ /* 0x000f280000100800 */
[----:B------:R-:W4:Y:S04]  /*47410*/  LDL R15, [R1+0x65c] ;  /* 0x00065c00010f7983 */ /* 0x000f280000100800 */
[----:B------:R0:W4:Y:S01]  /*47420*/  @!P1 LDG.E.U8 R3, desc[UR20][R8.64] ;  /* 0x0000001408039981 */ /* 0x000122000c1e1100 */
[----:B-1----:R-:W-:-:S02]  /*47430*/  PRMT R93, RZ, 0x7610, R93 ;  /* 0x00007610ff5d7816 */ /* 0x002fc4000000005d */
[----:B------:R-:W-:Y:S02]  /*47440*/  PRMT R91, RZ, 0x7610, R91 ;  /* 0x00007610ff5b7816 */ /* 0x000fe4000000005b */
[----:B------:R-:W-:Y:S02]  /*47450*/  PRMT R76, RZ, 0x7610, R76 ;  /* 0x00007610ff4c7816 */ /* 0x000fe4000000004c */
[----:B------:R-:W-:Y:S02]  /*47460*/  PRMT R74, RZ, 0x7610, R74 ;  /* 0x00007610ff4a7816 */ /* 0x000fe4000000004a */
[----:B------:R-:W-:Y:S02]  /*47470*/  PRMT R72, RZ, 0x7610, R72 ;  /* 0x00007610ff487816 */ /* 0x000fe40000000048 */
[----:B------:R-:W-:Y:S02]  /*47480*/  PRMT R70, RZ, 0x7610, R70 ;  /* 0x00007610ff467816 */ /* 0x000fe40000000046 */
[----:B------:R-:W-:-:S02]  /*47490*/  PRMT R68, RZ, 0x7610, R68 ;  /* 0x00007610ff447816 */ /* 0x000fc40000000044 */
[----:B------:R-:W-:Y:S02]  /*474a0*/  PRMT R66, RZ, 0x7610, R66 ;  /* 0x00007610ff427816 */ /* 0x000fe40000000042 */
[----:B------:R-:W-:Y:S01]  /*474b0*/  PRMT R62, RZ, 0x7610, R62 ;  /* 0x00007610ff3e7816 */ /* 0x000fe2000000003e */
[----:B0-----:R-:W-:Y:S02]  /*474c0*/  @!P1 IMAD.MOV.U32 R8, RZ, RZ, R21 ;  /* 0x000000ffff089224 */ /* 0x001fe400078e0015 */
[----:B------:R-:W-:Y:S01]  /*474d0*/  @!P1 IMAD.MOV.U32 R9, RZ, RZ, R22 ;  /* 0x000000ffff099224 */ /* 0x000fe200078e0016 */
[----:B------:R-:W4:Y:S04]  /*474e0*/  LDL R21, [R1+0x668] ;  /* 0x0006680001157983 */ /* 0x000f280000100800 */
[----:B------:R-:W4:Y:S04]  /*474f0*/  LDL R22, [R1+0x664] ;  /* 0x0006640001167983 */ /* 0x000f280000100800 */
[----:B------:R2:W4:Y:S01]  /*47500*/  @!P1 LDG.E.U8 R93, desc[UR20][R8.64] ;  /* 0x00000014085d9981 */ /* 0x000522000c1e1100 */
[----:B------:R-:W-:-:S02]  /*47510*/  PRMT R60, RZ, 0x7610, R60 ;  /* 0x00007610ff3c7816 */ /* 0x000fc4000000003c */
[----:B------:R-:W-:Y:S01]  /*47520*/  PRMT R58, RZ, 0x7610, R58 ;  /* 0x00007610ff3a7816 */ /* 0x000fe2000000003a */
[----:B------:R-:W4:Y:S01]  /*47530*/  LDL R24, [R1+0x7e4] ;  /* 0x0007e40001187983 */ /* 0x000f220000100800 */
[----:B------:R-:W-:Y:S02]  /*47540*/  PRMT R56, RZ, 0x7610, R56 ;  /* 0x00007610ff387816 */ /* 0x000fe40000000038 */
[----:B------:R-:W-:Y:S02]  /*47550*/  PRMT R54, RZ, 0x7610, R54 ;  /* 0x00007610ff367816 */ /* 0x000fe40000000036 */
[----:B------:R-:W-:Y:S02]  /*47560*/  PRMT R52, RZ, 0x7610, R52 ;  /* 0x00007610ff347816 */ /* 0x000fe40000000034 */
[----:B------:R-:W-:Y:S02]  /*47570*/  PRMT R50, RZ, 0x7610, R50 ;  /* 0x00007610ff327816 */ /* 0x000fe40000000032 */
[----:B------:R-:W-:Y:S01]  /*47580*/  PRMT R48, RZ, 0x7610, R48 ;  /* 0x00007610ff307816 */ /* 0x000fe20000000030 */
[----:B------:R-:W4:Y:S01]  /*47590*/  LDL R26, [R1+0x814] ;  /* 0x00081400011a7983 */ /* 0x000f220000100800 */
[----:B------:R-:W-:-:S03]  /*475a0*/  PRMT R7, RZ, 0x7610, R7 ;  /* 0x00007610ff077816 */ /* 0x000fc60000000007 */
[----:B------:R-:W4:Y:S04]  /*475b0*/  LDL R25, [R1+0x854] ;  /* 0x0008540001197983 */ /* 0x000f280000100800 */
        /* <DEDUP_REMOVED lines=21> */
[----:B------:R-:W4:Y:S01]  /*47710*/  LDL R46, [R1+0xae0] ;  /* 0x000ae000012e7983 */ /* 0x000f220000100800 */
[----:B--2---:R-:W-:-:S02]  /*47720*/  @!P1 IMAD.MOV.U32 R9, RZ, RZ, R17 ;  /* 0x000000ffff099224 */ /* 0x004fc400078e0011 */
[----:B------:R-:W-:Y:S01]  /*47730*/  @!P1 IMAD.MOV.U32 R8, RZ, RZ, R16 ;  /* 0x000000ffff089224 */ /* 0x000fe200078e0010 */
[----:B------:R-:W2:Y:S04]  /*47740*/  LDL R17, [R1+0x694] ;  /* 0x0006940001117983 */ /* 0x000ea80000100800 */
[----:B------:R-:W2:Y:S04]  /*47750*/  LDL R16, [R1+0x698] ;  /* 0x0006980001107983 */ /* 0x000ea80000100800 */
[----:B------:R0:W2:Y:S02]  /*47760*/  @!P1 LDG.E.U8 R92, desc[UR20][R8.64] ;  /* 0x00000014085c9981 */ /* 0x0000a4000c1e1100 */
[----:B0-----:R-:W-:-:S02]  /*47770*/  @!P1 IMAD.MOV.U32 R8, RZ, RZ, R10 ;  /* 0x000000ffff089224 */ /* 0x001fc400078e000a */
        /* <DEDUP_REMOVED lines=14> */
[----:B---3--:R-:W-:-:S02]  /*47860*/  @!P1 IMAD.MOV.U32 R8, RZ, RZ, R20 ;  /* 0x000000ffff089224 */ /* 0x008fc400078e0014 */
[----:B----4-:R-:W-:Y:S01]  /*47870*/  @!P1 IMAD.MOV.U32 R9, RZ, RZ, R23 ;  /* 0x000000ffff099224 */ /* 0x010fe200078e0017 */
[----:B------:R-:W3:Y:S04]  /*47880*/  LDL R20, [R1+0x6e0] ;  /* 0x0006e00001147983 */ /* 0x000ee80000100800 */
[----:B------:R-:W4:Y:S04]  /*47890*/  LDL R23, [R1+0x6dc] ;  /* 0x0006dc0001177983 */ /* 0x000f280000100800 */
[----:B------:R0:W4:Y:S02]  /*478a0*/  @!P1 LDG.E.U8 R84, desc[UR20][R8.64] ;  /* 0x0000001408549981 */ /* 0x000124000c1e1100 */
        /* <DEDUP_REMOVED lines=85> */
[----:B0-----:R-:W-:-:S02]  /*47e00*/  PRMT R9, RZ, 0x7610, R9 ;  /* 0x00007610ff097816 */ /* 0x001fc40000000009 */
[----:B------:R0:W2:Y:S02]  /*47e10*/  @!P1 LDG.E.U8 R7, desc[UR20][R10.64] ;  /* 0x000000140a079981 */ /* 0x0000a4000c1e1100 */
[----:B0-----:R-:W-:Y:S02]  /*47e20*/  @!P1 IMAD.MOV.U32 R10, RZ, RZ, R18 ;  /* 0x000000ffff0a9224 */ /* 0x001fe400078e0012 */
[----:B------:R-:W-:Y:S01]  /*47e30*/  @!P1 IMAD.MOV.U32 R11, RZ, RZ, R19 ;  /* 0x000000ffff0b9224 */ /* 0x000fe200078e0013 */
[----:B------:R-:W2:Y:S04]  /*47e40*/  LDL R18, [R1+0x830] ;  /* 0x0008300001127983 */ /* 0x000ea80000100800 */
[----:B------:R-:W2:Y:S04]  /*47e50*/  LDL R19, [R1+0x82c] ;  /* 0x00082c0001137983 */ /* 0x000ea80000100800 */
[----:B------:R0:W2:Y:S02]  /*47e60*/  @!P1 LDG.E.U8 R9, desc[UR20][R12.64] ;  /* 0x000000140c099981 */ /* 0x0000a4000c1e1100 */
[----:B0-----:R-:W-:-:S02]  /*47e70*/  @!P1 IMAD.MOV.U32 R13, RZ, RZ, R24 ;  /* 0x000000ffff0d9224 */ /* 0x001fc400078e0018 */
[----:B------:R-:W2:Y:S01]  /*47e80*/  LDL R24, [R1+0x858] ;  /* 0x0008580001187983 */ /* 0x000ea20000100800 */
[----:B------:R-:W-:Y:S01]  /*47e90*/  PRMT R8, RZ, 0x7610, R8 ;  /* 0x00007610ff087816 */ /* 0x000fe20000000008 */
[----:B---3--:R-:W-:Y:S02]  /*47ea0*/  @!P1 IMAD.MOV.U32 R12, RZ, RZ, R20 ;  /* 0x000000ffff0c9224 */ /* 0x008fe400078e0014 */
[----:B------:R-:W3:Y:S04]  /*47eb0*/  LDL R20, [R1+0x860] ;  /* 0x0008600001147983 */ /* 0x000ee80000100800 */
[----:B------:R0:W3:Y:S02]  /*47ec0*/  @!P1 LDG.E.U8 R8, desc[UR20][R10.64] ;  /* 0x000000140a089981 */ /* 0x0000e4000c1e1100 */
[----:B0-----:R-:W-:-:S02]  /*47ed0*/  PRMT R10, RZ, 0x7610, R10 ;  /* 0x00007610ff0a7816 */ /* 0x001fc4000000000a */
[----:B------:R-:W-:-:S04]  /*47ee0*/  PRMT R11, RZ, 0x7610, R11 ;  /* 0x00007610ff0b7816 */ /* 0x000fc8000000000b */
[----:B------:R0:W3:Y:S04]  /*47ef0*/  @!P1 LDG.E.U8 R10, desc[UR20][R12.64] ;  /* 0x000000140c0a9981 */ /* 0x0000e8000c1e1100 */
[----:B----4-:R1:W4:Y:S01]  /*47f00*/  @!P1 LDG.E.U8 R11, desc[UR20][R14.64] ;  /* 0x000000140e0b9981 */ /* 0x010322000c1e1100 */
[----:B0-----:R-:W-:Y:S01]  /*47f10*/  PRMT R12, RZ, 0x7610, R12 ;  /* 0x00007610ff0c7816 */ /* 0x001fe2000000000c */
[----:B-1----:R-:W-:Y:S02]  /*47f20*/  @!P1 IMAD.MOV.U32 R14, RZ, RZ, R21 ;  /* 0x000000ffff0e9224 */ /* 0x002fe400078e0015 */
[----:B------:R-:W-:Y:S01]  /*47f30*/  @!P1 IMAD.MOV.U32 R15, RZ, RZ, R26 ;  /* 0x000000ffff0f9224 */ /* 0x000fe200078e001a */
[----:B------:R-:W3:Y:S04]  /*47f40*/  LDL R21, [R1+0x85c] ;  /* 0x00085c0001157983 */ /* 0x000ee80000100800 */
[----:B------:R-:W4:Y:S04]  /*47f50*/  LDL R26, [R1+0x868] ;  /* 0x00086800011a7983 */ /* 0x000f280000100800 */
[----:B------:R0:W4:Y:S02]  /*47f60*/  @!P1 LDG.E.U8 R12, desc[UR20][R14.64] ;  /* 0x000000140e0c9981 */ /* 0x000124000c1e1100 */
[----:B0-----:R-:W-:-:S02]  /*47f70*/  PRMT R15, RZ, 0x7610, R15 ;  /* 0x00007610ff0f7816 */ /* 0x001fc4000000000f */
[----:B------:R-:W-:-:S06]  /*47f80*/  PRMT R13, RZ, 0x7610, R13 ;  /* 0x00007610ff0d7816 */ /* 0x000fcc000000000d */
[----:B--2---:R-:W2:Y:S04]  /*47f90*/  @!P1 LDG.E.U8 R13, desc[UR20][R16.64] ;  /* 0x00000014100d9981 */ /* 0x004ea8000c1e1100 */
[----:B------:R0:W2:Y:S02]  /*47fa0*/  @!P1 LDG.E.U8 R15, desc[UR20][R18.64] ;  /* 0x00000014120f9981 */ /* 0x0000a4000c1e1100 */
[----:B0-----:R-:W-:Y:S02]  /*47fb0*/  @!P1 IMAD.MOV.U32 R19, RZ, RZ, R25 ;  /* 0x000000ffff139224 */ /* 0x001fe400078e0019 */
[----:B------:R-:W2:Y:S01]  /*47fc0*/  LDL R25, [R1+0x89c] ;  /* 0x00089c0001197983 */ /* 0x000ea20000100800 */
[----:B------:R-:W-:-:S03]  /*47fd0*/  @!P1 IMAD.MOV.U32 R18, RZ, RZ, R24 ;  /* 0x000000ffff129224 */ /* 0x000fc600078e0018 */
[----:B------:R-:W2:Y:S01]  /*47fe0*/  LDL R24, [R1+0x8a0] ;  /* 0x0008a00001187983 */ /* 0x000ea20000100800 */
[----:B------:R-:W-:Y:S02]  /*47ff0*/  @!P1 IMAD.MOV.U32 R16, RZ, RZ, R22 ;  /* 0x000000ffff109224 */ /* 0x000fe400078e0016 */
[----:B------:R-:W-:Y:S01]  /*48000*/  @!P1 IMAD.MOV.U32 R17, RZ, RZ, R23 ;  /* 0x000000ffff119224 */ /* 0x000fe200078e0017 */
[----:B------:R-:W2:Y:S04]  /*48010*/  LDL R22, [R1+0x870] ;  /* 0x0008700001167983 */ /* 0x000ea80000100800 */
[----:B------:R-:W2:Y:S01]  /*48020*/  LDL R23, [R1+0x86c] ;  /* 0x00086c0001177983 */ /* 0x000ea20000100800 */
[----:B------:R-:W-:-:S06]  /*48030*/  PRMT R14, RZ, 0x7610, R14 ;  /* 0x00007610ff0e7816 */ /* 0x000fcc000000000e */
[----:B------:R0:W2:Y:S02]  /*48040*/  @!P1 LDG.E.U8 R14, desc[UR20][R16.64] ;  /* 0x00000014100e9981 */ /* 0x0000a4000c1e1100 */
[----:B0-----:R-:W-:Y:S02]  /*48050*/  PRMT R16, RZ, 0x7610, R16 ;  /* 0x00007610ff107816 */ /* 0x001fe40000000010 */
[----:B------:R-:W-:-:S04]  /*48060*/  PRMT R17, RZ, 0x7610, R17 ;  /* 0x00007610ff117816 */ /* 0x000fc80000000011 */
[----:B------:R0:W2:Y:S04]  /*48070*/  @!P1 LDG.E.U8 R16, desc[UR20][R18.64] ;  /* 0x0000001412109981 */ /* 0x0000a8000c1e1100 */
[----:B---3--:R4:W3:Y:S01]  /*48080*/  @!P1 LDG.E.U8 R17, desc[UR20][R20.64] ;  /* 0x0000001414119981 */ /* 0x0088e2000c1e1100 */
[----:B0-----:R-:W-:Y:S01]  /*48090*/  PRMT R18, RZ, 0x7610, R18 ;  /* 0x00007610ff127816 */ /* 0x001fe20000000012 */
[----:B----4-:R-:W-:Y:S02]  /*480a0*/  @!P1 IMAD.MOV.U32 R20, RZ, RZ, R26 ;  /* 0x000000ffff149224 */ /* 0x010fe400078e001a */
[----:B------:R-:W-:Y:S01]  /*480b0*/  @!P1 IMAD.MOV.U32 R21, RZ, RZ, R27 ;  /* 0x000000ffff159224 */ /* 0x000fe200078e001b */
[----:B------:R-:W4:Y:S04]  /*480c0*/  LDL R26, [R1+0x8b0] ;  /* 0x0008b000011a7983 */ /* 0x000f280000100800 */
[----:B------:R-:W4:Y:S04]  /*480d0*/  LDL R27, [R1+0x8ac] ;  /* 0x0008ac00011b7983 */ /* 0x000f280000100800 */
[----:B------:R0:W3:Y:S02]  /*480e0*/  @!P1 LDG.E.U8 R18, desc[UR20][R20.64] ;  /* 0x0000001414129981 */ /* 0x0000e4000c1e1100 */
[----:B0-----:R-:W-:-:S02]  /*480f0*/  PRMT R21, RZ, 0x7610, R21 ;  /* 0x00007610ff157816 */ /* 0x001fc40000000015 */
[----:B------:R-:W-:-:S04]  /*48100*/  PRMT R19, RZ, 0x7610, R19 ;  /* 0x00007610ff137816 */ /* 0x000fc80000000013 */
[----:B--2---:R0:W2:Y:S04]  /*48110*/  @!P1 LDG.E.U8 R21, desc[UR20][R24.64] ;  /* 0x0000001418159981 */ /* 0x0040a8000c1e1100 */
[----:B------:R1:W2:Y:S01]  /*48120*/  @!P1 LDG.E.U8 R19, desc[UR20][R22.64] ;  /* 0x0000001416139981 */ /* 0x0002a2000c1e1100 */
[----:B0-----:R-:W-:Y:S02]  /*48130*/  @!P1 IMAD.MOV.U32 R24, RZ, RZ, R30 ;  /* 0x000000ffff189224 */ /* 0x001fe400078e001e */
[----:B------:R-:W-:Y:S01]  /*48140*/  @!P1 IMAD.MOV.U32 R25, RZ, RZ, R31 ;  /* 0x000000ffff199224 */ /* 0x000fe200078e001f */
[----:B------:R-:W2:Y:S04]  /*48150*/  LDL R30, [R1+0x998] ;  /* 0x00099800011e7983 */ /* 0x000ea80000100800 */
[----:B------:R-:W2:Y:S01]  /*48160*/  LDL R31, [R1+0x994] ;  /* 0x00099400011f7983 */ /* 0x000ea20000100800 */
[----:B-1----:R-:W-:-:S02]  /*48170*/  @!P1 IMAD.MOV.U32 R22, RZ, RZ, R28 ;  /* 0x000000ffff169224 */ /* 0x002fc400078e001c */
[----:B------:R-:W-:Y:S01]  /*48180*/  @!P1 IMAD.MOV.U32 R23, RZ, RZ, R29 ;  /* 0x000000ffff179224 */ /* 0x000fe200078e001d */
[----:B------:R-:W3:Y:S04]  /*48190*/  LDL R28, [R1+0x918] ;  /* 0x00091800011c7983 */ /* 0x000ee80000100800 */
[----:B------:R-:W3:Y:S01]  /*481a0*/  LDL R29, [R1+0x914] ;  /* 0x00091400011d7983 */ /* 0x000ee20000100800 */
[----:B------:R-:W-:-:S06]  /*481b0*/  PRMT R20, RZ, 0x7610, R20 ;  /* 0x00007610ff147816 */ /* 0x000fcc0000000014 */
[----:B------:R0:W3:Y:S02]  /*481c0*/  @!P1 LDG.E.U8 R20, desc[UR20][R22.64] ;  /* 0x0000001416149981 */ /* 0x0000e4000c1e1100 */
[----:B0-----:R-:W-:Y:S02]  /*481d0*/  PRMT R22, RZ, 0x7610, R22 ;  /* 0x00007610ff167816 */ /* 0x001fe40000000016 */
[----:B------:R-:W-:-:S04]  /*481e0*/  PRMT R23, RZ, 0x7610, R23 ;  /* 0x00007610ff177816 */ /* 0x000fc80000000017 */
[----:B------:R0:W3:Y:S04]  /*481f0*/  @!P1 LDG.E.U8 R22, desc[UR20][R24.64] ;  /* 0x0000001418169981 */ /* 0x0000e8000c1e1100 */
[----:B----4-:R1:W4:Y:S01]  /*48200*/  @!P1 LDG.E.U8 R23, desc[UR20][R26.64] ;  /* 0x000000141a179981 */ /* 0x010322000c1e1100 */
[----:B0-----:R-:W-:Y:S01]  /*48210*/  PRMT R24, RZ, 0x7610, R24 ;  /* 0x00007610ff187816 */ /* 0x001fe20000000018 */
[----:B-1----:R-:W-:Y:S02]  /*48220*/  @!P1 IMAD.MOV.U32 R26, RZ, RZ, R32 ;  /* 0x000000ffff1a9224 */ /* 0x002fe400078e0020 */
[----:B------:R-:W-:Y:S01]  /*48230*/  @!P1 IMAD.MOV.U32 R27, RZ, RZ, R33 ;  /* 0x000000ffff1b9224 */ /* 0x000fe200078e0021 */
[----:B------:R-:W4:Y:S04]  /*48240*/  LDL R32, [R1+0xa18] ;  /* 0x000a180001207983 */ /* 0x000f280000100800 */
[----:B------:R-:W4:Y:S04]  /*48250*/  LDL R33, [R1+0xa14] ;  /* 0x000a140001217983 */ /* 0x000f280000100800 */
[----:B------:R0:W4:Y:S02]  /*48260*/  @!P1 LDG.E.U8 R24, desc[UR20][R26.64] ;  /* 0x000000141a189981 */ /* 0x000124000c1e1100 */
[----:B0-----:R-:W-:-:S02]  /*48270*/  PRMT R27, RZ, 0x7610, R27 ;  /* 0x00007610ff1b7816 */ /* 0x001fc4000000001b */
[----:B------:R-:W-:-:S04]  /*48280*/  PRMT R25, RZ, 0x7610, R25 ;  /* 0x00007610ff197816 */ /* 0x000fc80000000019 */
[----:B--2---:R0:W2:Y:S04]  /*48290*/  @!P1 LDG.E.U8 R27, desc[UR20][R30.64] ;  /* 0x000000141e1b9981 */ /* 0x0040a8000c1e1100 */
[----:B---3--:R1:W3:Y:S01]  /*482a0*/  @!P1 LDG.E.U8 R25, desc[UR20][R28.64] ;  /* 0x000000141c199981 */ /* 0x0082e2000c1e1100 */
        /* <DEDUP_REMOVED lines=10> */
[----:B0-----:R-:W-:-:S06]  /*48350*/  PRMT R28, RZ, 0x7610, R28 ;  /* 0x00007610ff1c7816 */ /* 0x001fcc000000001c */
[----:B------:R0:W3:Y:S01]  /*48360*/  @!P1 LDG.E.U8 R28, desc[UR20][R30.64] ;  /* 0x000000141e1c9981 */ /* 0x0000e2000c1e1100 */
[----:B------:R-:W-:-:S06]  /*48370*/  PRMT R29, RZ, 0x7610, R29 ;  /* 0x00007610ff1d7816 */ /* 0x000fcc000000001d */
[----:B----4-:R1:W4:Y:S01]  /*48380*/  @!P1 LDG.E.U8 R29, desc[UR20][R32.64] ;  /* 0x00000014201d9981 */ /* 0x010322000c1e1100 */
[----:B0-----:R-:W-:Y:S02]  /*48390*/  PRMT R31, RZ, 0x7610, R31 ;  /* 0x00007610ff1f7816 */ /* 0x001fe4000000001f */
[----:B------:R-:W-:Y:S01]  /*483a0*/  PRMT R30, RZ, 0x7610, R30 ;  /* 0x00007610ff1e7816 */ /* 0x000fe2000000001e */
[----:B-1----:R-:W-:Y:S02]  /*483b0*/  @!P1 IMAD.MOV.U32 R32, RZ, RZ, R38 ;  /* 0x000000ffff209224 */ /* 0x002fe400078e0026 */
[----:B------:R-:W-:Y:S01]  /*483c0*/  @!P1 IMAD.MOV.U32 R33, RZ, RZ, R39 ;  /* 0x000000ffff219224 */ /* 0x000fe200078e0027 */
[----:B------:R-:W4:Y:S04]  /*483d0*/  LDL R38, [R1+0x8e0] ;  /* 0x0008e00001267983 */ /* 0x000f280000100800 */
[----:B------:R-:W4:Y:S04]  /*483e0*/  LDL R39, [R1+0x8dc] ;  /* 0x0008dc0001277983 */ /* 0x000f280000100800 */
[----:B------:R0:W4:Y:S02]  /*483f0*/  @!P1 LDG.E.U8 R30, desc[UR20][R32.64] ;  /* 0x00000014201e9981 */ /* 0x000124000c1e1100 */
[----:B0-----:R-:W-:-:S02]  /*48400*/  PRMT R33, RZ, 0x7610, R33 ;  /* 0x00007610ff217816 */ /* 0x001fc40000000021 */
        /* <DEDUP_REMOVED lines=24> */
[----:B--2---:R-:W2:Y:S04]  /*48590*/  @!P1 LDG.E.U8 R37, desc[UR20][R40.64] ;  /* 0x0000001428259981 */ /* 0x004ea8000c1e1100 */
[----:B---3--:R0:W3:Y:S04]  /*485a0*/  @!P1 LDG.E.U8 R39, desc[UR20][R42.64] ;  /* 0x000000142a279981 */ /* 0x0080e8000c1e1100 */
[----:B------:R-:W2:Y:S04]  /*485b0*/  LDL R40, [R1+0x99c] ;  /* 0x00099c0001287983 */ /* 0x000ea80000100800 */
[----:B------:R-:W2:Y:S04]  /*485c0*/  LDL R41, [R1+0x9a0] ;  /* 0x0009a00001297983 */ /* 0x000ea80000100800 */
[----:B------:R-:W3:Y:S01]  /*485d0*/  LDL R43, [R1+0xa1c] ;  /* 0x000a1c00012b7983 */ /* 0x000ee20000100800 */
[----:B------:R-:W-:Y:S01]  /*485e0*/  PRMT R38, RZ, 0x7610, R38 ;  /* 0x00007610ff267816 */ /* 0x000fe20000000026 */
[----:B0-----:R-:W-:Y:S01]  /*485f0*/  @!P1 IMAD.MOV.U32 R42, RZ, RZ, R64 ;  /* 0x000000ffff2a9224 */ /* 0x001fe200078e0040 */
[----:B------:R-:W-:Y:S01]  /*48600*/  PRMT R49, RZ, 0x7610, R49 ;  /* 0x00007610ff317816 */ /* 0x000fe20000000031 */
[----:B------:R-:W3:Y:S01]  /*48610*/  LDL R64, [R1+0x928] ;  /* 0x0009280001407983 */ /* 0x000ee20000100800 */
[----:B--2---:R-:W-:-:S04]  /*48620*/  @!P1 LOP3.LUT R41, R41, R40, RZ, 0x3c, !PT ;  /* 0x0000002829299212 */ /* 0x004fc800078e3cff */
[----:B------:R-:W-:-:S04]  /*48630*/  @!P1 LOP3.LUT R40, R41, R40, RZ, 0x3c, !PT ;  /* 0x0000002829289212 */ /* 0x000fc800078e3cff */
[----:B------:R-:W-:-:S05]  /*48640*/  @!P1 LOP3.LUT R41, R41, R40, RZ, 0x3c, !PT ;  /* 0x0000002829299212 */ /* 0x000fca00078e3cff */
[----:B------:R0:W2:Y:S02]  /*48650*/  @!P1 LDG.E.U8 R38, desc[UR20][R40.64] ;  /* 0x0000001428269981 */ /* 0x0000a4000c1e1100 */
[----:B0-----:R-:W-:Y:S02]  /*48660*/  PRMT R40, RZ, 0x7610, R40 ;  /* 0x00007610ff287816 */ /* 0x001fe40000000028 */
[----:B------:R-:W-:-:S04]  /*48670*/  PRMT R41, RZ, 0x7610, R41 ;  /* 0x00007610ff297816 */ /* 0x000fc80000000029 */
[----:B---3--:R0:W3:Y:S04]  /*48680*/  @!P1 LDG.E.U8 R40, desc[UR20][R42.64] ;  /* 0x000000142a289981 */ /* 0x0080e8000c1e1100 */
[----:B----4-:R1:W4:Y:S01]  /*48690*/  @!P1 LDG.E.U8 R41, desc[UR20][R44.64] ;  /* 0x000000142c299981 */ /* 0x010322000c1e1100 */
[----:B0-----:R-:W-:-:S03]  /*486a0*/  PRMT R43, RZ, 0x7610, R43 ;  /* 0x00007610ff2b7816 */ /* 0x001fc6000000002b */
[----:B------:R-:W1:Y:S04]  /*486b0*/  LDL R44, [R1+0xa9c] ;  /* 0x000a9c00012c7983 */ /* 0x000e680000100800 */
[----:B------:R-:W1:Y:S04]  /*486c0*/  LDL R45, [R1+0xaa0] ;  /* 0x000aa000012d7983 */ /* 0x000e680000100800 */
[----:B------:R0:W2:Y:S04]  /*486d0*/  @!P1 LDG.E.U8 R43, desc[UR20][R46.64] ;  /* 0x000000142e2b9981 */ /* 0x0000a8000c1e1100 */
[----:B------:R-:W0:Y:S04]  /*486e0*/  LDL R46, [R1+0xb14] ;  /* 0x000b1400012e7983 */ /* 0x000e280000100800 */
[----:B------:R-:W0:Y:S01]  /*486f0*/  LDL R47, [R1+0xb18] ;  /* 0x000b1800012f7983 */ /* 0x000e220000100800 */
[----:B------:R-:W-:-:S02]  /*48700*/  PRMT R42, RZ, 0x7610, R42 ;  /* 0x00007610ff2a7816 */ /* 0x000fc4000000002a */
[----:B-1----:R-:W-:-:S04]  /*48710*/  @!P1 LOP3.LUT R45, R45, R44, RZ, 0x3c, !PT ;  /* 0x0000002c2d2d9212 */ /* 0x002fc800078e3cff */
[----:B------:R-:W-:-:S04]  /*48720*/  @!P1 LOP3.LUT R44, R45, R44, RZ, 0x3c, !PT ;  /* 0x0000002c2d2c9212 */ /* 0x000fc800078e3cff */
[----:B------:R-:W-:-:S05]  /*48730*/  @!P1 LOP3.LUT R45, R45, R44, RZ, 0x3c, !PT ;  /* 0x0000002c2d2d9212 */ /* 0x000fca00078e3cff */
[----:B------:R1:W2:Y:S01]  /*48740*/  @!P1 LDG.E.U8 R42, desc[UR20][R44.64] ;  /* 0x000000142c2a9981 */ /* 0x0002a2000c1e1100 */
[----:B0-----:R-:W-:-:S04]  /*48750*/  @!P1 LOP3.LUT R47, R47, R46, RZ, 0x3c, !PT ;  /* 0x0000002e2f2f9212 */ /* 0x001fc800078e3cff */
[C---:B------:R-:W-:Y:S02]  /*48760*/  @!P1 LOP3.LUT R46, R47.reuse, R46, RZ, 0x3c, !PT ;  /* 0x0000002e2f2e9212 */ /* 0x040fe400078e3cff */
[----:B-1----:R-:W-:Y:S02]  /*48770*/  PRMT R44, RZ, 0x7610, R44 ;  /* 0x00007610ff2c7816 */ /* 0x002fe4000000002c */
[----:B------:R-:W-:-:S05]  /*48780*/  @!P1 LOP3.LUT R47, R47, R46, RZ, 0x3c, !PT ;  /* 0x0000002e2f2f9212 */ /* 0x000fca00078e3cff */
[----:B------:R0:W2:Y:S04]  /*48790*/  @!P1 LDG.E.U8 R44, desc[UR20][R46.64] ;  /* 0x000000142e2c9981 */ /* 0x0000a8000c1e1100 */
[----:B------:R-:W0:Y:S04]  /*487a0*/  LDL R46, [R1+0xb4c] ;  /* 0x000b4c00012e7983 */ /* 0x000e280000100800 */
[----:B------:R-:W0:Y:S01]  /*487b0*/  LDL R47, [R1+0xb50] ;  /* 0x000b5000012f7983 */ /* 0x000e220000100800 */
[----:B------:R-:W-:Y:S02]  /*487c0*/  PRMT R45, RZ, 0x7610, R45 ;  /* 0x00007610ff2d7816 */ /* 0x000fe4000000002d */
        /* <DEDUP_REMOVED lines=10> */
[----:B------:R-:W2:Y:S01]  /*48870*/  LDL R47, [R1+0x924] ;  /* 0x00092400012f7983 */ /* 0x000ea20000100800 */
[----:B------:R-:W-:Y:S01]  /*48880*/  PRMT R51, RZ, 0x7610, R51 ;  /* 0x00007610ff337816 */ /* 0x000fe20000000033 */
[----:B0-----:R-:W-:Y:S01]  /*48890*/  @!P1 IMAD.MOV.U32 R46, RZ, RZ, R64 ;  /* 0x000000ffff2e9224 */ /* 0x001fe200078e0040 */
[----:B------:R-:W-:Y:S02]  /*488a0*/  PRMT R53, RZ, 0x7610, R53 ;  /* 0x00007610ff357816 */ /* 0x000fe40000000035 */
[----:B------:R-:W-:Y:S02]  /*488b0*/  PRMT R55, RZ, 0x7610, R55 ;  /* 0x00007610ff377816 */ /* 0x000fe40000000037 */
[----:B------:R-:W-:-:S02]  /*488c0*/  PRMT R57, RZ, 0x7610, R57 ;  /* 0x00007610ff397816 */ /* 0x000fc40000000039 */
[----:B------:R-:W-:Y:S02]  /*488d0*/  PRMT R59, RZ, 0x7610, R59 ;  /* 0x00007610ff3b7816 */ /* 0x000fe4000000003b */
[----:B------:R-:W-:Y:S01]  /*488e0*/  PRMT R61, RZ, 0x7610, R61 ;  /* 0x00007610ff3d7816 */ /* 0x000fe2000000003d */
[----:B------:R-:W3:Y:S04]  /*488f0*/  LDL R64, [R1+0xaa8] ;  /* 0x000aa80001407983 */ /* 0x000ee80000100800 */
[----:B--2---:R0:W2:Y:S04]  /*48900*/  @!P1 LDG.E.U8 R51, desc[UR20][R46.64] ;  /* 0x000000142e339981 */ /* 0x0040a8000c1e1100 */
        /* <DEDUP_REMOVED lines=32> */
[----:B---3--:R-:W-:Y:S01]  /*48b10*/  @!P1 IMAD.MOV.U32 R46, RZ, RZ, R64 ;  /* 0x000000ffff2e9224 */ /* 0x008fe200078e0040 */
        /* <DEDUP_REMOVED lines=79> */
[----:B---3--:R-:W-:-:S05]  /*49010*/  @!P1 IMAD.MOV.U32 R46, RZ, RZ, R64 ;  /* 0x000000ffff2e9224 */ /* 0x008fca00078e0040 */
[----:B--2---:R0:W2:Y:S04]  /*49020*/  @!P1 LDG.E.U8 R87, desc[UR20][R46.64] ;  /* 0x000000142e579981 */ /* 0x0040a8000c1e1100 */
[----:B------:R-:W0:Y:S04]  /*49030*/  LDL R46, [R1+0x40c] ;  /* 0x00040c00012e7983 */ /* 0x000e280000100800 */
[----:B------:R-:W0:Y:S01]  /*49040*/  LDL R47, [R1+0x410] ;  /* 0x00041000012f7983 */ /* 0x000e220000100800 */
[----:B------:R-:W-:Y:S01]  /*49050*/  PRMT R88, RZ, 0x7610, R88 ;  /* 0x00007610ff587816 */ /* 0x000fe20000000058 */
[----:B------:R-:W1:Y:S01]  /*49060*/  S2R R64, SR_TID.X ;  /* 0x0000000000407919 */ /* 0x000e620000002100 */
[----:B0-----:R-:W-:-:S04]  /*49070*/  @!P1 LOP3.LUT R47, R47, R46, RZ, 0x3c, !PT ;  /* 0x0000002e2f2f9212 */ /* 0x001fc800078e3cff */
[----:B------:R-:W-:-:S04]  /*49080*/  @!P1 LOP3.LUT R46, R47, R46, RZ, 0x3c, !PT ;  /* 0x0000002e2f2e9212 */ /* 0x000fc800078e3cff */
[----:B------:R-:W-:-:S05]  /*49090*/  @!P1 LOP3.LUT R47, R47, R46, RZ, 0x3c, !PT ;  /* 0x0000002e2f2f9212 */ /* 0x000fca00078e3cff */
[----:B------:R0:W3:Y:S04]  /*490a0*/  @!P1 LDG.E.U8 R88, desc[UR20][R46.64] ;  /* 0x000000142e589981 */ /* 0x0000e8000c1e1100 */
[----:B------:R-:W0:Y:S04]  /*490b0*/  LDL R46, [R1+0x404] ;  /* 0x00040400012e7983 */ /* 0x000e280000100800 */
[----:B------:R-:W0:Y:S01]  /*490c0*/  LDL R47, [R1+0x408] ;  /* 0x00040800012f7983 */ /* 0x000e220000100800 */
[----:B-1----:R-:W-:Y:S02]  /*490d0*/  LOP3.LUT R64, R64, 0x7f, RZ, 0xc0, !PT ;  /* 0x0000007f40407812 */ /* 0x002fe400078ec0ff */
[----:B------:R-:W-:-:S02]  /*490e0*/  PRMT R89, RZ, 0x7610, R89 ;  /* 0x00007610ff597816 */ /* 0x000fc40000000059 */
[----:B------:R-:W-:-:S05]  /*490f0*/  LOP3.LUT R64, R64, 0x40, RZ, 0x3c, !PT ;  /* 0x0000004040407812 */ /* 0x000fca00078e3cff */
[----:B------:R-:W-:Y:S04]  /*49100*/  STS.U8 [R64+UR9+0x1c200], R52 ;  /* 0x01c2003440007988 */ /* 0x000fe80008000009 */
[----:B------:R-:W-:Y:S04]  /*49110*/  STS.U8 [R64+UR9+0x1c600], R8 ;  /* 0x01c6000840007988 */ /* 0x000fe80008000009 */
[----:B------:R-:W-:Y:S04]  /*49120*/  STS.U8 [R64+UR9+0x1ca00], R12 ;  /* 0x01ca000c40007988 */ /* 0x000fe80008000009 */
[----:B------:R-:W-:Y:S04]  /*49130*/  STS.U8 [R64+UR9+0x1ce00], R16 ;  /* 0x01ce001040007988 */ /* 0x000fe80008000009 */
[----:B------:R-:W-:Y:S04]  /*49140*/  STS.U8 [R64+UR9+0x1d200], R20 ;  /* 0x01d2001440007988 */ /* 0x000fe80008000009 */
[----:B------:R1:W-:Y:S02]  /*49150*/  STS.U8 [R64+UR9+0x1d600], R24 ;  /* 0x01d6001840007988 */ /* 0x0003e40008000009 */
[----:B-1----:R-:W1:Y:S01]  /*49160*/  S2R R24, SR_TID.X ;  /* 0x0000000000187919 */ /* 0x002e620000002100 */
[----:B0-----:R-:W-:-:S04]  /*49170*/  @!P1 LOP3.LUT R47, R47, R46, RZ, 0x3c, !PT ;  /* 0x0000002e2f2f9212 */ /* 0x001fc800078e3cff */
[----:B------:R-:W-:-:S04]  /*49180*/  @!P1 LOP3.LUT R46, R47, R46, RZ, 0x3c, !PT ;  /* 0x0000002e2f2e9212 */ /* 0x000fc800078e3cff */
[----:B------:R-:W-:-:S05]  /*49190*/  @!P1 LOP3.LUT R47, R47, R46, RZ, 0x3c, !PT ;  /* 0x0000002e2f2f9212 */ /* 0x000fca00078e3cff */
[----:B------:R0:W2:Y:S04]  /*491a0*/  @!P1 LDG.E.U8 R89, desc[UR20][R46.64] ;  /* 0x000000142e599981 */ /* 0x0000a8000c1e1100 */
[----:B------:R-:W2:Y:S04]  /*491b0*/  LDL.LU R46, [R1+0x30] ;  /* 0x00003000012e7983 */ /* 0x000ea80000300800 */
[----:B------:R-:W2:Y:S04]  /*491c0*/  LDL.LU R47, [R1+0x24] ;  /* 0x00002400012f7983 */ /* 0x000ea80000300800 */
[----:B------:R-:W2:Y:S04]  /*491d0*/  LDL.LU R52, [R1+0x3c] ;  /* 0x00003c0001347983 */ /* 0x000ea80000300800 */
[----:B------:R-:W2:Y:S04]  /*491e0*/  LDL.LU R8, [R1+0x48] ;  /* 0x0000480001087983 */ /* 0x000ea80000300800 */
[----:B------:R-:W2:Y:S04]  /*491f0*/  LDL.LU R12, [R1+0x54] ;  /* 0x00005400010c7983 */ /* 0x000ea80000300800 */
[----:B------:R-:W2:Y:S04]  /*49200*/  LDL.LU R16, [R1+0x60] ;  /* 0x0000600001107983 */ /* 0x000ea80000300800 */
[----:B------:R-:W2:Y:S04]  /*49210*/  LDL.LU R20, [R1+0x6c] ;  /* 0x00006c0001147983 */ /* 0x000ea80000300800 */
[----:B------:R-:W3:Y:S01]  /*49220*/  LDL.LU R64, [R1+0x1710] ;  /* 0x0017100001407983 */ /* 0x000ee20000300800 */
[----:B-1----:R-:W-:-:S04]  /*49230*/  LOP3.LUT R24, R24, 0x7f, RZ, 0xc0, !PT ;  /* 0x0000007f18187812 */ /* 0x002fc800078ec0ff */
[----:B------:R-:W-:-:S05]  /*49240*/  LOP3.LUT R24, R24, 0x40, RZ, 0x3c, !PT ;  /* 0x0000004018187812 */ /* 0x000fca00078e3cff */
[----:B------:R1:W-:Y:S02]  /*49250*/  STS.U8 [R24+UR9+0x1da00], R25 ;  /* 0x01da001918007988 */ /* 0x0003e40008000009 */
[----:B-1----:R-:W1:Y:S02]  /*49260*/  S2R R25, SR_TID.X ;  /* 0x0000000000197919 */ /* 0x002e640000002100 */
        /* <DEDUP_REMOVED lines=9> */
[----:B-1----:R-:W-:-:S04]  /*49300*/  LOP3.LUT R25, R25, 0x7f, RZ, 0xc0, !PT ;  /* 0x0000007f19197812 */ /* 0x002fc800078ec0ff */
[----:B------:R-:W-:-:S05]  /*49310*/  LOP3.LUT R25, R25, 0x50, RZ, 0x3c, !PT ;  /* 0x0000005019197812 */ /* 0x000fca00078e3cff */
[----:B--2---:R-:W-:Y:S04]  /*49320*/  STS.U8 [R25+UR9+0x18280], R20 ;  /* 0x0182801419007988 */ /* 0x004fe80008000009 */
[----:B------:R-:W-:Y:S04]  /*49330*/  STS.U8 [R25+UR9+0x18680], R16 ;  /* 0x0186801019007988 */ /* 0x000fe80008000009 */
[----:B------:R-:W-:Y:S04]  /*49340*/  STS.U8 [R25+UR9+0x18a80], R12 ;  /* 0x018a800c19007988 */ /* 0x000fe80008000009 */
[----:B------:R-:W-:Y:S04]  /*49350*/  STS.U8 [R25+UR9+0x18e80], R8 ;  /* 0x018e800819007988 */ /* 0x000fe80008000009 */
[----:B------:R-:W-:Y:S04]  /*49360*/  STS.U8 [R25+UR9+0x19280], R52 ;  /* 0x0192803419007988 */ /* 0x000fe80008000009 */
[----:B------:R-:W-:Y:S04]  /*49370*/  STS.U8 [R25+UR9+0x19680], R46 ;  /* 0x0196802e19007988 */ /* 0x000fe80008000009 */
[----:B------:R-:W-:Y:S04]  /*49380*/  STS.U8 [R25+UR9+0x19a80], R47 ;  /* 0x019a802f19007988 */ /* 0x000fe80008000009 */
[----:B---3--:R1:W-:Y:S04]  /*49390*/  STS.U8 [R25+UR9+0x19e80], R64 ;  /* 0x019e804019007988 */ /* 0x0083e80008000009 */
[----:B------:R2:W-:Y:S04]  /*493a0*/  STS.U8 [R25+UR9+0x1a280], R0 ;  /* 0x01a2800019007988 */ /* 0x0005e80008000009 */
[----:B------:R3:W-:Y:S04]  /*493b0*/  STS.U8 [R25+UR9+0x1a680], R3 ;  /* 0x01a6800319007988 */ /* 0x0007e80008000009 */
[----:B-1----:R-:W4:Y:S04]  /*493c0*/  LDL.LU R64, [R1+0x170c] ;  /* 0x00170c0001407983 */ /* 0x002f280000300800 */
[----:B--2---:R-:W2:Y:S04]  /*493d0*/  LDL.LU R0, [R1+0x1708] ;  /* 0x0017080001007983 */ /* 0x004ea80000300800 */
[----:B---3--:R-:W3:Y:S04]  /*493e0*/  LDL.LU R3, [R1+0x1704] ;  /* 0x0017040001037983 */ /* 0x008ee80000300800 */
[----:B------:R-:W2:Y:S04]  /*493f0*/  LDL.LU R24, [R1+0x68] ;  /* 0x0000680001187983 */ /* 0x000ea80000300800 */
[----:B------:R-:W3:Y:S04]  /*49400*/  LDL.LU R20, [R1+0x5c] ;  /* 0x00005c0001147983 */ /* 0x000ee80000300800 */
[----:B------:R-:W3:Y:S04]  /*49410*/  LDL.LU R52, [R1+0x50] ;  /* 0x0000500001347983 */ /* 0x000ee80000300800 */
[----:B------:R-:W3:Y:S04]  /*49420*/  LDL.LU R46, [R1+0x44] ;  /* 0x00004400012e7983 */ /* 0x000ee80000300800 */
[----:B------:R-:W3:Y:S04]  /*49430*/  LDL.LU R16, [R1+0x38] ;  /* 0x0000380001107983 */ /* 0x000ee80000300800 */
[----:B------:R-:W3:Y:S01]  /*49440*/  LDL.LU R12, [R1+0x2c] ;  /* 0x00002c00010c7983 */ /* 0x000ee20000300800 */
[----:B0-----:R-:W0:Y:S03]  /*49450*/  S2R R47, SR_TID.X ;  /* 0x00000000002f7919 */ /* 0x001e260000002100 */
        /* <DEDUP_REMOVED lines=20> */
[----:B------:R-:W-:Y:S04]  /*495a0*/  STS.U8 [R25+UR9+0x1fa80], R44 ;  /* 0x01fa802c19007988 */ /* 0x000fe80008000009 */
[----:B------:R-:W-:Y:S01]  /*495b0*/  STS.U8 [R25+UR9+0x1fe80], R45 ;  /* 0x01fe802d19007988 */ /* 0x000fe20008000009 */
[----:B0-----:R-:W-:-:S04]  /*495c0*/  LOP3.LUT R47, R47, 0x7f, RZ, 0xc0, !PT ;  /* 0x0000007f2f2f7812 */ /* 0x001fc800078ec0ff */
[----:B------:R-:W-:-:S05]  /*495d0*/  LOP3.LUT R8, R47, 0x60, RZ, 0x3c, !PT ;  /* 0x000000602f087812 */ /* 0x000fca00078e3cff */
[----:B--2---:R-:W-:Y:S04]  /*495e0*/  STS.U8 [R8+UR9+0x18300], R24 ;  /* 0x0183001808007988 */ /* 0x004fe80008000009 */
[----:B---3--:R-:W-:Y:S04]  /*495f0*/  STS.U8 [R8+UR9+0x18700], R20 ;  /* 0x0187001408007988 */ /* 0x008fe80008000009 */
[----:B------:R0:W-:Y:S04]  /*49600*/  STS.U8 [R8+UR9+0x18b00], R52 ;  /* 0x018b003408007988 */ /* 0x0001e80008000009 */
[----:B------:R1:W-:Y:S04]  /*49610*/  STS.U8 [R8+UR9+0x18f00], R46 ;  /* 0x018f002e08007988 */ /* 0x0003e80008000009 */
[----:B------:R-:W-:Y:S04]  /*49620*/  STS.U8 [R8+UR9+0x19300], R16 ;  /* 0x0193001008007988 */ /* 0x000fe80008000009 */
[----:B------:R-:W-:Y:S04]  /*49630*/  STS.U8 [R8+UR9+0x19700], R12 ;  /* 0x0197000c08007988 */ /* 0x000fe80008000009 */
[----:B------:R2:W-:Y:S04]  /*49640*/  STS.U8 [R8+UR9+0x19b00], R0 ;  /* 0x019b000008007988 */ /* 0x0005e80008000009 */
[----:B------:R3:W-:Y:S04]  /*49650*/  STS.U8 [R8+UR9+0x19f00], R4 ;  /* 0x019f000408007988 */ /* 0x0007e80008000009 */
[----:B------:R4:W-:Y:S04]  /*49660*/  STS.U8 [R8+UR9+0x1a300], R2 ;  /* 0x01a3000208007988 */ /* 0x0009e80008000009 */
[----:B0-----:R-:W4:Y:S04]  /*49670*/  LDL.LU R52, [R1+0x64] ;  /* 0x0000640001347983 */ /* 0x001f280000300800 */
[----:B-1----:R-:W4:Y:S04]  /*49680*/  LDL.LU R46, [R1+0x58] ;  /* 0x00005800012e7983 */ /* 0x002f280000300800 */
[----:B--2---:R-:W2:Y:S04]  /*49690*/  LDL.LU R0, [R1+0x1700] ;  /* 0x0017000001007983 */ /* 0x004ea80000300800 */
[----:B---3--:R-:W3:Y:S04]  /*496a0*/  LDL.LU R4, [R1+0x16fc] ;  /* 0x0016fc0001047983 */ /* 0x008ee80000300800 */
[----:B----4-:R-:W4:Y:S04]  /*496b0*/  LDL.LU R2, [R1+0x16f8] ;  /* 0x0016f80001027983 */ /* 0x010f280000300800 */
        /* <DEDUP_REMOVED lines=26> */
[----:B----4-:R0:W-:Y:S04]  /*49860*/  STS.U8 [R47+UR9+0x18b80], R2 ;  /* 0x018b80022f007988 */ /* 0x0101e80008000009 */
[----:B---3--:R1:W-:Y:S04]  /*49870*/  STS.U8 [R47+UR9+0x18f80], R4 ;  /* 0x018f80042f007988 */ /* 0x0083e80008000009 */
[----:B--2---:R2:W-:Y:S04]  /*49880*/  STS.U8 [R47+UR9+0x19380], R0 ;  /* 0x019380002f007988 */ /* 0x0045e80008000009 */
[----:B------:R3:W-:Y:S04]  /*49890*/  STS.U8 [R47+UR9+0x19780], R3 ;  /* 0x019780032f007988 */ /* 0x0007e80008000009 */
[----:B------:R4:W-:Y:S04]  /*498a0*/  STS.U8 [R47+UR9+0x19b80], R64 ;  /* 0x019b80402f007988 */ /* 0x0009e80008000009 */
[----:B------:R2:W-:Y:S04]  /*498b0*/  STS.U8 [R47+UR9+0x19f80], R6 ;  /* 0x019f80062f007988 */ /* 0x0005e80008000009 */
[----:B0-----:R0:W5:Y:S04]  /*498c0*/  LDL.LU R2, [R1+0x16f4] ;  /* 0x0016f40001027983 */ /* 0x0011680000300800 */
[----:B-1----:R0:W5:Y:S04]  /*498d0*/  LDL.LU R4, [R1+0x16f0] ;  /* 0x0016f00001047983 */ /* 0x0021680000300800 */
[----:B--2---:R0:W5:Y:S04]  /*498e0*/  LDL.LU R0, [R1+0x16ec] ;  /* 0x0016ec0001007983 */ /* 0x0041680000300800 */
[----:B---3--:R0:W5:Y:S04]  /*498f0*/  LDL.LU R3, [R1+0x16e8] ;  /* 0x0016e80001037983 */ /* 0x0081680000300800 */
[----:B----4-:R0:W5:Y:S04]  /*49900*/  LDL.LU R64, [R1+0x16e4] ;  /* 0x0016e40001407983 */ /* 0x0101680000300800 */
[----:B------:R0:W5:Y:S04]  /*49910*/  LDL.LU R6, [R1+0x16e0] ;  /* 0x0016e00001067983 */ /* 0x0001680000300800 */
[----:B------:R1:W-:Y:S04]  /*49920*/  STS.U8 [R47+UR9+0x1a380], R5 ;  /* 0x01a380052f007988 */ /* 0x0003e80008000009 */
[----:B-1----:R0:W5:Y:S04]  /*49930*/  LDL.LU R5, [R1+0x16dc] ;  /* 0x0016dc0001057983 */ /* 0x0021680000300800 */
        /* <DEDUP_REMOVED lines=24> */
[----:B-1----:R-:W1:Y:S01]  /*49ac0*/  FENCE.VIEW.ASYNC.S ;  /* 0x00000000000073c6 */ /* 0x002e620000000000 */
[----:B------:R-:W-:Y:S01]  /*49ad0*/  ULEA UR11, UR18, UR9, 0x3 ;  /* 0x00000009120b7291 */ /* 0x000fe2000f8e18ff */
[----:B------:R-:W-:-:S03]  /*49ae0*/  UMOV UR4, UR5 ;  /* 0x0000000500047c82 */ /* 0x000fc60008000000 */
[----:B------:R-:W-:Y:S01]  /*49af0*/  UIADD3 UR11, UPT, UPT, UR11, 0x20000, URZ ;  /* 0x000200000b0b7890 */ /* 0x000fe2000fffe0ff */
[----:B-1----:R-:W-:Y:S06]  /*49b00*/  BAR.SYNC.DEFER_BLOCKING 0x0 ;  /* 0x0000000000007b1d */ /* 0x002fec0000010000 */
[----:B0-----:R-:W-:Y:S05]  /*49b10*/  @P0 BRA `(.L_x_9) ;  /* 0x0000000000880947 */ /* 0x001fea0003800000 */
[----:B------:R-:W-:Y:S02]  /*49b20*/  UIADD3 UR19, UPT, UPT, UR8, 0x100, URZ ;  /* 0x0000010008137890 */ /* 0x000fe4000fffe0ff */
[----:B------:R-:W-:Y:S02]  /*49b30*/  UIADD3 UR50, UPT, UPT, UR8, 0x100, URZ ;  /* 0x0000010008327890 */ /* 0x000fe4000fffe0ff */
[----:B------:R-:W-:Y:S01]  /*49b40*/  UIADD3 UR51, UPT, UPT, UR8, 0x100, URZ ;  /* 0x0000010008337890 */ /* 0x000fe2000fffe0ff */
[----:B------:R-:W-:Y:S01]  /*49b50*/  UMOV UR16, 0x0 ;  /* 0x0000000000107882 */ /* 0x000fe20000000000 */
[----:B------:R-:W-:Y:S01]  /*49b60*/  UMOV UR17, 0x8408010 ;  /* 0x0840801000117882 */ /* 0x000fe20000000000 */
[----:B------:R-:W-:Y:S01]  /*49b70*/  UMOV UR15, 0x40004040 ;  /* 0x40004040000f7882 */ /* 0x000fe20000000000 */
[----:B------:R-:W-:Y:S02]  /*49b80*/  UIADD3 UR56, UPT, UPT, UR8, 0x100, URZ ;  /* 0x0000010008387890 */ /* 0x000fe4000fffe0ff */
[----:B------:R0:W-:Y:S01]  /*49b90*/  UTCQMMA gdesc[UR14], gdesc[UR12], tmem[UR8], tmem[UR16], idesc[UR17], UPT ;  /* 0x00ff100c0e0075ea */ /* 0x0001e2000b800308 */
[----:B------:R-:W-:Y:S01]  /*49ba0*/  UMOV UR42, 0x0 ;  /* 0x00000000002a7882 */ /* 0x000fe20000000000 */
[----:B------:R-:W-:Y:S01]  /*49bb0*/  UMOV UR43, 0x8408010 ;  /* 0x08408010002b7882 */ /* 0x000fe20000000000 */
[----:B------:R-:W-:Y:S01]  /*49bc0*/  UMOV UR44, 0x0 ;  /* 0x00000000002c7882 */ /* 0x000fe20000000000 */
[----:B------:R-:W-:Y:S01]  /*49bd0*/  UMOV UR45, 0x8408010 ;  /* 0x08408010002d7882 */ /* 0x000fe20000000000 */
        /* <DEDUP_REMOVED lines=11> */
[----:B------:R-:W-:Y:S01]  /*49c90*/  UMOV UR6, UR11 ;  /* 0x0000000b00067c82 */ /* 0x000fe20008000000 */
[----:B------:R-:W-:Y:S01]  /*49ca0*/  UMOV UR7, URZ ;  /* 0x000000ff00077c82 */ /* 0x000fe20008000000 */
[----:B------:R0:W-:Y:S01]  /*49cb0*/  UTCQMMA gdesc[UR34], gdesc[UR12], tmem[UR19], tmem[UR48], idesc[UR49], UPT ;  /* 0x00ff300c220075ea */ /* 0x0001e2000b800313 */
[----:B------:R-:W-:Y:S01]  /*49cc0*/  UMOV UR58, 0x0 ;  /* 0x00000000003a7882 */ /* 0x000fe20000000000 */
[----:B------:R-:W-:Y:S01]  /*49cd0*/  UMOV UR59, 0x8408010 ;  /* 0x08408010003b7882 */ /* 0x000fe20000000000 */
[----:B------:R0:W-:Y:S01]  /*49ce0*/  UTCQMMA gdesc[UR36], gdesc[UR24], tmem[UR50], tmem[UR52], idesc[UR53], UPT ;  /* 0x00ff3418240075ea */ /* 0x0001e2000b800332 */
[----:B------:R-:W-:Y:S01]  /*49cf0*/  UMOV UR5, UR6 ;  /* 0x0000000600057c82 */ /* 0x000fe20008000000 */
[----:B------:R0:W-:Y:S01]  /*49d00*/  UTCQMMA gdesc[UR38], gdesc[UR28], tmem[UR51], tmem[UR54], idesc[UR55], UPT ;  /* 0x00ff361c260075ea */ /* 0x0001e2000b800333 */
[----:B------:R0:W-:Y:S01]  /*49d10*/  UTCQMMA gdesc[UR40], gdesc[UR32], tmem[UR56], tmem[UR58], idesc[UR59], UPT ;  /* 0x00ff3a20280075ea */ /* 0x0001e2000b800338 */
[----:B------:R0:W-:Y:S01]  /*49d20*/  UTCBAR [UR5], URZ ;  /* 0x000000ff050073e9 */ /* 0x0001e200080000ff */
[----:B------:R-:W-:Y:S01]  /*49d30*/  NOP ;  /* 0x0000000000007918 */ /* 0x000fe20000000000 */
.L_x_9:
[----:B------:R-:W2:Y:S04]  /*49d40*/  LDL R8, [R1+0x12dc] ;  /* 0x0012dc0001087983 */ /* 0x000ea80000100800 */
[----:B------:R-:W2:Y:S01]  /*49d50*/  LDL.LU R7, [R1+0x12d4] ;  /* 0x0012d40001077983 */ /* 0x000ea20000300800 */
[----:B------:R-:W-:-:S04]  /*49d60*/  UIADD3 UR18, UPT, UPT, UR18, 0x1, URZ ;  /* 0x0000000112127890 */ /* 0x000fc8000fffe0ff */
[----:B------:R-:W-:-:S04]  /*49d70*/  UISETP.GT.AND UP1, UPT, UR18, 0x1, UPT ;  /* 0x000000011200788c */ /* 0x000fc8000bf24270 */
[----:B0-----:R-:W-:Y:S02]  /*49d80*/  USEL UR5, URZ, 0x1, !UP1 ;  /* 0x00000001ff057887 */ /* 0x001fe4000c800000 */
[----:B------:R-:W-:Y:S02]  /*49d90*/  USEL UR18, UR18, URZ, !UP1 ;  /* 0x000000ff12127287 */ /* 0x000fe4000c800000 */
[----:B------:R-:W-:Y:S01]  /*49da0*/  ULOP3.LUT UR5, UR4, UR5, URZ, 0x3c, !UPT ;  /* 0x0000000504057292 */ /* 0x000fe2000f8e3cff */
[----:B--2---:R-:W-:Y:S02]  /*49db0*/  ISETP.NE.U32.AND P1, PT, R7, R8, PT ;  /* 0x000000080700720c */ /* 0x004fe40003f25070 */
[----:B------:R-:W2:Y:S01]  /*49dc0*/  LDL.LU R7, [R1+0x12d8] ;  /* 0x0012d80001077983 */ /* 0x000ea20000300800 */
[----:B------:R-:W-:-:S03]  /*49dd0*/  IMAD.U32 R8, RZ, RZ, UR4 ;  /* 0x00000004ff087e24 */ /* 0x000fc6000f8e00ff */
[----:B--2---:R0:W-:Y:S07]  /*49de0*/  STL [R1+0x12d4], R7 ;  /* 0x0012d40701007387 */ /* 0x0041ee0000100800 */
[----:B------:R-:W-:Y:S05]  /*49df0*/  @P1 BRA `(.L_x_10) ;  /* 0xfffffe1800f01947 */ /* 0x000fea000383ffff */
.L_x_7:
[----:B------:R-:W2:Y:S01]  /*49e00*/  LDL R12, [R1+0x700] ;  /* 0x00070000010c7983 */ /* 0x000ea20000100800 */
[----:B------:R-:W1:Y:S01]  /*49e10*/  LDC R11, c[0x0][0x3a0] ;  /* 0x0000e800ff0b7b82 */ /* 0x000e620000000800 */
[----:B------:R-:W3:Y:S02]  /*49e20*/  LDCU UR26, c[0x0][0x3b8] ;  /* 0x00007700ff1a77ac */ /* 0x000ee40008000800 */
[----:B------:R-:W4:Y:S01]  /*49e30*/  LDL.LU R10, [R1+0x12e0] ;  /* 0x0012e000010a7983 */ /* 0x000f220000300800 */
[----:B------:R-:W0:Y:S03]  /*49e40*/  LDCU UR5, c[0x0][0x39c] ;  /* 0x00007380ff0577ac */ /* 0x000e260008000800 */
[----:B------:R-:W4:Y:S01]  /*49e50*/  LDL.LU R9, [R1+0x12e4] ;  /* 0x0012e40001097983 */ /* 0x000f220000300800 */
[----:B-----5:R-:W2:Y:S01]  /*49e60*/  LDC R3, c[0x0][0x3b4] ;  /* 0x0000ed00ff037b82 */ /* 0x020ea20000000800 */
[----:B------:R-:W4:Y:S02]  /*49e70*/  LDCU.64 UR28, c[0x0][0x398] ;  /* 0x00007300ff1c77ac */ /* 0x000f240008000a00 */
[----:B0-----:R-:W4:Y:S01]  /*49e80*/  LDL.LU R7, [R1+0x1334] ;  /* 0x0013340001077983 */ /* 0x001f220000300800 */
[----:B------:R-:W0:Y:S01]  /*49e90*/  LDCU.64 UR18, c[0x0][0x398] ;  /* 0x00007300ff1277ac */ /* 0x000e220008000a00 */
[----:B------:R-:W0:Y:S01]  /*49ea0*/  LDCU.128 UR12, c[0x0][0x390] ;  /* 0x00007200ff0c77ac */ /* 0x000e220008000c00 */
[----:B---3--:R-:W-:Y:S01]  /*49eb0*/  IMAD R84, R64, UR26, RZ ;  /* 0x0000001a40547c24 */ /* 0x008fe2000f8e02ff */
[----:B------:R-:W3:Y:S03]  /*49ec0*/  LDCU UR16, c[0x0][0x39c] ;  /* 0x00007380ff1077ac */ /* 0x000ee60008000800 */
[----:B------:R-:W-:Y:S01]  /*49ed0*/  VIADD R80, R84, UR26 ;  /* 0x0000001a54507c36 */ /* 0x000fe20008000000 */
[----:B------:R-:W-:Y:S01]  /*49ee0*/  SHF.R.S32.HI R6, RZ, 0x1f, R84 ;  /* 0x0000001fff067819 */ /* 0x000fe20000011454 */
[----:B-1----:R-:W-:Y:S01]  /*49ef0*/  VIADD R11, R11, 0x7f ;  /* 0x0000007f0b0b7836 */ /* 0x002fe20000000000 */
[----:B------:R-:W1:Y:S04]  /*49f00*/  LDCU UR17, c[0x0][0x39c] ;  /* 0x00007380ff1177ac */ /* 0x000e680008000800 */
[----:B------:R-:W-:Y:S01]  /*49f10*/  ISETP.GE.AND P5, PT, R11, 0x80, PT ;  /* 0x000000800b00780c */ /* 0x000fe20003fa6270 */
[----:B------:R-:W0:Y:S01]  /*49f20*/  LDCU UR22, c[0x0][0x39c] ;  /* 0x00007380ff1677ac */ /* 0x000e220008000800 */
[----:B------:R-:W0:Y:S01]  /*49f30*/  LDCU.64 UR30, c[0x0][0x398] ;  /* 0x00007300ff1e77ac */ /* 0x000e220008000a00 */
[----:B--2---:R-:W-:-:S04]  /*49f40*/  IMAD R0, R12, R3, RZ ;  /* 0x000000030c007224 */ /* 0x004fc800078e02ff */
[----:B------:R-:W-:Y:S01]  /*49f50*/  IMAD R3, R3, 0x80, R0 ;  /* 0x0000008003037824 */ /* 0x000fe200078e0200 */
[----:B----4-:R-:W-:Y:S02]  /*49f60*/  ISETP.GE.AND P1, PT, R10, UR29, PT ;  /* 0x0000001d0a007c0c */ /* 0x010fe4000bf26270 */
[----:B0-----:R-:W-:Y:S02]  /*49f70*/  IADD3 R2, P0, PT, R0, UR12, RZ ;  /* 0x0000000c00027c10 */ /* 0x001fe4000ff1e0ff */
[----:B------:R-:W-:Y:S02]  /*49f80*/  ISETP.GE.AND P3, PT, R9, UR19, PT ;  /* 0x0000001309007c0c */ /* 0x000fe4000bf66270 */
[----:B------:R-:W-:Y:S02]  /*49f90*/  IADD3 R68, P6, PT, R3, UR12, RZ ;  /* 0x0000000c03447c10 */ /* 0x000fe4000ffde0ff */
[----:B------:R-:W-:Y:S01]  /*49fa0*/  ISETP.GE.AND P2, PT, R7, UR5, PT ;  /* 0x0000000507007c0c */ /* 0x000fe2000bf46270 */
[----:B-1-3--:R-:W-:-:S12]  /*49fb0*/  @!P5 BRA `(.L_x_11) ;  /* 0x000000000010d947 */ /* 0x00afd80003800000 */
[----:B------:R-:W-:-:S06]  /*49fc0*/  USHF.L.U32 UR4, UR4, 0x1f, URZ ;  /* 0x0000001f04047899 */ /* 0x000fcc00080006ff */
[----:B------:R-:W-:-:S04]  /*49fd0*/  IMAD.U32 R4, RZ, RZ, UR4 ;  /* 0x00000004ff047e24 */ /* 0x000fc8000f8e00ff */
[----:B------:R-:W0:Y:S02]  /*49fe0*/  SYNCS.PHASECHK.TRANS64.TRYWAIT P5, [UR11], R4 ;  /* 0x00000004ff0075a7 */ /* 0x000e2400080a110b */
[----:B0-----:R-:W-:Y:S05]  /*49ff0*/  @!P5 BRA `(.L_x_12) ;  /* 0x00000170000cd947 */ /* 0x001fea0003800000 */
.L_x_11:
[----:B------:R-:W2:Y:S01]  /*4a000*/  LDL R13, [R1+0x700] ;  /* 0x00070000010d7983 */ /* 0x000ea20000100800 */
[----:B------:R-:W-:Y:S01]  /*4a010*/  VIADD R76, R80, UR26 ;  /* 0x0000001a504c7c36 */ /* 0x000fe20008000000 */
[----:B------:R-:W-:Y:S01]  /*4a020*/  LEA.HI.X.SX32 R0, R0, UR13, 0x1, P0 ;  /* 0x0000000d00007c11 */ /* 0x000fe200080f0eff */
[----:B------:R-:W0:Y:S01]  /*4a030*/  LDCU.64 UR6, c[0x0][0x398] ;  /* 0x00007300ff0677ac */ /* 0x000e220008000a00 */
[----:B------:R-:W-:Y:S01]  /*4a040*/  BAR.SYNC.DEFER_BLOCKING 0x0 ;  /* 0x0000000000007b1d */ /* 0x000fe20000010000 */
[----:B------:R-:W-:Y:S01]  /*4a050*/  VIADD R72, R76, UR26 ;  /* 0x0000001a4c487c36 */ /* 0x000fe20008000000 */
[----:B------:R-:W-:Y:S02]  /*4a060*/  SHF.R.S32.HI R4, RZ, 0x1f, R80 ;  /* 0x0000001fff047819 */ /* 0x000fe40000011450 */
[-C--:B------:R-:W-:Y:S02]  /*4a070*/  IADD3 R86, P0, PT, R84, R2.reuse, RZ ;  /* 0x0000000254567210 */ /* 0x080fe40007f1e0ff */
[----:B------:R-:W-:Y:S01]  /*4a080*/  IADD3 R82, P5, PT, R80, R2, RZ ;  /* 0x0000000250527210 */ /* 0x000fe20007fbe0ff */
[----:B------:R-:W1:Y:S01]  /*4a090*/  LDCU.64 UR4, c[0x0][0x398] ;  /* 0x00007300ff0477ac */ /* 0x000e620008000a00 */
[----:B------:R-:W-:Y:S01]  /*4a0a0*/  LEA.HI.X.SX32 R3, R3, UR13, 0x1, P6 ;  /* 0x0000000d03037c11 */ /* 0x000fe2000b0f0eff */
[----:B------:R-:W-:Y:S01]  /*4a0b0*/  STL [R1+0x183c], R72 ;  /* 0x00183c4801007387 */ /* 0x000fe20000100800 */
[----:B------:R-:W-:Y:S01]  /*4a0c0*/  IADD3 R84, P6, PT, R84, R68, RZ ;  /* 0x0000004454547210 */ /* 0x000fe20007fde0ff */
[----:B------:R-:W-:Y:S01]  /*4a0d0*/  IMAD.X R83, R4, 0x1, R0, P5 ;  /* 0x0000000104537824 */ /* 0x000fe200028e0600 */
[----:B------:R-:W-:Y:S01]  /*4a0e0*/  SHF.R.S32.HI R5, RZ, 0x1f, R76 ;  /* 0x0000001fff057819 */ /* 0x000fe2000001144c */
[----:B------:R-:W-:Y:S01]  /*4a0f0*/  STL [R1+0x1838], R68 ;  /* 0x0018384401007387 */ /* 0x000fe20000100800 */
[--C-:B------:R-:W-:Y:S01]  /*4a100*/  IMAD.X R87, R6, 0x1, R0.reuse, P0 ;  /* 0x0000000106577824 */ /* 0x100fe200000e0600 */
[----:B------:R-:W-:Y:S01]  /*4a110*/  IADD3 R78, P5, PT, R76, R2, RZ ;  /* 0x000000024c4e7210 */ /* 0x000fe20007fbe0ff */
[--C-:B------:R-:W-:Y:S01]  /*4a120*/  IMAD.X R85, R6, 0x1, R3.reuse, P6 ;  /* 0x0000000106557824 */ /* 0x100fe200030e0603 */
[----:B------:R-:W-:Y:S01]  /*4a130*/  STL [R1+0x1834], R64 ;  /* 0x0018344001007387 */ /* 0x000fe20000100800 */
[-C--:B------:R-:W-:Y:S01]  /*4a140*/  IADD3 R80, P0, PT, R80, R68.reuse, RZ ;  /* 0x0000004450507210 */ /* 0x080fe20007f1e0ff */
[----:B------:R-:W3:Y:S01]  /*4a150*/  LDCU.64 UR12, c[0x0][0x398] ;  /* 0x00007300ff0c77ac */ /* 0x000ee20008000a00 */
[----:B------:R-:W-:Y:S01]  /*4a160*/  IADD3 R76, P6, PT, R76, R68, RZ ;  /* 0x000000444c4c7210 */ /* 0x000fe20007fde0ff */
[----:B------:R-:W4:Y:S01]  /*4a170*/  LDCU.64 UR24, c[0x0][0x398] ;  /* 0x00007300ff1877ac */ /* 0x000f220008000a00 */
[----:B------:R-:W5:Y:S02]  /*4a180*/  @!P4 SYNCS.CCTL.IV [UR9+0x20000] ;  /* 0x02000000ff00c9b1 */ /* 0x000f640008000009 */
[----:B-----5:R-:W-:Y:S06]  /*4a190*/  BAR.SYNC.DEFER_BLOCKING 0x0 ;  /* 0x0000000000007b1d */ /* 0x020fec0000010000 */
[----:B--2---:R2:W-:Y:S01]  /*4a1a0*/  STL [R1+0x1830], R13 ;  /* 0x0018300d01007387 */ /* 0x0045e20000100800 */
[----:B------:R-:W-:Y:S01]  /*4a1b0*/  IMAD.X R81, R4, 0x1, R3, P0 ;  /* 0x0000000104517824 */ /* 0x000fe200000e0603 */
[----:B------:R-:W5:Y:S01]  /*4a1c0*/  @!P4 SYNCS.CCTL.IV [UR9+0x20008] ;  /* 0x02000800ff00c9b1 */ /* 0x000f620008000009 */
[----:B------:R-:W-:Y:S01]  /*4a1d0*/  IMAD.X R79, R5, 0x1, R0, P5 ;  /* 0x00000001054f7824 */ /* 0x000fe200028e0600 */
[----:B------:R-:W0:Y:S01]  /*4a1e0*/  LDCU UR9, c[0x0][0x39c] ;  /* 0x00007380ff0977ac */ /* 0x000e220008000800 */
[----:B--2---:R-:W2:Y:S02]  /*4a1f0*/  LDTM.x64 R12, tmem[UR10] ;  /* 0x0000000a000c79ee */ /* 0x004ea40008340000 */
[----:B--2---:R-:W-:Y:S01]  /*4a200*/  STL.64 [R1+0x608], R14 ;  /* 0x0006080e01007387 */ /* 0x004fe20000100a00 */
[----:B------:R-:W-:-:S02]  /*4a210*/  IMAD.MOV.U32 R9, RZ, RZ, R12 ;  /* 0x000000ffff097224 */ /* 0x000fc400078e000c */
[----:B------:R-:W-:Y:S01]  /*4a220*/  IMAD.MOV.U32 R8, RZ, RZ, R13 ;  /* 0x000000ffff087224 */ /* 0x000fe200078e000d */
[----:B------:R-:W-:Y:S01]  /*4a230*/  STL.64 [R1+0x618], R18 ;  /* 0x0006181201007387 */ /* 0x000fe20000100a00 */
[----:B------:R-:W-:Y:S02]  /*4a240*/  IMAD.MOV.U32 R92, RZ, RZ, R16 ;  /* 0x000000ffff5c7224 */ /* 0x000fe400078e0010 */
[----:B------:R-:W-:Y:S01]  /*4a250*/  IMAD.MOV.U32 R91, RZ, RZ, R17 ;  /* 0x000000ffff5b7224 */ /* 0x000fe200078e0011 */
        /* <DEDUP_REMOVED lines=27> */
[----:B------:R2:W-:Y:S04]  /*4a410*/  STL.64 [R1+0x6f8], R74 ;  /* 0x0006f84a01007387 */ /* 0x0005e80000100a00 */
[----:B------:R-:W-:Y:S01]  /*4a420*/  STL [R1+0x182c], R92 ;  /* 0x00182c5c01007387 */ /* 0x000fe20000100800 */
[----:B--2---:R-:W2:Y:S03]  /*4a430*/  LDTM.x64 R12, tmem[UR10+0x40] ;  /* 0x0000400a000c79ee */ /* 0x004ea60008340000 */
[----:B--2---:R-:W-:Y:S04]  /*4a440*/  STL.64 [R1+0x500], R12 ;  /* 0x0005000c01007387 */ /* 0x004fe80000100a00 */
        /* <DEDUP_REMOVED lines=30> */
[----:B------:R2:W-:Y:S02]  /*4a630*/  STL.64 [R1+0x5f8], R74 ;  /* 0x0005f84a01007387 */ /* 0x0005e40000100a00 */
[----:B--2---:R-:W2:Y:S02]  /*4a640*/  LDTM.x64 R12, tmem[UR10+0x80] ;  /* 0x0000800a000c79ee */ /* 0x004ea40008340000 */
        /* <DEDUP_REMOVED lines=66> */
[----:B--2---:R-:W-:Y:S01]  /*4aa70*/  STL.64 [R1+0x210], R16 ;  /* 0x0002101001007387 */ /* 0x004fe20000100a00 */
[----:B------:R-:W-:-:S02]  /*4aa80*/  IMAD.MOV.U32 R6, RZ, RZ, R13 ;  /* 0x000000ffff067224 */ /* 0x000fc400078e000d */
[----:B------:R-:W-:Y:S01]  /*4aa90*/  IMAD.MOV.U32 R7, RZ, RZ, R12 ;  /* 0x000000ffff077224 */ /* 0x000fe200078e000c */
[----:B------:R-:W-:Y:S01]  /*4aaa0*/  STL.64 [R1+0x218], R18 ;  /* 0x0002181201007387 */ /* 0x000fe20000100a00 */
[----:B------:R-:W-:Y:S01]  /*4aab0*/  IMAD.X R77, R5, 0x1, R3, P6 ;  /* 0x00000001054d7824 */ /* 0x000fe200030e0603 */
[----:B------:R-:W-:Y:S01]  /*4aac0*/  F2FP.SATFINITE.E4M3.F32.PACK_AB_MERGE_C R90, R8, R9, RZ ;  /* 0x00000009085a723e */ /* 0x000fe200048070ff */
[----:B------:R-:W-:Y:S01]  /*4aad0*/  IMAD.MOV.U32 R92, RZ, RZ, R14 ;  /* 0x000000ffff5c7224 */ /* 0x000fe200078e000e */
[----:B------:R-:W-:Y:S01]  /*4aae0*/  STL.64 [R1+0x220], R20 ;  /* 0x0002201401007387 */ /* 0x000fe20000100a00 */
[----:B------:R-:W-:-:S03]  /*4aaf0*/  IMAD.MOV.U32 R93, RZ, RZ, R15 ;  /* 0x000000ffff5d7224 */ /* 0x000fc600078e000f */
        /* <DEDUP_REMOVED lines=26> */
[----:B------:R0:W-:Y:S04]  /*4aca0*/  STL.64 [R1+0x2f8], R74 ;  /* 0x0002f84a01007387 */ /* 0x0001e80000100a00 */
[----:B--2---:R-:W2:Y:S04]  /*4acb0*/  LDL.LU R72, [R1+0x183c] ;  /* 0x00183c0001487983 */ /* 0x004ea80000300800 */
[----:B------:R-:W3:Y:S04]  /*4acc0*/  LDL.LU R68, [R1+0x1838] ;  /* 0x0018380001447983 */ /* 0x000ee80000300800 */
[----:B------:R-:W3:Y:S04]  /*4acd0*/  LDL.LU R64, [R1+0x1834] ;  /* 0x0018340001407983 */ /* 0x000ee80000300800 */
[----:B------:R-:W4:Y:S04]  /*4ace0*/  LDL.LU R13, [R1+0x1830] ;  /* 0x00183000010d7983 */ /* 0x000f280000300800 */
[----:B------:R-:W5:Y:S04]  /*4acf0*/  LDL.LU R12, [R1+0x133c] ;  /* 0x00133c00010c7983 */ /* 0x000f680000300800 */
[----:B------:R-:W5:Y:S04]  /*4ad00*/  LDL R11, [R1+0x704] ;  /* 0x00070400010b7983 */ /* 0x000f680000100800 */
[----:B------:R-:W5:Y:S01]  /*4ad10*/  LDL.LU R10, [R1+0x1338] ;  /* 0x00133800010a7983 */ /* 0x000f620000300800 */
[----:B------:R-:W-:-:S02]  /*4ad20*/  F2FP.SATFINITE.E4M3.F32.PACK_AB_MERGE_C R89, R6, R7, RZ ;  /* 0x000000070659723e */ /* 0x000fc400048070ff */
[----:B--2---:R-:W-:Y:S01]  /*4ad30*/  SHF.R.S32.HI R4, RZ, 0x1f, R72 ;  /* 0x0000001fff047819 */ /* 0x004fe20000011448 */
[C---:B------:R-:W-:Y:S01]  /*4ad40*/  VIADD R69, R72.reuse, UR26 ;  /* 0x0000001a48457c36 */ /* 0x040fe20008000000 */
[----:B0-----:R-:W-:-:S04]  /*4ad50*/  IADD3 R74, P5, PT, R72, R2, RZ ;  /* 0x00000002484a7210 */ /* 0x001fc80007fbe0ff */
[----:B------:R-:W-:Y:S01]  /*4ad60*/  SHF.R.S32.HI R88, RZ, 0x1f, R69 ;  /* 0x0000001fff587819 */ /* 0x000fe20000011445 */
[--C-:B------:R-:W-:Y:S01]  /*4ad70*/  IMAD.X R75, R4, 0x1, R0.reuse, P5 ;  /* 0x00000001044b7824 */ /* 0x100fe200028e0600 */
[----:B---3--:R-:W-:Y:S02]  /*4ad80*/  IADD3 R72, P5, PT, R72, R68, RZ ;  /* 0x0000004448487210 */ /* 0x008fe40007fbe0ff */
[----:B------:R-:W-:Y:S02]  /*4ad90*/  IADD3 R70, P4, PT, R69, R2, RZ ;  /* 0x0000000245467210 */ /* 0x000fe40007f9e0ff */
[----:B----4-:R-:W-:Y:S01]  /*4ada0*/  ISETP.GE.AND P0, PT, R13, UR14, PT ;  /* 0x0000000e0d007c0c */ /* 0x010fe2000bf06270 */
[----:B------:R-:W-:Y:S01]  /*4adb0*/  IMAD.X R73, R4, 0x1, R3, P5 ;  /* 0x0000000104497824 */ /* 0x000fe200028e0603 */
[----:B------:R-:W-:Y:S01]  /*4adc0*/  ISETP.GE.AND P6, PT, R64, UR15, PT ;  /* 0x0000000f40007c0c */ /* 0x000fe2000bfc6270 */
[----:B------:R-:W-:Y:S01]  /*4add0*/  IMAD.X R71, R88, 0x1, R0, P4 ;  /* 0x0000000158477824 */ /* 0x000fe200020e0600 */
[----:B------:R-:W-:Y:S01]  /*4ade0*/  ISETP.LT.AND P0, PT, R64, UR31, !P0 ;  /* 0x0000001f40007c0c */ /* 0x000fe2000c701270 */
[----:B------:R-:W0:Y:S01]  /*4adf0*/  LDCU.64 UR14, c[0x0][0x398] ;  /* 0x00007300ff0e77ac */ /* 0x000e220008000a00 */
[----:B-----5:R-:W-:-:S02]  /*4ae00*/  ISETP.GE.AND P5, PT, R12, UR16, PT ;  /* 0x000000100c007c0c */ /* 0x020fc4000bfa6270 */
[----:B------:R-:W-:Y:S01]  /*4ae10*/  ISETP.LT.AND P6, PT, R11, UR18, !P6 ;  /* 0x000000120b007c0c */ /* 0x000fe2000f7c1270 */
[----:B------:R-:W2:Y:S01]  /*4ae20*/  LDCU.64 UR18, c[0x0][0x398] ;  /* 0x00007300ff1277ac */ /* 0x000ea20008000a00 */
[----:B------:R-:W-:Y:S01]  /*4ae30*/  ISETP.GE.AND P4, PT, R10, UR17, PT ;  /* 0x000000110a007c0c */ /* 0x000fe2000bf86270 */
[----:B------:R-:W3:Y:S01]  /*4ae40*/  LDCU.64 UR16, c[0x0][0x398] ;  /* 0x00007300ff1077ac */ /* 0x000ee20008000a00 */
[----:B------:R-:W4:Y:S02]  /*4ae50*/  LDTM.x64 R4, tmem[UR10+0x140] ;  /* 0x0001400a000479ee */ /* 0x000f240008340000 */
[----:B----4-:R-:W-:Y:S04]  /*4ae60*/  STL.64 [R1+0x100], R4 ;  /* 0x0001000401007387 */ /* 0x010fe80000100a00 */
        /* <DEDUP_REMOVED lines=31> */
[----:B----4-:R-:W4:Y:S02]  /*4b060*/  LDTM.x64 R4, tmem[UR10+0x180] ;  /* 0x0001800a000479ee */ /* 0x010f240008340000 */
[----:B----4-:R-:W-:Y:S04]  /*4b070*/  STL.64 [R1], R4 ;  /* 0x0000000401007387 */ /* 0x010fe80000100a00 */
        /* <DEDUP_REMOVED lines=31> */
[----:B----4-:R-:W4:Y:S01]  /*4b270*/  LDTM.x64 R4, tmem[UR10+0x1c0] ;  /* 0x0001c00a000479ee */ /* 0x010f220008340000 */
[----:B------:R-:W-:Y:S01]  /*4b280*/  NOP ;  /* 0x0000000000007918 */ /* 0x000fe20000000000 */
[----:B------:R-:W5:Y:S01]  /*4b290*/  LDCU.64 UR10, c[0x0][0x398] ;  /* 0x00007300ff0a77ac */ /* 0x000f620008000a00 */
[----:B----4-:R4:W-:Y:S04]  /*4b2a0*/  STL.64 [R1+0x1808], R4 ;  /* 0x0018080401007387 */ /* 0x0109e80000100a00 */
[----:B----4-:R-:W4:Y:S04]  /*4b2b0*/  LDL.LU R4, [R1+0x1378] ;  /* 0x0013780001047983 */ /* 0x010f280000300800 */
[----:B------:R-:W1:Y:S04]  /*4b2c0*/  LDL R5, [R1+0x704] ;  /* 0x0007040001057983 */ /* 0x000e680000100800 */
[----:B------:R0:W-:Y:S04]  /*4b2d0*/  STL.64 [R1+0x17f8], R6 ;  /* 0x0017f80601007387 */ /* 0x0001e80000100a00 */
[----:B0-----:R-:W2:Y:S04]  /*4b2e0*/  LDL.LU R6, [R1+0x608] ;  /* 0x0006080001067983 */ /* 0x001ea80000300800 */
[----:B------:R-:W2:Y:S04]  /*4b2f0*/  LDL.LU R7, [R1+0x60c] ;  /* 0x00060c0001077983 */ /* 0x000ea80000300800 */
[----:B------:R0:W-:Y:S04]  /*4b300*/  STL.64 [R1+0x17f0], R8 ;  /* 0x0017f00801007387 */ /* 0x0001e80000100a00 */
[----:B0-----:R-:W2:Y:S04]  /*4b310*/  LDL.LU R8, [R1+0x1374] ;  /* 0x0013740001087983 */ /* 0x001ea80000300800 */
[----:B------:R-:W2:Y:S04]  /*4b320*/  LDL R9, [R1+0x700] ;  /* 0x0007000001097983 */ /* 0x000ea80000100800 */
[----:B------:R-:W-:Y:S04]  /*4b330*/  STL [R1+0x17e8], R12 ;  /* 0x0017e80c01007387 */ /* 0x000fe80000100800 */
[----:B------:R-:W-:Y:S04]  /*4b340*/  STL.64 [R1+0x17d8], R10 ;  /* 0x0017d80a01007387 */ /* 0x000fe80000100a00 */
        /* <DEDUP_REMOVED lines=10> */
[----:B------:R0:W-:Y:S04]  /*4b3f0*/  @P0 STG.E.U8 desc[UR20][R86.64], R90 ;  /* 0x0000005a56000986 */ /* 0x0001e8000c101114 */
[----:B------:R-:W-:Y:S04]  /*4b400*/  STL.64 [R1+0x1770], R32 ;  /* 0x0017702001007387 */ /* 0x000fe80000100a00 */
[----:B------:R-:W-:Y:S01]  /*4b410*/  STL.64 [R1+0x1768], R34 ;  /* 0x0017682201007387 */ /* 0x000fe20000100a00 */
[----:B0-----:R-:W-:-:S03]  /*4b420*/  PRMT R90, R90, 0x9910, RZ ;  /* 0x000099105a5a7816 */ /* 0x001fc600000000ff */
[----:B------:R-:W-:Y:S04]  /*4b430*/  STL.64 [R1+0x1760], R36 ;  /* 0x0017602401007387 */ /* 0x000fe80000100a00 */
[----:B------:R-:W-:Y:S04]  /*4b440*/  STL.64 [R1+0x1758], R38 ;  /* 0x0017582601007387 */ /* 0x000fe80000100a00 */
[----:B------:R-:W-:Y:S04]  /*4b450*/  STL.64 [R1+0x1750], R40 ;  /* 0x0017502801007387 */ /* 0x000fe80000100a00 */
[----:B------:R0:W-:Y:S04]  /*4b460*/  @P6 STG.E.U8 desc[UR20][R84.64], R89 ;  /* 0x0000005954006986 */ /* 0x0001e8000c101114 */
[----:B------:R-:W-:Y:S04]  /*4b470*/  STL.64 [R1+0x1748], R42 ;  /* 0x0017482a01007387 */ /* 0x000fe80000100a00 */
[----:B------:R-:W-:Y:S01]  /*4b480*/  STL.64 [R1+0x1740], R44 ;  /* 0x0017402c01007387 */ /* 0x000fe20000100a00 */
[----:B0-----:R-:W-:-:S03]  /*4b490*/  IMAD.MOV.U32 R84, RZ, RZ, R90 ;  /* 0x000000ffff547224 */ /* 0x001fc600078e005a */
[----:B------:R-:W-:Y:S01]  /*4b4a0*/  STL.64 [R1+0x1738], R46 ;  /* 0x0017382e01007387 */ /* 0x000fe20000100a00 */
[----:B------:R-:W-:-:S03]  /*4b4b0*/  PRMT R85, R89, 0x9910, RZ ;  /* 0x0000991059557816 */ /* 0x000fc600000000ff */
[----:B------:R-:W-:Y:S01]  /*4b4c0*/  STL.64 [R1+0x1730], R48 ;  /* 0x0017303001007387 */ /* 0x000fe20000100a00 */
[----:B------:R-:W-:Y:S02]  /*4b4d0*/  SHF.R.S32.HI R84, RZ, 0x8, R84 ;  /* 0x00000008ff547819 */ /* 0x000fe40000011454 */
[----:B------:R-:W-:Y:S01]  /*4b4e0*/  SHF.R.S32.HI R85, RZ, 0x8, R85 ;  /* 0x00000008ff557819 */ /* 0x000fe20000011455 */
        /* <DEDUP_REMOVED lines=8> */
[----:B------:R-:W-:Y:S01]  /*4b570*/  STL.64 [R1+0x16e8], R66 ;  /* 0x0016e84201007387 */ /* 0x000fe20000100a00 */
[----:B--2---:R-:W-:Y:S01]  /*4b580*/  ISETP.LT.AND P0, PT, R9, UR6, !P2 ;  /* 0x0000000609007c0c */ /* 0x004fe2000d701270 */
[----:B------:R-:W0:Y:S01]  /*4b590*/  LDCU UR6, c[0x0][0x39c] ;  /* 0x00007380ff0677ac */ /* 0x000e220008000800 */
[----:B-1----:R-:W-:-:S02]  /*4b5a0*/  ISETP.LT.AND P2, PT, R5, UR4, !P2 ;  /* 0x0000000405007c0c */ /* 0x002fc4000d741270 */
[----:B------:R-:W-:Y:S01]  /*4b5b0*/  ISETP.LT.AND P6, PT, R9, UR12, !P5 ;  /* 0x0000000c09007c0c */ /* 0x000fe2000efc1270 */
[----:B------:R-:W1:Y:S01]  /*4b5c0*/  LDCU UR4, c[0x0][0x39c] ;  /* 0x00007380ff0477ac */ /* 0x000e620008000800 */
[----:B------:R-:W-:Y:S01]  /*4b5d0*/  ISETP.LT.AND P5, PT, R5, UR14, !P5 ;  /* 0x0000000e05007c0c */ /* 0x000fe2000efa1270 */
[----:B------:R-:W2:Y:S06]  /*4b5e0*/  LDCU UR12, c[0x0][0x398] ;  /* 0x00007300ff0c77ac */ /* 0x000eac0008000800 */
[----:B------:R0:W-:Y:S01]  /*4b5f0*/  @P0 STG.E.U8 desc[UR20][R82.64], R84 ;  /* 0x0000005452000986 */ /* 0x0001e2000c101114 */
[----:B------:R-:W-:Y:S01]  /*4b600*/  ISETP.GE.AND P0, PT, R8, UR22, PT ;  /* 0x0000001608007c0c */ /* 0x000fe2000bf06270 */
[----:B------:R-:W1:Y:S02]  /*4b610*/  LDCU.64 UR22, c[0x0][0x398] ;  /* 0x00007300ff1677ac */ /* 0x000e640008000a00 */
[----:B------:R2:W-:Y:S01]  /*4b620*/  @P2 STG.E.U8 desc[UR20][R80.64], R85 ;  /* 0x0000005550002986 */ /* 0x0005e2000c101114 */
[----:B----4-:R-:W-:Y:S01]  /*4b630*/  ISETP.GE.AND P2, PT, R4, UR9, PT ;  /* 0x0000000904007c0c */ /* 0x010fe2000bf46270 */
[----:B------:R-:W4:Y:S01]  /*4b640*/  LDCU UR9, c[0x0][0x398] ;  /* 0x00007300ff0977ac */ /* 0x000f220008000800 */
[----:B------:R-:W1:Y:S01]  /*4b650*/  LDCU UR14, c[0x0][0x398] ;  /* 0x00007300ff0e77ac */ /* 0x000e620008000800 */
[----:B0-----:R-:W-:-:S02]  /*4b660*/  F2FP.SATFINITE.E4M3.F32.PACK_AB_MERGE_C R82, R7, R6, RZ ;  /* 0x000000060752723e */ /* 0x001fc400048070ff */
[----:B--2---:R-:W-:Y:S02]  /*4b670*/  F2FP.SATFINITE.E4M3.F32.PACK_AB_MERGE_C R80, R93, R92, RZ ;  /* 0x0000005c5d50723e */ /* 0x004fe400048070ff */
[----:B------:R-:W2:Y:S04]  /*4b680*/  LDL.LU R92, [R1+0x182c] ;  /* 0x00182c00015c7983 */ /* 0x000ea80000300800 */
[----:B------:R0:W-:Y:S01]  /*4b690*/  @P6 STG.E.U8 desc[UR20][R78.64], R82 ;  /* 0x000000524e006986 */ /* 0x0001e2000c101114 */
[----:B------:R-:W-:Y:S01]  /*4b6a0*/  ISETP.LT.AND P6, PT, R9, UR18, !P4 ;  /* 0x0000001209007c0c */ /* 0x000fe2000e7c1270 */
[----:B------:R-:W1:Y:S01]  /*4b6b0*/  LDCU UR18, c[0x0][0x398] ;  /* 0x00007300ff1277ac */ /* 0x000e620008000800 */
[----:B-----5:R-:W-:Y:S01]  /*4b6c0*/  ISETP.LT.AND P4, PT, R5, UR10, !P4 ;  /* 0x0000000a05007c0c */ /* 0x020fe2000e781270 */
[----:B------:R5:W-:Y:S01]  /*4b6d0*/  @P5 STG.E.U8 desc[UR20][R76.64], R80 ;  /* 0x000000504c005986 */ /* 0x000be2000c101114 */
[----:B---3--:R-:W-:Y:S01]  /*4b6e0*/  ISETP.LT.AND P5, PT, R9, UR16, !P0 ;  /* 0x0000001009007c0c */ /* 0x008fe2000c7a1270 */
[----:B------:R-:W3:Y:S01]  /*4b6f0*/  LDCU UR10, c[0x0][0x398] ;  /* 0x00007300ff0a77ac */ /* 0x000ee20008000800 */
[----:B------:R-:W1:Y:S01]  /*4b700*/  LDCU UR16, c[0x0][0x398] ;  /* 0x00007300ff1077ac */ /* 0x000e620008000800 */
[----:B0-----:R-:W-:-:S02]  /*4b710*/  PRMT R82, R82, 0x9910, RZ ;  /* 0x0000991052527816 */ /* 0x001fc400000000ff */
[----:B------:R-:W-:-:S03]  /*4b720*/  PRMT R78, R80, 0x9910, RZ ;  /* 0x00009910504e7816 */ /* 0x000fc600000000ff */
[----:B-----5:R-:W-:Y:S02]  /*4b730*/  IMAD.MOV.U32 R77, RZ, RZ, R82 ;  /* 0x000000ffff4d7224 */ /* 0x020fe400078e0052 */
[----:B------:R-:W-:Y:S02]  /*4b740*/  IMAD.MOV.U32 R76, RZ, RZ, R78 ;  /* 0x000000ffff4c7224 */ /* 0x000fe400078e004e */
[C---:B------:R-:W-:Y:S01]  /*4b750*/  VIADD R82, R69.reuse, UR26 ;  /* 0x0000001a45527c36 */ /* 0x040fe20008000000 */
[----:B------:R-:W-:Y:S02]  /*4b760*/  SHF.R.S32.HI R77, RZ, 0x8, R77 ;  /* 0x00000008ff4d7819 */ /* 0x000fe4000001144d */
[----:B------:R-:W-:Y:S01]  /*4b770*/  SHF.R.S32.HI R76, RZ, 0x8, R76 ;  /* 0x00000008ff4c7819 */ /* 0x000fe2000001144c */
[----:B------:R-:W-:Y:S02]  /*4b780*/  VIADD R78, R82, UR26 ;  /* 0x0000001a524e7c36 */ /* 0x000fe40008000000 */
[----:B------:R0:W-:Y:S04]  /*4b790*/  @P6 STG.E.U8 desc[UR20][R74.64], R77 ;  /* 0x0000004d4a006986 */ /* 0x0001e8000c101114 */
[----:B------:R-:W-:Y:S01]  /*4b7a0*/  @P4 STG.E.U8 desc[UR20][R72.64], R76 ;  /* 0x0000004c48004986 */ /* 0x000fe2000c101114 */
[----:B------:R-:W-:-:S02]  /*4b7b0*/  IADD3 R86, P4, PT, R69, R68, RZ ;  /* 0x0000004445567210 */ /* 0x000fc40007f9e0ff */
[----:B------:R-:W-:-:S03]  /*4b7c0*/  SHF.R.S32.HI R69, RZ, 0x1f, R78 ;  /* 0x0000001fff457819 */ /* 0x000fc6000001144e */
[----:B------:R-:W-:Y:S01]  /*4b7d0*/  IMAD.X R87, R88, 0x1, R3, P4 ;  /* 0x0000000158577824 */ /* 0x000fe200020e0603 */
[----:B------:R-:W-:Y:S01]  /*4b7e0*/  IADD3 R84, P4, PT, R82, R2, RZ ;  /* 0x0000000252547210 */ /* 0x000fe20007f9e0ff */
[----:B0-----:R-:W-:-:S03]  /*4b7f0*/  VIADD R74, R78, UR26 ;  /* 0x0000001a4e4a7c36 */ /* 0x001fc60008000000 */
[----:B------:R-:W-:Y:S01]  /*4b800*/  STL [R1+0x1828], R87 ;  /* 0x0018285701007387 */ /* 0x000fe20000100800 */
[----:B--2---:R-:W-:-:S05]  /*4b810*/  F2FP.SATFINITE.E4M3.F32.PACK_AB_MERGE_C R24, R91, R92, RZ ;  /* 0x0000005c5b18723e */ /* 0x004fca00048070ff */
[----:B------:R0:W-:Y:S02]  /*4b820*/  @P5 STG.E.U8 desc[UR20][R70.64], R24 ;  /* 0x0000001846005986 */ /* 0x0001e4000c101114 */
[----:B0-----:R-:W-:Y:S02]  /*4b830*/  SHF.R.S32.HI R70, RZ, 0x1f, R82 ;  /* 0x0000001fff467819 */ /* 0x001fe40000011452 */
[----:B------:R-:W-:Y:S02]  /*4b840*/  IADD3 R82, P5, PT, R82, R68, RZ ;  /* 0x0000004452527210 */ /* 0x000fe40007fbe0ff */
[----:B------:R-:W-:Y:S01]  /*4b850*/  SHF.R.S32.HI R71, RZ, 0x1f, R74 ;  /* 0x0000001fff477819 */ /* 0x000fe2000001144a */
[----:B------:R-:W-:Y:S01]  /*4b860*/  IMAD.X R85, R70, 0x1, R0, P4 ;  /* 0x0000000146557824 */ /* 0x000fe200020e0600 */
[----:B------:R-:W-:Y:S01]  /*4b870*/  IADD3 R80, P4, PT, R78, R2, RZ ;  /* 0x000000024e507210 */ /* 0x000fe20007f9e0ff */
[----:B------:R-:W-:Y:S01]  /*4b880*/  IMAD.X R83, R70, 0x1, R3, P5 ;  /* 0x0000000146537824 */ /* 0x000fe200028e0603 */
[----:B------:R-:W-:Y:S01]  /*4b890*/  IADD3 R78, P5, PT, R78, R68, RZ ;  /* 0x000000444e4e7210 */ /* 0x000fe20007fbe0ff */
[----:B------:R-:W-:-:S02]  /*4b8a0*/  VIADD R70, R74, UR26 ;  /* 0x0000001a4a467c36 */ /* 0x000fc40008000000 */
[C---:B------:R-:W-:Y:S01]  /*4b8b0*/  IMAD.X R81, R69.reuse, 0x1, R0, P4 ;  /* 0x0000000145517824 */ /* 0x040fe200020e0600 */
[C---:B------:R-:W-:Y:S01]  /*4b8c0*/  IADD3 R76, P4, PT, R74.reuse, R2, RZ ;  /* 0x000000024a4c7210 */ /* 0x040fe20007f9e0ff */
[--C-:B------:R-:W-:Y:S01]  /*4b8d0*/  IMAD.X R79, R69, 0x1, R3.reuse, P5 ;  /* 0x00000001454f7824 */ /* 0x100fe200028e0603 */
[----:B------:R-:W-:Y:S01]  /*4b8e0*/  IADD3 R74, P5, PT, R74, R68, RZ ;  /* 0x000000444a4a7210 */ /* 0x000fe20007fbe0ff */
[C---:B------:R-:W-:Y:S01]  /*4b8f0*/  VIADD R69, R70.reuse, UR26 ;  /* 0x0000001a46457c36 */ /* 0x040fe20008000000 */
[----:B------:R-:W-:Y:S01]  /*4b900*/  SHF.R.S32.HI R88, RZ, 0x1f, R70 ;  /* 0x0000001fff587819 */ /* 0x000fe20000011446 */
[C-C-:B------:R-:W-:Y:S01]  /*4b910*/  IMAD.X R77, R71.reuse, 0x1, R0.reuse, P4 ;  /* 0x00000001474d7824 */ /* 0x140fe200020e0600 */
[C---:B------:R-:W-:Y:S01]  /*4b920*/  IADD3 R72, P4, PT, R70.reuse, R2, RZ ;  /* 0x0000000246487210 */ /* 0x040fe20007f9e0ff */
[----:B------:R-:W-:Y:S01]  /*4b930*/  IMAD.X R75, R71, 0x1, R3, P5 ;  /* 0x00000001474b7824 */ /* 0x000fe200028e0603 */
[----:B------:R-:W-:Y:S01]  /*4b940*/  IADD3 R70, P5, PT, R70, R68, RZ ;  /* 0x0000004446467210 */ /* 0x000fe20007fbe0ff */
[----:B------:R-:W-:Y:S01]  /*4b950*/  VIADD R90, R69, UR26 ;  /* 0x0000001a455a7c36 */ /* 0x000fe20008000000 */
[----:B------:R-:W-:Y:S01]  /*4b960*/  SHF.R.S32.HI R91, RZ, 0x1f, R69 ;  /* 0x0000001fff5b7819 */ /* 0x000fe20000011445 */
[----:B------:R-:W-:-:S02]  /*4b970*/  IMAD.X R73, R88, 0x1, R0, P4 ;  /* 0x0000000158497824 */ /* 0x000fc400020e0600 */
[--C-:B------:R-:W-:Y:S01]  /*4b980*/  IMAD.X R71, R88, 0x1, R3.reuse, P5 ;  /* 0x0000000158477824 */ /* 0x100fe200028e0603 */
[C---:B------:R-:W-:Y:S02]  /*4b990*/  IADD3 R88, P4, PT, R69.reuse, R2, RZ ;  /* 0x0000000245587210 */ /* 0x040fe40007f9e0ff */
[----:B------:R-:W-:Y:S01]  /*4b9a0*/  IADD3 R14, P5, PT, R69, R68, RZ ;  /* 0x00000044450e7210 */ /* 0x000fe20007fbe0ff */
[C---:B------:R-:W-:Y:S01]  /*4b9b0*/  VIADD R69, R90.reuse, UR26 ;  /* 0x0000001a5a457c36 */ /* 0x040fe20008000000 */
[----:B------:R-:W-:Y:S01]  /*4b9c0*/  SHF.R.S32.HI R4, RZ, 0x1f, R90 ;  /* 0x0000001fff047819 */ /* 0x000fe2000001145a */
[C-C-:B------:R-:W-:Y:S01]  /*4b9d0*/  IMAD.X R89, R91.reuse, 0x1, R0.reuse, P4 ;  /* 0x000000015b597824 */ /* 0x140fe200020e0600 */
[C---:B------:R-:W-:Y:S01]  /*4b9e0*/  IADD3 R92, P4, PT, R90.reuse, R2, RZ ;  /* 0x000000025a5c7210 */ /* 0x040fe20007f9e0ff */
[----:B------:R-:W-:Y:S01]  /*4b9f0*/  IMAD.X R15, R91, 0x1, R3, P5 ;  /* 0x000000015b0f7824 */ /* 0x000fe200028e0603 */
[----:B------:R-:W-:Y:S01]  /*4ba00*/  IADD3 R90, P5, PT, R90, R68, RZ ;  /* 0x000000445a5a7210 */ /* 0x000fe20007fbe0ff */
[C---:B------:R-:W-:Y:S01]  /*4ba10*/  VIADD R6, R69.reuse, UR26 ;  /* 0x0000001a45067c36 */ /* 0x040fe20008000000 */
[----:B------:R-:W-:Y:S01]  /*4ba20*/  SHF.R.S32.HI R7, RZ, 0x1f, R69 ;  /* 0x0000001fff077819 */ /* 0x000fe20000011445 */
[C---:B------:R-:W-:Y:S01]  /*4ba30*/  IMAD.X R93, R4.reuse, 0x1, R0, P4 ;  /* 0x00000001045d7824 */ /* 0x040fe200020e0600 */
[C---:B------:R-:W-:Y:S01]  /*4ba40*/  IADD3 R10, P4, PT, R69.reuse, R2, RZ ;  /* 0x00000002450a7210 */ /* 0x040fe20007f9e0ff */
[--C-:B------:R-:W-:Y:S01]  /*4ba50*/  IMAD.X R91, R4, 0x1, R3.reuse, P5 ;  /* 0x00000001045b7824 */ /* 0x100fe200028e0603 */
[----:B------:R-:W-:Y:S01]  /*4ba60*/  IADD3 R60, P5, PT, R69, R68, RZ ;  /* 0x00000044453c7210 */ /* 0x000fe20007fbe0ff */
[C---:B------:R-:W-:Y:S01]  /*4ba70*/  VIADD R69, R6.reuse, UR26 ;  /* 0x0000001a06457c36 */ /* 0x040fe20008000000 */
[----:B------:R-:W-:Y:S01]  /*4ba80*/  SHF.R.S32.HI R4, RZ, 0x1f, R6 ;  /* 0x0000001fff047819 */ /* 0x000fe20000011406 */
[C---:B------:R-:W-:Y:S01]  /*4ba90*/  IMAD.X R11, R7.reuse, 0x1, R0, P4 ;  /* 0x00000001070b7824 */ /* 0x040fe200020e0600 */
[----:B------:R-:W-:Y:S01]  /*4baa0*/  IADD3 R12, P4, PT, R6, R2, RZ ;  /* 0x00000002060c7210 */ /* 0x000fe20007f9e0ff */
[----:B------:R-:W-:Y:S01]  /*4bab0*/  IMAD.X R61, R7, 0x1, R3, P5 ;  /* 0x00000001073d7824 */ /* 0x000fe200028e0603 */
[----:B------:R-:W-:-:S02]  /*4bac0*/  SHF.R.S32.HI R7, RZ, 0x1f, R69 ;  /* 0x0000001fff077819 */ /* 0x000fc40000011445 */
[----:B------:R0:W-:Y:S01]  /*4bad0*/  STL.64 [R1+0x708], R10 ;  /* 0x0007080a01007387 */ /* 0x0001e20000100a00 */
[----:B------:R-:W-:-:S05]  /*4bae0*/  IMAD.X R13, R4, 0x1, R0, P4 ;  /* 0x00000001040d7824 */ /* 0x000fca00020e0600 */
[----:B------:R2:W-:Y:S01]  /*4baf0*/  STL.64 [R1+0x608], R12 ;  /* 0x0006080c01007387 */ /* 0x0005e20000100a00 */
[----:B0-----:R-:W-:Y:S01]  /*4bb00*/  IADD3 R10, P5, PT, R6, R68, RZ ;  /* 0x00000044060a7210 */ /* 0x001fe20007fbe0ff */
[----:B------:R-:W-:-:S04]  /*4bb10*/  VIADD R6, R69, UR26 ;  /* 0x0000001a45067c36 */ /* 0x000fc80008000000 */
[----:B------:R-:W-:Y:S01]  /*4bb20*/  IMAD.X R11, R4, 0x1, R3, P5 ;  /* 0x00000001040b7824 */ /* 0x000fe200028e0603 */
[-C--:B--2---:R-:W-:Y:S02]  /*4bb30*/  IADD3 R12, P4, PT, R69, R2.reuse, RZ ;  /* 0x00000002450c7210 */ /* 0x084fe40007f9e0ff */
[----:B------:R-:W-:Y:S02]  /*4bb40*/  SHF.R.S32.HI R4, RZ, 0x1f, R6 ;  /* 0x0000001fff047819 */ /* 0x000fe40000011406 */
[----:B------:R0:W-:Y:S01]  /*4bb50*/  STL.64 [R1+0x600], R10 ;  /* 0x0006000a01007387 */ /* 0x0001e20000100a00 */
[----:B------:R-:W-:Y:S01]  /*4bb60*/  IMAD.X R13, R7, 0x1, R0, P4 ;  /* 0x00000001070d7824 */ /* 0x000fe200020e0600 */
[----:B------:R-:W-:-:S05]  /*4bb70*/  IADD3 R64, P4, PT, R6, R2, RZ ;  /* 0x0000000206407210 */ /* 0x000fca0007f9e0ff */
[----:B------:R-:W-:Y:S01]  /*4bb80*/  IMAD.X R65, R4, 0x1, R0, P4 ;  /* 0x0000000104417824 */ /* 0x000fe200020e0600 */
[----:B0-----:R-:W-:Y:S01]  /*4bb90*/  IADD3 R10, P5, PT, R69, R68, RZ ;  /* 0x00000044450a7210 */ /* 0x001fe20007fbe0ff */
[----:B------:R-:W-:-:S04]  /*4bba0*/  VIADD R69, R6, UR26 ;  /* 0x0000001a06457c36 */ /* 0x000fc80008000000 */
[----:B------:R-:W-:Y:S01]  /*4bbb0*/  IMAD.X R11, R7, 0x1, R3, P5 ;  /* 0x00000001070b7824 */ /* 0x000fe200028e0603 */
[----:B------:R-:W-:-:S04]  /*4bbc0*/  SHF.R.S32.HI R7, RZ, 0x1f, R69 ;  /* 0x0000001fff077819 */ /* 0x000fc80000011445 */
[----:B------:R0:W-:Y:S04]  /*4bbd0*/  STL.64 [R1+0x720], R10 ;  /* 0x0007200a01007387 */ /* 0x0001e80000100a00 */
[----:B------:R2:W-:Y:S01]  /*4bbe0*/  STL.64 [R1+0x728], R12 ;  /* 0x0007280c01007387 */ /* 0x0005e20000100a00 */
[----:B0-----:R-:W-:Y:S01]  /*4bbf0*/  IADD3 R10, P5, PT, R6, R68, RZ ;  /* 0x00000044060a7210 */ /* 0x001fe20007fbe0ff */
[----:B------:R-:W-:-:S04]  /*4bc00*/  VIADD R6, R69, UR26 ;  /* 0x0000001a45067c36 */ /* 0x000fc80008000000 */
[--C-:B------:R-:W-:Y:S01]  /*4bc10*/  IMAD.X R11, R4, 0x1, R3.reuse, P5 ;  /* 0x00000001040b7824 */ /* 0x100fe200028e0603 */
[-C--:B--2---:R-:W-:Y:S02]  /*4bc20*/  IADD3 R12, P5, PT, R69, R68.reuse, RZ ;  /* 0x00000044450c7210 */ /* 0x084fe40007fbe0ff */
[----:B------:R-:W-:Y:S02]  /*4bc30*/  SHF.R.S32.HI R4, RZ, 0x1f, R6 ;  /* 0x0000001fff047819 */ /* 0x000fe40000011406 */
[----:B------:R0:W-:Y:S01]  /*4bc40*/  STL.64 [R1+0x710], R10 ;  /* 0x0007100a01007387 */ /* 0x0001e20000100a00 */
[----:B------:R-:W-:Y:S01]  /*4bc50*/  IMAD.X R13, R7, 0x1, R3, P5 ;  /* 0x00000001070d7824 */ /* 0x000fe200028e0603 */
[----:B------:R-:W-:-:S04]  /*4bc60*/  IADD3 R62, P5, PT, R6, R68, RZ ;  /* 0x00000044063e7210 */ /* 0x000fc80007fbe0ff */
[----:B------:R2:W-:Y:S01]  /*4bc70*/  STL.64 [R1+0x748], R12 ;  /* 0x0007480c01007387 */ /* 0x0005e20000100a00 */
[----:B------:R-:W-:Y:S01]  /*4bc80*/  IMAD.X R63, R4, 0x1, R3, P5 ;  /* 0x00000001043f7824 */ /* 0x000fe200028e0603 */
[----:B0-----:R-:W-:Y:S01]  /*4bc90*/  IADD3 R10, P4, PT, R69, R2, RZ ;  /* 0x00000002450a7210 */ /* 0x001fe20007f9e0ff */
[----:B------:R-:W-:-:S04]  /*4bca0*/  VIADD R69, R6, UR26 ;  /* 0x0000001a06457c36 */ /* 0x000fc80008000000 */
[--C-:B------:R-:W-:Y:S01]  /*4bcb0*/  IMAD.X R11, R7, 0x1, R0.reuse, P4 ;  /* 0x00000001070b7824 */ /* 0x100fe200020e0600 */
[----:B------:R-:W-:Y:S01]  /*4bcc0*/  IADD3 R66, P4, PT, R6, R2, RZ ;  /* 0x0000000206427210 */ /* 0x000fe20007f9e0ff */
[C---:B------:R-:W-:Y:S01]  /*4bcd0*/  VIADD R6, R69.reuse, UR26 ;  /* 0x0000001a45067c36 */ /* 0x040fe20008000000 */
[----:B------:R-:W-:Y:S02]  /*4bce0*/  SHF.R.S32.HI R7, RZ, 0x1f, R69 ;  /* 0x0000001fff077819 */ /* 0x000fe40000011445 */
        /* <DEDUP_REMOVED lines=20> */
[----:B--2---:R-:W-:Y:S01]  /*4be30*/  IADD3 R12, P4, PT, R6, R2, RZ ;  /* 0x00000002060c7210 */ /* 0x004fe20007f9e0ff */
        /* <DEDUP_REMOVED lines=10> */
[----:B------:R-:W-:Y:S01]  /*4bee0*/  IMAD.X R47, R7, 0x1, R0, P4 ;  /* 0x00000001072f7824 */ /* 0x000fe200020e0600 */
[----:B------:R-:W-:Y:S01]  /*4bef0*/  IADD3 R42, P4, PT, R6, R2, RZ ;  /* 0x00000002062a7210 */ /* 0x000fe20007f9e0ff */
[----:B------:R-:W-:Y:S01]  /*4bf00*/  VIADD R7, R69, UR26 ;  /* 0x0000001a45077c36 */ /* 0x000fe20008000000 */
[----:B------:R-:W-:Y:S01]  /*4bf10*/  SHF.R.S32.HI R16, RZ, 0x1f, R69 ;  /* 0x0000001fff107819 */ /* 0x000fe20000011445 */
[----:B------:R-:W-:-:S02]  /*4bf20*/  IMAD.X R41, R4, 0x1, R3, P5 ;  /* 0x0000000104297824 */ /* 0x000fc400028e0603 */
[----:B------:R-:W-:Y:S02]  /*4bf30*/  IMAD.X R43, R4, 0x1, R0, P4 ;  /* 0x00000001042b7824 */ /* 0x000fe400020e0600 */
[----:B------:R-:W1:Y:S04]  /*4bf40*/  LDL.LU R4, [R1+0x137c] ;  /* 0x00137c0001047983 */ /* 0x000e680000300800 */
[----:B------:R-:W2:Y:S04]  /*4bf50*/  LDL.LU R25, [R1+0x210] ;  /* 0x0002100001197983 */ /* 0x000ea80000300800 */
[----:B------:R-:W2:Y:S01]  /*4bf60*/  LDL.LU R8, [R1+0x214] ;  /* 0x0002140001087983 */ /* 0x000ea20000300800 */
[----:B------:R-:W-:-:S02]  /*4bf70*/  IADD3 R38, P4, PT, R69, R2, RZ ;  /* 0x0000000245267210 */ /* 0x000fc40007f9e0ff */
[----:B------:R-:W-:Y:S01]  /*4bf80*/  IADD3 R34, P5, PT, R69, R68, RZ ;  /* 0x0000004445227210 */ /* 0x000fe20007fbe0ff */
[----:B------:R-:W5:Y:S01]  /*4bf90*/  LDL.LU R87, [R1+0x1380] ;  /* 0x0013800001577983 */ /* 0x000f620000300800 */
[----:B------:R-:W-:Y:S01]  /*4bfa0*/  SHF.R.S32.HI R6, RZ, 0x1f, R7 ;  /* 0x0000001fff067819 */ /* 0x000fe20000011407 */
[C-C-:B------:R-:W-:Y:S01]  /*4bfb0*/  IMAD.X R39, R16.reuse, 0x1, R0.reuse, P4 ;  /* 0x0000000110277824 */ /* 0x140fe200020e0600 */
[C---:B------:R-:W-:Y:S01]  /*4bfc0*/  IADD3 R32, P4, PT, R7.reuse, R2, RZ ;  /* 0x0000000207207210 */ /* 0x040fe20007f9e0ff */
[--C-:B------:R-:W-:Y:S01]  /*4bfd0*/  IMAD.X R35, R16, 0x1, R3.reuse, P5 ;  /* 0x0000000110237824 */ /* 0x100fe200028e0603 */
[C---:B------:R-:W-:Y:S01]  /*4bfe0*/  IADD3 R30, P5, PT, R7.reuse, R68, RZ ;  /* 0x00000044071e7210 */ /* 0x040fe20007fbe0ff */
[----:B------:R-:W-:Y:S01]  /*4bff0*/  VIADD R69, R7, UR26 ;  /* 0x0000001a07457c36 */ /* 0x000fe20008000000 */
[----:B------:R-:W3:Y:S01]  /*4c000*/  LDL.LU R22, [R1+0x618] ;  /* 0x0006180001167983 */ /* 0x000ee20000300800 */
[C-C-:B------:R-:W-:Y:S02]  /*4c010*/  IMAD.X R33, R6.reuse, 0x1, R0.reuse, P4 ;  /* 0x0000000106217824 */ /* 0x140fe400020e0600 */
[----:B------:R-:W-:Y:S01]  /*4c020*/  IMAD.X R31, R6, 0x1, R3, P5 ;  /* 0x00000001061f7824 */ /* 0x000fe200028e0603 */
[----:B------:R-:W-:Y:S01]  /*4c030*/  SHF.R.S32.HI R16, RZ, 0x1f, R69 ;  /* 0x0000001fff107819 */ /* 0x000fe20000011445 */
[C---:B------:R-:W-:Y:S01]  /*4c040*/  VIADD R7, R69.reuse, UR26 ;  /* 0x0000001a45077c36 */ /* 0x040fe20008000000 */
[C---:B------:R-:W-:Y:S01]  /*4c050*/  IADD3 R28, P4, PT, R69.reuse, R2, RZ ;  /* 0x00000002451c7210 */ /* 0x040fe20007f9e0ff */
[----:B------:R-:W3:Y:S01]  /*4c060*/  LDL.LU R23, [R1+0x61c] ;  /* 0x00061c0001177983 */ /* 0x000ee20000300800 */
[-C--:B------:R-:W-:Y:S01]  /*4c070*/  IADD3 R26, P5, PT, R69, R68.reuse, RZ ;  /* 0x00000044451a7210 */ /* 0x080fe20007fbe0ff */
[C---:B------:R-:W-:Y:S01]  /*4c080*/  VIADD R69, R7.reuse, UR26 ;  /* 0x0000001a07457c36 */ /* 0x040fe20008000000 */
[----:B------:R-:W-:Y:S01]  /*4c090*/  SHF.R.S32.HI R6, RZ, 0x1f, R7 ;  /* 0x0000001fff067819 */ /* 0x000fe20000011407 */
[C---:B------:R-:W-:Y:S01]  /*4c0a0*/  IMAD.X R29, R16.reuse, 0x1, R0, P4 ;  /* 0x00000001101d7824 */ /* 0x040fe200020e0600 */
[----:B------:R-:W3:Y:S01]  /*4c0b0*/  LDL.LU R18, [R1+0x218] ;  /* 0x0002180001127983 */ /* 0x000ee20000300800 */
[----:B------:R-:W-:Y:S01]  /*4c0c0*/  IMAD.X R27, R16, 0x1, R3, P5 ;  /* 0x00000001101b7824 */ /* 0x000fe200028e0603 */
[----:B------:R-:W-:-:S02]  /*4c0d0*/  IADD3 R16, P6, PT, R7, R68, RZ ;  /* 0x0000004407107210 */ /* 0x000fc40007fde0ff */
[----:B------:R-:W3:Y:S01]  /*4c0e0*/  LDL.LU R19, [R1+0x21c] ;  /* 0x00021c0001137983 */ /* 0x000ee20000300800 */
[----:B------:R-:W-:Y:S02]  /*4c0f0*/  IADD3 R20, P4, PT, R7, R2, RZ ;  /* 0x0000000207147210 */ /* 0x000fe40007f9e0ff */
[----:B------:R-:W-:Y:S01]  /*4c100*/  IMAD.X R17, R6, 0x1, R3, P6 ;  /* 0x0000000106117824 */ /* 0x000fe200030e0603 */
[----:B--2---:R-:W-:Y:S02]  /*4c110*/  F2FP.SATFINITE.E4M3.F32.PACK_AB_MERGE_C R25, R8, R25, RZ ;  /* 0x000000190819723e */ /* 0x004fe400048070ff */
[----:B------:R-:W2:Y:S01]  /*4c120*/  LDL.LU R8, [R1+0x1384] ;  /* 0x0013840001087983 */ /* 0x000ea20000300800 */
[----:B-----5:R-:W-:Y:S02]  /*4c130*/  ISETP.GE.AND P6, PT, R87, UR6, PT ;  /* 0x0000000657007c0c */ /* 0x020fe4000bfc6270 */
[----:B------:R-:W-:Y:S01]  /*4c140*/  ISETP.LT.AND P5, PT, R5, UR24, !P0 ;  /* 0x0000001805007c0c */ /* 0x000fe2000c7a1270 */
[----:B------:R-:W5:Y:S01]  /*4c150*/  LDL.LU R87, [R1+0x1828] ;  /* 0x0018280001577983 */ /* 0x000f620000300800 */
[----:B------:R-:W-:Y:S01]  /*4c160*/  PRMT R24, R24, 0x9910, RZ ;  /* 0x0000991018187816 */ /* 0x000fe200000000ff */
[----:B------:R-:W-:Y:S01]  /*4c170*/  IMAD.X R21, R6, 0x1, R0, P4 ;  /* 0x0000000106157824 */ /* 0x000fe200020e0600 */
[----:B-1----:R-:W-:Y:S01]  /*4c180*/  ISETP.GE.AND P4, PT, R4, UR4, PT ;  /* 0x0000000404007c0c */ /* 0x002fe2000bf86270 */
[----:B------:R-:W2:Y:S01]  /*4c190*/  LDCU UR4, c[0x0][0x39c] ;  /* 0x00007380ff0477ac */ /* 0x000ea20008000800 */
[----:B------:R-:W-:-:S02]  /*4c1a0*/  SHF.R.S32.HI R4, RZ, 0x1f, R69 ;  /* 0x0000001fff047819 */ /* 0x000fc40000011445 */
[----:B------:R-:W-:Y:S01]  /*4c1b0*/  IADD3 R6, P0, PT, R69, R2, RZ ;  /* 0x0000000245067210 */ /* 0x000fe20007f1e0ff */
[----:B------:R-:W0:Y:S04]  /*4c1c0*/  LDCU UR6, c[0x0][0x39c] ;  /* 0x00007380ff0677ac */ /* 0x000e280008000800 */
[----:B------:R-:W-:Y:S01]  /*4c1d0*/  IMAD.X R7, R4, 0x1, R0, P0 ;  /* 0x0000000104077824 */ /* 0x000fe200000e0600 */
[----:B------:R-:W-:Y:S02]  /*4c1e0*/  ISETP.LT.AND P0, PT, R9, UR22, !P2 ;  /* 0x0000001609007c0c */ /* 0x000fe4000d701270 */
[----:B------:R-:W-:Y:S01]  /*4c1f0*/  ISETP.LT.AND P2, PT, R5, UR28, !P2 ;  /* 0x0000001c05007c0c */ /* 0x000fe2000d741270 */
[----:B-----5:R1:W-:Y:S02]  /*4c200*/  @P5 STG.E.U8 desc[UR20][R86.64], R25 ;  /* 0x0000001956005986 */ /* 0x0203e4000c101114 */
[----:B-1----:R-:W-:-:S02]  /*4c210*/  SHF.R.S32.HI R86, RZ, 0x8, R24 ;  /* 0x00000008ff567819 */ /* 0x002fc40000011418 */
[----:B------:R-:W-:Y:S01]  /*4c220*/  IADD3 R24, P5, PT, R69, R68, RZ ;  /* 0x0000004445187210 */ /* 0x000fe20007fbe0ff */
[----:B------:R-:W-:-:S04]  /*4c230*/  IMAD.MOV.U32 R87, RZ, RZ, R25 ;  /* 0x000000ffff577224 */ /* 0x000fc800078e0019 */
[----:B------:R-:W-:Y:S02]  /*4c240*/  IMAD.X R25, R4, 0x1, R3, P5 ;  /* 0x0000000104197824 */ /* 0x000fe400028e0603 */
[----:B------:R-:W0:Y:S01]  /*4c250*/  LDL.LU R4, [R1+0x1388] ;  /* 0x0013880001047983 */ /* 0x000e220000300800 */
[----:B------:R-:W-:-:S03]  /*4c260*/  PRMT R87, R87, 0x9910, RZ ;  /* 0x0000991057577816 */ /* 0x000fc600000000ff */
[----:B------:R1:W-:Y:S01]  /*4c270*/  @P0 STG.E.U8 desc[UR20][R84.64], R86 ;  /* 0x0000005654000986 */ /* 0x0003e2000c101114 */
[----:B------:R-:W-:Y:S02]  /*4c280*/  ISETP.LT.AND P0, PT, R9, UR30, !P4 ;  /* 0x0000001e09007c0c */ /* 0x000fe4000e701270 */
[----:B--2---:R-:W-:Y:S01]  /*4c290*/  ISETP.GE.AND P5, PT, R8, UR4, PT ;  /* 0x0000000408007c0c */ /* 0x004fe2000bfa6270 */
[----:B------:R-:W2:Y:S01]  /*4c2a0*/  LDCU UR4, c[0x0][0x39c] ;  /* 0x00007380ff0477ac */ /* 0x000ea20008000800 */
[----:B-1----:R-:W-:Y:S01]  /*4c2b0*/  IMAD.MOV.U32 R86, RZ, RZ, R87 ;  /* 0x000000ffff567224 */ /* 0x002fe200078e0057 */
[----:B---3--:R-:W-:Y:S01]  /*4c2c0*/  F2FP.SATFINITE.E4M3.F32.PACK_AB_MERGE_C R85, R19, R18, RZ ;  /* 0x000000121355723e */ /* 0x008fe200048070ff */
[----:B------:R-:W3:Y:S03]  /*4c2d0*/  LDL.LU R87, [R1+0x620] ;  /* 0x0006200001577983 */ /* 0x000ee60000300800 */
[----:B------:R-:W-:Y:S01]  /*4c2e0*/  SHF.R.S32.HI R86, RZ, 0x8, R86 ;  /* 0x00000008ff567819 */ /* 0x000fe20000011456 */
[----:B------:R-:W3:Y:S04]  /*4c2f0*/  LDL.LU R8, [R1+0x624] ;  /* 0x0006240001087983 */ /* 0x000ee80000300800 */
[----:B------:R-:W5:Y:S04]  /*4c300*/  LDL.LU R18, [R1+0x220] ;  /* 0x0002200001127983 */ /* 0x000f680000300800 */
[----:B------:R-:W5:Y:S04]  /*4c310*/  LDL.LU R19, [R1+0x224] ;  /* 0x0002240001137983 */ /* 0x000f680000300800 */
[----:B------:R1:W-:Y:S01]  /*4c320*/  @P2 STG.E.U8 desc[UR20][R82.64], R86 ;  /* 0x0000005652002986 */ /* 0x0003e2000c101114 */
[----:B------:R-:W-:-:S03]  /*4c330*/  F2FP.SATFINITE.E4M3.F32.PACK_AB_MERGE_C R84, R23, R22, RZ ;  /* 0x000000161754723e */ /* 0x000fc600048070ff */
[----:B-1----:R-:W2:Y:S04]  /*4c340*/  LDL.LU R83, [R1+0x138c] ;  /* 0x00138c0001537983 */ /* 0x002ea80000300800 */
[----:B------:R1:W-:Y:S01]  /*4c350*/  @P0 STG.E.U8 desc[UR20][R80.64], R84 ;  /* 0x0000005450000986 */ /* 0x0003e2000c101114 */
[----:B0-----:R-:W-:Y:S01]  /*4c360*/  ISETP.GE.AND P0, PT, R4, UR6, PT ;  /* 0x0000000604007c0c */ /* 0x001fe2000bf06270 */
[----:B------:R-:W0:Y:S02]  /*4c370*/  LDCU UR6, c[0x0][0x39c] ;  /* 0x00007380ff0677ac */ /* 0x000e240008000800 */
[----:B------:R-:W0:Y:S01]  /*4c380*/  LDL.LU R4, [R1+0x1390] ;  /* 0x0013900001047983 */ /* 0x000e220000300800 */
[----:B----4-:R-:W-:Y:S01]  /*4c390*/  ISETP.LT.AND P4, PT, R5, UR9, !P4 ;  /* 0x0000000905007c0c */ /* 0x010fe2000e781270 */
[----:B------:R-:W4:Y:S01]  /*4c3a0*/  LDCU UR9, c[0x0][0x398] ;  /* 0x00007300ff0977ac */ /* 0x000f220008000800 */
[----:B-1----:R-:W-:-:S02]  /*4c3b0*/  PRMT R84, R84, 0x9910, RZ ;  /* 0x0000991054547816 */ /* 0x002fc400000000ff */
[----:B------:R-:W-:Y:S01]  /*4c3c0*/  ISETP.LT.AND P2, PT, R9, UR10, !P6 ;  /* 0x0000000a09007c0c */ /* 0x000fe2000f741270 */
[----:B------:R-:W1:Y:S08]  /*4c3d0*/  LDCU UR10, c[0x0][0x398] ;  /* 0x00007300ff0a77ac */ /* 0x000e700008000800 */
[----:B------:R1:W-:Y:S01]  /*4c3e0*/  @P4 STG.E.U8 desc[UR20][R78.64], R85 ;  /* 0x000000554e004986 */ /* 0x0003e2000c101114 */
[----:B------:R-:W-:Y:S01]  /*4c3f0*/  ISETP.LT.AND P6, PT, R5, UR12, !P6 ;  /* 0x0000000c05007c0c */ /* 0x000fe2000f7c1270 */
[----:B------:R-:W0:Y:S01]  /*4c400*/  LDCU UR12, c[0x0][0x398] ;  /* 0x00007300ff0c77ac */ /* 0x000e220008000800 */
[----:B-1----:R-:W-:-:S02]  /*4c410*/  IMAD.MOV.U32 R79, RZ, RZ, R84 ;  /* 0x000000ffff4f7224 */ /* 0x002fc400078e0054 */
[----:B------:R-:W-:-:S03]  /*4c420*/  VIADD R78, R69, UR26 ;  /* 0x0000001a454e7c36 */ /* 0x000fc60008000000 */
[----:B------:R-:W-:Y:S02]  /*4c430*/  SHF.R.S32.HI R69, RZ, 0x8, R79 ;  /* 0x00000008ff457819 */ /* 0x000fe4000001144f */
[----:B------:R-:W-:Y:S02]  /*4c440*/  SHF.R.S32.HI R79, RZ, 0x1f, R78 ;  /* 0x0000001fff4f7819 */ /* 0x000fe4000001144e */
[----:B------:R-:W-:Y:S02]  /*4c450*/  IADD3 R22, P4, PT, R78, R2, RZ ;  /* 0x000000024e167210 */ /* 0x000fe40007f9e0ff */
[----:B------:R-:W-:Y:S01]  /*4c460*/  PRMT R85, R85, 0x9910, RZ ;  /* 0x0000991055557816 */ /* 0x000fe200000000ff */
[----:B------:R1:W-:Y:S02]  /*4c470*/  @P2 STG.E.U8 desc[UR20][R76.64], R69 ;  /* 0x000000454c002986 */ /* 0x0003e4000c101114 */
[----:B------:R-:W-:Y:S01]  /*4c480*/  IMAD.X R23, R79, 0x1, R0, P4 ;  /* 0x000000014f177824 */ /* 0x000fe200020e0600 */
[----:B----4-:R-:W-:Y:S01]  /*4c490*/  ISETP.LT.AND P4, PT, R9, UR9, !P5 ;  /* 0x0000000909007c0c */ /* 0x010fe2000ef81270 */
[----:B------:R-:W4:Y:S01]  /*4c4a0*/  LDCU UR9, c[0x0][0x398] ;  /* 0x00007300ff0977ac */ /* 0x000f220008000800 */
[----:B--2---:R-:W-:Y:S01]  /*4c4b0*/  ISETP.GE.AND P2, PT, R83, UR4, PT ;  /* 0x0000000453007c0c */ /* 0x004fe2000bf46270 */
[----:B-1----:R-:W2:Y:S01]  /*4c4c0*/  LDL.LU R77, [R1+0x1394] ;  /* 0x00139400014d7983 */ /* 0x002ea20000300800 */
[----:B------:R-:W-:Y:S01]  /*4c4d0*/  IMAD.MOV.U32 R76, RZ, RZ, R85 ;  /* 0x000000ffff4c7224 */ /* 0x000fe200078e0055 */
[----:B---3--:R-:W-:Y:S01]  /*4c4e0*/  F2FP.SATFINITE.E4M3.F32.PACK_AB_MERGE_C R69, R8, R87, RZ ;  /* 0x000000570845723e */ /* 0x008fe200048070ff */
[----:B------:R-:W2:Y:S01]  /*4c4f0*/  LDCU UR4, c[0x0][0x39c] ;  /* 0x00007380ff0477ac */ /* 0x000ea20008000800 */
[----:B------:R-:W3:Y:S04]  /*4c500*/  LDL.LU R82, [R1+0x628] ;  /* 0x0006280001527983 */ /* 0x000ee80000300800 */
[----:B------:R-:W3:Y:S01]  /*4c510*/  LDL.LU R8, [R1+0x62c] ;  /* 0x00062c0001087983 */ /* 0x000ee20000300800 */
[----:B------:R-:W-:-:S03]  /*4c520*/  SHF.R.S32.HI R76, RZ, 0x8, R76 ;  /* 0x00000008ff4c7819 */ /* 0x000fc6000001144c */
[----:B------:R-:W2:Y:S04]  /*4c530*/  LDL.LU R83, [R1+0x228] ;  /* 0x0002280001537983 */ /* 0x000ea80000300800 */
[----:B------:R-:W2:Y:S04]  /*4c540*/  LDL.LU R87, [R1+0x22c] ;  /* 0x00022c0001577983 */ /* 0x000ea80000300800 */
[----:B------:R1:W-:Y:S04]  /*4c550*/  @P6 STG.E.U8 desc[UR20][R74.64], R76 ;  /* 0x0000004c4a006986 */ /* 0x0003e8000c101114 */
[----:B------:R0:W-:Y:S02]  /*4c560*/  @P4 STG.E.U8 desc[UR20][R72.64], R69 ;  /* 0x0000004548004986 */ /* 0x0001e4000c101114 */
[----:B0-----:R-:W-:Y:S01]  /*4c570*/  ISETP.GE.AND P4, PT, R4, UR6, PT ;  /* 0x0000000604007c0c */ /* 0x001fe2000bf86270 */
[----:B------:R-:W0:Y:S01]  /*4c580*/  LDCU UR6, c[0x0][0x39c] ;  /* 0x00007380ff0677ac */ /* 0x000e220008000800 */
[----:B------:R-:W0:Y:S01]  /*4c590*/  LDL.LU R4, [R1+0x1398] ;  /* 0x0013980001047983 */ /* 0x000e220000300800 */
[----:B------:R-:W-:Y:S01]  /*4c5a0*/  ISETP.LT.AND P5, PT, R5, UR10, !P5 ;  /* 0x0000000a05007c0c */ /* 0x000fe2000efa1270 */
[----:B------:R-:W4:Y:S01]  /*4c5b0*/  LDCU UR10, c[0x0][0x398] ;  /* 0x00007300ff0a77ac */ /* 0x000f220008000800 */
[----:B-1----:R-:W-:Y:S01]  /*4c5c0*/  PRMT R74, R69, 0x9910, RZ ;  /* 0x00009910454a7816 */ /* 0x002fe200000000ff */
[----:B------:R-:W2:Y:S01]  /*4c5d0*/  LDL.LU.64 R84, [R1+0x708] ;  /* 0x0007080001547983 */ /* 0x000ea20000300a00 */
[----:B------:R-:W-:Y:S01]  /*4c5e0*/  ISETP.LT.AND P6, PT, R9, UR14, !P0 ;  /* 0x0000000e09007c0c */ /* 0x000fe2000c7c1270 */
[----:B------:R-:W1:Y:S02]  /*4c5f0*/  LDCU UR14, c[0x0][0x398] ;  /* 0x00007300ff0e77ac */ /* 0x000e640008000800 */
[----:B------:R-:W-:Y:S01]  /*4c600*/  IMAD.MOV.U32 R69, RZ, RZ, R74 ;  /* 0x000000ffff457224 */ /* 0x000fe200078e004a */
[----:B-----5:R-:W-:Y:S01]  /*4c610*/  F2FP.SATFINITE.E4M3.F32.PACK_AB_MERGE_C R75, R19, R18, RZ ;  /* 0x00000012134b723e */ /* 0x020fe200048070ff */
[----:B------:R-:W5:Y:S03]  /*4c620*/  LDL.LU R73, [R1+0x139c] ;  /* 0x00139c0001497983 */ /* 0x000f660000300800 */
[----:B------:R-:W-:Y:S01]  /*4c630*/  SHF.R.S32.HI R69, RZ, 0x8, R69 ;  /* 0x00000008ff457819 */ /* 0x000fe20000011445 */
[----:B------:R1:W-:Y:S01]  /*4c640*/  @P5 STG.E.U8 desc[UR20][R70.64], R75 ;  /* 0x0000004b46005986 */ /* 0x0003e2000c101114 */
[----:B----4-:R-:W-:Y:S01]  /*4c650*/  ISETP.LT.AND P0, PT, R5, UR9, !P0 ;  /* 0x0000000905007c0c */ /* 0x010fe2000c701270 */
[----:B------:R-:W-:-:S02]  /*4c660*/  VIADD R74, R78, UR26 ;  /* 0x0000001a4e4a7c36 */ /* 0x000fc40008000000 */
[----:B------:R4:W-:Y:S01]  /*4c670*/  @P6 STG.E.U8 desc[UR20][R88.64], R69 ;  /* 0x0000004558006986 */ /* 0x0009e2000c101114 */
[----:B------:R-:W-:Y:S01]  /*4c680*/  IADD3 R78, P5, PT, R78, R68, RZ ;  /* 0x000000444e4e7210 */ /* 0x000fe20007fbe0ff */
[----:B------:R-:W5:Y:S01]  /*4c690*/  LDCU UR9, c[0x0][0x39c] ;  /* 0x00007380ff0977ac */ /* 0x000f620008000800 */
[----:B------:R-:W-:Y:S01]  /*4c6a0*/  ISETP.LT.AND P6, PT, R9, UR10, !P2 ;  /* 0x0000000a09007c0c */ /* 0x000fe2000d7c1270 */
[----:B------:R-:W5:Y:S01]  /*4c6b0*/  LDL.LU R81, [R1+0x630] ;  /* 0x0006300001517983 */ /* 0x000f620000300800 */
[----:B-1----:R-:W-:Y:S01]  /*4c6c0*/  PRMT R71, R75, 0x9910, RZ ;  /* 0x000099104b477816 */ /* 0x002fe200000000ff */
[----:B------:R-:W-:Y:S01]  /*4c6d0*/  IMAD.X R79, R79, 0x1, R3, P5 ;  /* 0x000000014f4f7824 */ /* 0x000fe200028e0603 */
[----:B------:R-:W-:Y:S01]  /*4c6e0*/  IADD3 R18, P5, PT, R74, R2, RZ ;  /* 0x000000024a127210 */ /* 0x000fe20007fbe0ff */
[----:B------:R-:W1:Y:S01]  /*4c6f0*/  LDCU UR10, c[0x0][0x398] ;  /* 0x00007300ff0a77ac */ /* 0x000e620008000800 */
[----:B----4-:R-:W-:Y:S02]  /*4c700*/  SHF.R.S32.HI R69, RZ, 0x1f, R74 ;  /* 0x0000001fff457819 */ /* 0x010fe4000001144a */
[----:B------:R-:W-:-:S03]  /*4c710*/  SHF.R.S32.HI R71, RZ, 0x8, R71 ;  /* 0x00000008ff477819 */ /* 0x000fc60000011447 */
[----:B------:R-:W-:Y:S02]  /*4c720*/  IMAD.X R19, R69, 0x1, R0, P5 ;  /* 0x0000000145137824 */ /* 0x000fe400028e0600 */
[----:B------:R4:W-:Y:S01]  /*4c730*/  @P0 STG.E.U8 desc[UR20][R14.64], R71 ;  /* 0x000000470e000986 */ /* 0x0009e2000c101114 */
[----:B---3--:R-:W-:-:S03]  /*4c740*/  F2FP.SATFINITE.E4M3.F32.PACK_AB_MERGE_C R70, R8, R82, RZ ;  /* 0x000000520846723e */ /* 0x008fc600048070ff */
[----:B------:R-:W5:Y:S04]  /*4c750*/  LDL.LU R8, [R1+0x634] ;  /* 0x0006340001087983 */ /* 0x000f680000300800 */
[----:B------:R-:W3:Y:S01]  /*4c760*/  LDL.LU R82, [R1+0x230] ;  /* 0x0002300001527983 */ /* 0x000ee20000300800 */
[----:B--2---:R-:W-:-:S03]  /*4c770*/  F2FP.SATFINITE.E4M3.F32.PACK_AB_MERGE_C R72, R87, R83, RZ ;  /* 0x000000535748723e */ /* 0x004fc600048070ff */
[----:B------:R-:W3:Y:S01]  /*4c780*/  LDL.LU R83, [R1+0x234] ;  /* 0x0002340001537983 */ /* 0x000ee20000300800 */
[----:B------:R-:W-:Y:S01]  /*4c790*/  ISETP.GE.AND P5, PT, R77, UR4, PT ;  /* 0x000000044d007c0c */ /* 0x000fe2000bfa6270 */
[----:B------:R-:W2:Y:S02]  /*4c7a0*/  LDCU UR4, c[0x0][0x39c] ;  /* 0x00007380ff0477ac */ /* 0x000ea40008000800 */
[----:B------:R0:W-:Y:S04]  /*4c7b0*/  @P6 STG.E.U8 desc[UR20][R92.64], R70 ;  /* 0x000000465c006986 */ /* 0x0001e8000c101114 */
[----:B------:R-:W2:Y:S01]  /*4c7c0*/  LDL.LU.64 R76, [R1+0x608] ;  /* 0x00060800014c7983 */ /* 0x000ea20000300a00 */
[----:B0-----:R-:W-:Y:S01]  /*4c7d0*/  ISETP.GE.AND P6, PT, R4, UR6, PT ;  /* 0x0000000604007c0c */ /* 0x001fe2000bfc6270 */
[----:B------:R-:W0:Y:S02]  /*4c7e0*/  LDCU UR6, c[0x0][0x39c] ;  /* 0x00007380ff0677ac */ /* 0x000e240008000800 */
[----:B------:R-:W2:Y:S01]  /*4c7f0*/  LDL.LU R4, [R1+0x13a0] ;  /* 0x0013a00001047983 */ /* 0x000ea20000300800 */
[----:B------:R-:W-:Y:S01]  /*4c800*/  ISETP.LT.AND P2, PT, R5, UR12, !P2 ;  /* 0x0000000c05007c0c */ /* 0x000fe2000d741270 */
[----:B------:R-:W0:Y:S01]  /*4c810*/  LDCU UR12, c[0x0][0x398] ;  /* 0x00007300ff0c77ac */ /* 0x000e220008000800 */
[----:B----4-:R-:W-:Y:S01]  /*4c820*/  PRMT R71, R70, 0x9910, RZ ;  /* 0x0000991046477816 */ /* 0x010fe200000000ff */
[----:B------:R-:W4:Y:S01]  /*4c830*/  LDL.LU.64 R86, [R1+0x600] ;  /* 0x0006000001567983 */ /* 0x000f220000300a00 */
[----:B------:R-:W-:Y:S01]  /*4c840*/  ISETP.LT.AND P0, PT, R9, UR14, !P4 ;  /* 0x0000000e09007c0c */ /* 0x000fe2000e701270 */
[----:B------:R-:W2:Y:S02]  /*4c850*/  LDCU UR14, c[0x0][0x398] ;  /* 0x00007300ff0e77ac */ /* 0x000ea40008000800 */
[----:B------:R-:W-:Y:S01]  /*4c860*/  IMAD.MOV.U32 R70, RZ, RZ, R71 ;  /* 0x000000ffff467224 */ /* 0x000fe200078e0047 */
[----:B-1----:R-:W-:Y:S01]  /*4c870*/  ISETP.LT.AND P4, PT, R5, UR10, !P4 ;  /* 0x0000000a05007c0c */ /* 0x002fe2000e781270 */
[----:B------:R-:W1:Y:S01]  /*4c880*/  LDCU UR10, c[0x0][0x398] ;  /* 0x00007300ff0a77ac */ /* 0x000e620008000800 */
[----:B------:R-:W-:-:S02]  /*4c890*/  PRMT R71, R72, 0x9910, RZ ;  /* 0x0000991048477816 */ /* 0x000fc400000000ff */
[----:B------:R-:W-:Y:S01]  /*4c8a0*/  SHF.R.S32.HI R70, RZ, 0x8, R70 ;  /* 0x00000008ff467819 */ /* 0x000fe20000011446 */
[----:B------:R-:W-:Y:S01]  /*4c8b0*/  @P2 STG.E.U8 desc[UR20][R90.64], R72 ;  /* 0x000000485a002986 */ /* 0x000fe2000c101114 */
[C---:B------:R-:W-:Y:S02]  /*4c8c0*/  IADD3 R14, P2, PT, R74.reuse, R68, RZ ;  /* 0x000000444a0e7210 */ /* 0x040fe40007f5e0ff */
[----:B------:R-:W-:Y:S01]  /*4c8d0*/  SHF.R.S32.HI R71, RZ, 0x8, R71 ;  /* 0x00000008ff477819 */ /* 0x000fe20000011447 */
[----:B------:R1:W-:Y:S01]  /*4c8e0*/  @P0 STG.E.U8 desc[UR20][R84.64], R70 ;  /* 0x0000004654000986 */ /* 0x0003e2000c101114 */
[----:B0-----:R-:W-:Y:S01]  /*4c8f0*/  ISETP.LT.AND P0, PT, R9, UR12, !P5 ;  /* 0x0000000c09007c0c */ /* 0x001fe2000ef01270 */
[----:B------:R-:W-:Y:S02]  /*4c900*/  IMAD.X R15, R69, 0x1, R3, P2 ;  /* 0x00000001450f7824 */ /* 0x000fe400010e0603 */
[----:B------:R0:W-:Y:S01]  /*4c910*/  @P4 STG.E.U8 desc[UR20][R60.64], R71 ;  /* 0x000000473c004986 */ /* 0x0001e2000c101114 */
[----:B------:R-:W-:Y:S01]  /*4c920*/  VIADD R74, R74, UR26 ;  /* 0x0000001a4a4a7c36 */ /* 0x000fe20008000000 */
[----:B------:R-:W0:Y:S02]  /*4c930*/  LDCU UR12, c[0x0][0x398] ;  /* 0x00007300ff0c77ac */ /* 0x000e240008000800 */
[----:B-1----:R-:W4:Y:S04]  /*4c940*/  LDL.LU.64 R84, [R1+0x728] ;  /* 0x0007280001547983 */ /* 0x002f280000300a00 */
[----:B------:R-:W4:Y:S01]  /*4c950*/  LDL.LU R72, [R1+0x13a4] ;  /* 0x0013a40001487983 */ /* 0x000f220000300800 */
[----:B-----5:R-:W-:-:S03]  /*4c960*/  F2FP.SATFINITE.E4M3.F32.PACK_AB_MERGE_C R69, R8, R81, RZ ;  /* 0x000000510845723e */ /* 0x020fc600048070ff */
[----:B------:R-:W5:Y:S04]  /*4c970*/  LDL.LU R81, [R1+0x638] ;  /* 0x0006380001517983 */ /* 0x000f680000300800 */
[----:B------:R-:W5:Y:S01]  /*4c980*/  LDL.LU R8, [R1+0x63c] ;  /* 0x00063c0001087983 */ /* 0x000f620000300800 */
[----:B---3--:R-:W-:-:S03]  /*4c990*/  F2FP.SATFINITE.E4M3.F32.PACK_AB_MERGE_C R70, R83, R82, RZ ;  /* 0x000000525346723e */ /* 0x008fc600048070ff */
[----:B------:R-:W3:Y:S04]  /*4c9a0*/  LDL.LU.64 R82, [R1+0x720] ;  /* 0x0007200001527983 */ /* 0x000ee80000300a00 */
[----:B0-----:R-:W3:Y:S04]  /*4c9b0*/  LDL.LU R60, [R1+0x238] ;  /* 0x00023800013c7983 */ /* 0x001ee80000300800 */
[----:B------:R-:W3:Y:S04]  /*4c9c0*/  LDL.LU R61, [R1+0x23c] ;  /* 0x00023c00013d7983 */ /* 0x000ee80000300800 */
[----:B--2---:R0:W-:Y:S01]  /*4c9d0*/  @P0 STG.E.U8 desc[UR20][R76.64], R69 ;  /* 0x000000454c000986 */ /* 0x0041e2000c101114 */
[----:B------:R-:W-:Y:S01]  /*4c9e0*/  ISETP.GE.AND P0, PT, R4, UR4, PT ;  /* 0x0000000404007c0c */ /* 0x000fe2000bf06270 */
[----:B------:R-:W1:Y:S02]  /*4c9f0*/  LDCU UR4, c[0x0][0x39c] ;  /* 0x00007380ff0477ac */ /* 0x000e640008000800 */
[----:B------:R-:W1:Y:S01]  /*4ca00*/  LDL.LU R4, [R1+0x13a8] ;  /* 0x0013a80001047983 */ /* 0x000e620000300800 */
[----:B------:R-:W-:Y:S01]  /*4ca10*/  ISETP.GE.AND P2, PT, R73, UR9, PT ;  /* 0x0000000949007c0c */ /* 0x000fe2000bf46270 */
[----:B------:R-:W2:Y:S01]  /*4ca20*/  LDCU UR9, c[0x0][0x398] ;  /* 0x00007300ff0977ac */ /* 0x000ea20008000800 */
[----:B------:R-:W-:-:S02]  /*4ca30*/  ISETP.LT.AND P5, PT, R5, UR16, !P5 ;  /* 0x0000001005007c0c */ /* 0x000fc4000efa1270 */
[----:B------:R-:W-:Y:S01]  /*4ca40*/  ISETP.LT.AND P4, PT, R9, UR14, !P6 ;  /* 0x0000000e09007c0c */ /* 0x000fe2000f781270 */
[----:B------:R-:W1:Y:S01]  /*4ca50*/  LDCU UR14, c[0x0][0x398] ;  /* 0x00007300ff0e77ac */ /* 0x000e620008000800 */
[----:B0-----:R-:W-:Y:S02]  /*4ca60*/  PRMT R69, R69, 0x9910, RZ ;  /* 0x0000991045457816 */ /* 0x001fe400000000ff */
[----:B------:R-:W-:Y:S01]  /*4ca70*/  SHF.R.S32.HI R71, RZ, 0x1f, R74 ;  /* 0x0000001fff477819 */ /* 0x000fe2000001144a */
[----:B------:R-:W0:Y:S01]  /*4ca80*/  LDCU UR16, c[0x0][0x398] ;  /* 0x00007300ff1077ac */ /* 0x000e220008000800 */
[----:B------:R-:W-:-:S05]  /*4ca90*/  SHF.R.S32.HI R69, RZ, 0x8, R69 ;  /* 0x00000008ff457819 */ /* 0x000fca0000011445 */
[----:B----4-:R4:W-:Y:S01]  /*4caa0*/  @P5 STG.E.U8 desc[UR20][R86.64], R70 ;  /* 0x0000004656005986 */ /* 0x0109e2000c101114 */
[----:B------:R-:W-:Y:S02]  /*4cab0*/  IADD3 R92, P5, PT, R74, R2, RZ ;  /* 0x000000024a5c7210 */ /* 0x000fe40007fbe0ff */
[----:B--2---:R-:W-:Y:S01]  /*4cac0*/  ISETP.LT.AND P6, PT, R5, UR9, !P6 ;  /* 0x0000000905007c0c */ /* 0x004fe2000f7c1270 */
[----:B------:R-:W2:Y:S02]  /*4cad0*/  LDCU UR9, c[0x0][0x398] ;  /* 0x00007300ff0977ac */ /* 0x000ea40008000800 */
[----:B------:R-:W-:Y:S01]  /*4cae0*/  IMAD.X R93, R71, 0x1, R0, P5 ;  /* 0x00000001475d7824 */ /* 0x000fe200028e0600 */
[----:B------:R5:W-:Y:S01]  /*4caf0*/  @P4 STG.E.U8 desc[UR20][R84.64], R69 ;  /* 0x0000004554004986 */ /* 0x000be2000c101114 */
[----:B------:R-:W-:Y:S01]  /*4cb00*/  ISETP.LT.AND P4, PT, R9, UR10, !P2 ;  /* 0x0000000a09007c0c */ /* 0x000fe2000d781270 */
[----:B------:R-:W0:Y:S02]  /*4cb10*/  LDCU UR10, c[0x0][0x398] ;  /* 0x00007300ff0a77ac */ /* 0x000e240008000800 */
[----:B----4-:R-:W4:Y:S01]  /*4cb20*/  LDL.LU.64 R86, [R1+0x710] ;  /* 0x0007100001567983 */ /* 0x010f220000300a00 */
[----:B------:R-:W-:-:S02]  /*4cb30*/  PRMT R70, R70, 0x9910, RZ ;  /* 0x0000991046467816 */ /* 0x000fc400000000ff */
[----:B------:R-:W-:Y:S01]  /*4cb40*/  ISETP.GE.AND P5, PT, R72, UR6, PT ;  /* 0x0000000648007c0c */ /* 0x000fe2000bfa6270 */
[----:B------:R-:W0:Y:S01]  /*4cb50*/  LDCU UR6, c[0x0][0x39c] ;  /* 0x00007380ff0677ac */ /* 0x000e220008000800 */
[----:B------:R-:W-:Y:S02]  /*4cb60*/  SHF.R.S32.HI R70, RZ, 0x8, R70 ;  /* 0x00000008ff467819 */ /* 0x000fe40000011446 */
[----:B-----5:R-:W-:Y:S02]  /*4cb70*/  F2FP.SATFINITE.E4M3.F32.PACK_AB_MERGE_C R69, R8, R81, RZ ;  /* 0x000000510845723e */ /* 0x020fe400048070ff */
[----:B------:R-:W0:Y:S04]  /*4cb80*/  LDL.LU R8, [R1+0x13ac] ;  /* 0x0013ac0001087983 */ /* 0x000e280000300800 */
[----:B---3--:R-:W-:Y:S01]  /*4cb90*/  @P6 STG.E.U8 desc[UR20][R82.64], R70 ;  /* 0x0000004652006986 */ /* 0x008fe2000c101114 */
[----:B------:R-:W-:-:S03]  /*4cba0*/  F2FP.SATFINITE.E4M3.F32.PACK_AB_MERGE_C R72, R61, R60, RZ ;  /* 0x0000003c3d48723e */ /* 0x000fc600048070ff */
[----:B------:R-:W3:Y:S04]  /*4cbb0*/  LDL.LU R60, [R1+0x640] ;  /* 0x00064000013c7983 */ /* 0x000ee80000300800 */
[----:B------:R-:W3:Y:S04]  /*4cbc0*/  LDL.LU R61, [R1+0x644] ;  /* 0x00064400013d7983 */ /* 0x000ee80000300800 */
[----:B------:R5:W-:Y:S04]  /*4cbd0*/  @P4 STG.E.U8 desc[UR20][R64.64], R69 ;  /* 0x0000004540004986 */ /* 0x000be8000c101114 */
[----:B-----5:R-:W5:Y:S01]  /*4cbe0*/  LDL.LU R65, [R1+0x240] ;  /* 0x0002400001417983 */ /* 0x020f620000300800 */
[----:B-1----:R-:W-:Y:S01]  /*4cbf0*/  ISETP.GE.AND P4, PT, R4, UR4, PT ;  /* 0x0000000404007c0c */ /* 0x002fe2000bf86270 */
[----:B------:R-:W1:Y:S02]  /*4cc00*/  LDCU UR4, c[0x0][0x39c] ;  /* 0x00007380ff0477ac */ /* 0x000e640008000800 */
[----:B------:R-:W5:Y:S01]  /*4cc10*/  LDL.LU R4, [R1+0x244] ;  /* 0x0002440001047983 */ /* 0x000f620000300800 */
[----:B------:R-:W-:-:S02]  /*4cc20*/  ISETP.LT.AND P2, PT, R5, UR12, !P2 ;  /* 0x0000000c05007c0c */ /* 0x000fc4000d741270 */
[----:B------:R-:W-:Y:S01]  /*4cc30*/  PRMT R70, R69, 0x9910, RZ ;  /* 0x0000991045467816 */ /* 0x000fe200000000ff */
[----:B------:R-:W2:Y:S01]  /*4cc40*/  LDL.LU.64 R82, [R1+0x748] ;  /* 0x0007480001527983 */ /* 0x000ea20000300a00 */
[----:B------:R-:W-:Y:S01]  /*4cc50*/  ISETP.LT.AND P6, PT, R9, UR14, !P0 ;  /* 0x0000000e09007c0c */ /* 0x000fe2000c7c1270 */
[----:B------:R-:W0:Y:S02]  /*4cc60*/  LDCU UR12, c[0x0][0x398] ;  /* 0x00007300ff0c77ac */ /* 0x000e240008000800 */
[----:B------:R-:W-:Y:S01]  /*4cc70*/  IMAD.MOV.U32 R69, RZ, RZ, R70 ;  /* 0x000000ffff457224 */ /* 0x000fe200078e0046 */
[----:B------:R-:W1:Y:S01]  /*4cc80*/  LDL.LU R64, [R1+0x13b0] ;  /* 0x0013b00001407983 */ /* 0x000e620000300800 */
[C---:B------:R-:W-:Y:S01]  /*4cc90*/  VIADD R70, R74.reuse, UR26 ;  /* 0x0000001a4a467c36 */ /* 0x040fe20008000000 */
[----:B------:R-:W0:Y:S02]  /*4cca0*/  LDCU UR14, c[0x0][0x398] ;  /* 0x00007300ff0e77ac */ /* 0x000e240008000800 */
[----:B------:R-:W-:Y:S01]  /*4ccb0*/  SHF.R.S32.HI R69, RZ, 0x8, R69 ;  /* 0x00000008ff457819 */ /* 0x000fe20000011445 */
[----:B----4-:R-:W-:Y:S01]  /*4ccc0*/  @P2 STG.E.U8 desc[UR20][R86.64], R72 ;  /* 0x0000004856002986 */ /* 0x010fe2000c101114 */
[----:B------:R-:W-:-:S03]  /*4ccd0*/  IADD3 R74, P2, PT, R74, R68, RZ ;  /* 0x000000444a4a7210 */ /* 0x000fc60007f5e0ff */
[----:B------:R4:W-:Y:S02]  /*4cce0*/  @P6 STG.E.U8 desc[UR20][R10.64], R69 ;  /* 0x000000450a006986 */ /* 0x0009e4000c101114 */
[----:B------:R-:W-:Y:S02]  /*4ccf0*/  IMAD.X R75, R71, 0x1, R3, P2 ;  /* 0x00000001474b7824 */ /* 0x000fe400010e0603 */
[----:B----4-:R-:W4:Y:S04]  /*4cd00*/  LDL.LU R10, [R1+0x13b4] ;  /* 0x0013b400010a7983 */ /* 0x010f280000300800 */
[----:B------:R-:W4:Y:S01]  /*4cd10*/  LDL.LU R11, [R1+0x248] ;  /* 0x00024800010b7983 */ /* 0x000f220000300800 */
[----:B0-----:R-:W-:Y:S01]  /*4cd20*/  ISETP.GE.AND P6, PT, R8, UR6, PT ;  /* 0x0000000608007c0c */ /* 0x001fe2000bfc6270 */
[----:B------:R-:W0:Y:S02]  /*4cd30*/  LDCU UR6, c[0x0][0x398] ;  /* 0x00007300ff0677ac */ /* 0x000e240008000800 */
[----:B------:R-:W4:Y:S01]  /*4cd40*/  LDL.LU R8, [R1+0x24c] ;  /* 0x00024c0001087983 */ /* 0x000f220000300800 */
[----:B---3--:R-:W-:-:S03]  /*4cd50*/  F2FP.SATFINITE.E4M3.F32.PACK_AB_MERGE_C R71, R61, R60, RZ ;  /* 0x0000003c3d47723e */ /* 0x008fc600048070ff */
[----:B------:R-:W3:Y:S04]  /*4cd60*/  LDL.LU R60, [R1+0x648] ;  /* 0x00064800013c7983 */ /* 0x000ee80000300800 */
[----:B------:R-:W3:Y:S01]  /*4cd70*/  LDL.LU R61, [R1+0x64c] ;  /* 0x00064c00013d7983 */ /* 0x000ee20000300800 */
[----:B-----5:R-:W-:-:S03]  /*4cd80*/  F2FP.SATFINITE.E4M3.F32.PACK_AB_MERGE_C R73, R4, R65, RZ ;  /* 0x000000410449723e */ /* 0x020fc600048070ff */
[----:B------:R-:W5:Y:S01]  /*4cd90*/  LDL.LU R4, [R1+0x13b8] ;  /* 0x0013b80001047983 */ /* 0x000f620000300800 */
[----:B------:R-:W-:Y:S02]  /*4cda0*/  SHF.R.S32.HI R69, RZ, 0x1f, R70 ;  /* 0x0000001fff457819 */ /* 0x000fe40000011446 */
[----:B------:R-:W-:Y:S02]  /*4cdb0*/  IADD3 R90, P2, PT, R70, R2, RZ ;  /* 0x00000002465a7210 */ /* 0x000fe40007f5e0ff */
[----:B--2---:R-:W-:Y:S01]  /*4cdc0*/  ISETP.LT.AND P0, PT, R5, UR9, !P0 ;  /* 0x0000000905007c0c */ /* 0x004fe2000c701270 */
[----:B------:R-:W4:Y:S01]  /*4cdd0*/  LDCU UR9, c[0x0][0x39c] ;  /* 0x00007380ff0977ac */ /* 0x000f220008000800 */
[----:B------:R-:W-:Y:S01]  /*4cde0*/  PRMT R72, R72, 0x9910, RZ ;  /* 0x0000991048487816 */ /* 0x000fe200000000ff */
[----:B------:R-:W-:Y:S01]  /*4cdf0*/  IMAD.X R91, R69, 0x1, R0, P2 ;  /* 0x00000001455b7824 */ /* 0x000fe200010e0600 */
[----:B------:R-:W-:Y:S01]  /*4ce00*/  ISETP.LT.AND P2, PT, R9, UR10, !P5 ;  /* 0x0000000a09007c0c */ /* 0x000fe2000ef41270 */
[----:B------:R-:W2:Y:S01]  /*4ce10*/  LDCU UR10, c[0x0][0x398] ;  /* 0x00007300ff0a77ac */ /* 0x000ea20008000800 */
[----:B------:R-:W-:-:S02]  /*4ce20*/  SHF.R.S32.HI R72, RZ, 0x8, R72 ;  /* 0x00000008ff487819 */ /* 0x000fc40000011448 */
[----:B------:R-:W-:Y:S01]  /*4ce30*/  ISETP.LT.AND P5, PT, R5, UR12, !P5 ;  /* 0x0000000c05007c0c */ /* 0x000fe2000efa1270 */
[----:B------:R-:W0:Y:S04]  /*4ce40*/  LDCU UR12, c[0x0][0x398] ;  /* 0x00007300ff0c77ac */ /* 0x000e280008000800 */
[----:B------:R1:W-:Y:S01]  /*4ce50*/  @P0 STG.E.U8 desc[UR20][R82.64], R72 ;  /* 0x0000004852000986 */ /* 0x0003e2000c101114 */
[----:B------:R-:W-:Y:S01]  /*4ce60*/  ISETP.LT.AND P0, PT, R9, UR14, !P4 ;  /* 0x0000000e09007c0c */ /* 0x000fe2000e701270 */
[----:B------:R-:W0:Y:S02]  /*4ce70*/  LDCU UR14, c[0x0][0x398] ;  /* 0x00007300ff0e77ac */ /* 0x000e240008000800 */
[----:B------:R2:W-:Y:S01]  /*4ce80*/  @P2 STG.E.U8 desc[UR20][R66.64], R71 ;  /* 0x0000004742002986 */ /* 0x0005e2000c101114 */
[----:B-1----:R-:W-:-:S05]  /*4ce90*/  PRMT R72, R71, 0x9910, RZ ;  /* 0x0000991047487816 */ /* 0x002fca00000000ff */
[----:B--2---:R-:W-:Y:S01]  /*4cea0*/  IMAD.MOV.U32 R71, RZ, RZ, R72 ;  /* 0x000000ffff477224 */ /* 0x004fe200078e0048 */
[----:B------:R-:W-:Y:S01]  /*4ceb0*/  ISETP.GE.AND P2, PT, R64, UR4, PT ;  /* 0x0000000440007c0c */ /* 0x000fe2000bf46270 */
[----:B------:R-:W5:Y:S01]  /*4cec0*/  LDCU UR4, c[0x0][0x39c] ;  /* 0x00007380ff0477ac */ /* 0x000f620008000800 */
[----:B------:R-:W-:Y:S02]  /*4ced0*/  @P5 STG.E.U8 desc[UR20][R62.64], R73 ;  /* 0x000000493e005986 */ /* 0x000fe4000c101114 */
[----:B------:R-:W-:Y:S02]  /*4cee0*/  SHF.R.S32.HI R71, RZ, 0x8, R71 ;  /* 0x00000008ff477819 */ /* 0x000fe40000011447 */
[----:B------:R-:W-:Y:S02]  /*4cef0*/  IADD3 R88, P5, PT, R70, R68, RZ ;  /* 0x0000004446587210 */ /* 0x000fe40007fbe0ff */
[----:B0-----:R-:W-:Y:S01]  /*4cf00*/  ISETP.LT.AND P4, PT, R5, UR6, !P4 ;  /* 0x0000000605007c0c */ /* 0x001fe2000e781270 */
[----:B------:R0:W-:Y:S01]  /*4cf10*/  @P0 STG.E.U8 desc[UR20][R50.64], R71 ;  /* 0x0000004732000986 */ /* 0x0001e2000c101114 */
[----:B------:R-:W-:Y:S01]  /*4cf20*/  ISETP.LT.AND P0, PT, R9, UR10, !P6 ;  /* 0x0000000a09007c0c */ /* 0x000fe2000f701270 */
[----:B------:R-:W-:Y:S01]  /*4cf30*/  IMAD.X R89, R69, 0x1, R3, P5 ;  /* 0x0000000145597824 */ /* 0x000fe200028e0603 */
[----:B------:R-:W-:Y:S01]  /*4cf40*/  PRMT R72, R73, 0x9910, RZ ;  /* 0x0000991049487816 */ /* 0x000fe200000000ff */
[----:B------:R-:W1:Y:S01]  /*4cf50*/  LDCU UR10, c[0x0][0x398] ;  /* 0x00007300ff0a77ac */ /* 0x000e620008000800 */
[----:B----4-:R-:W-:-:S02]  /*4cf60*/  ISETP.GE.AND P5, PT, R10, UR9, PT ;  /* 0x000000090a007c0c */ /* 0x010fc4000bfa6270 */
[----:B------:R-:W-:Y:S01]  /*4cf70*/  SHF.R.S32.HI R72, RZ, 0x8, R72 ;  /* 0x00000008ff487819 */ /* 0x000fe20000011448 */
[----:B------:R-:W2:Y:S01]  /*4cf80*/  LDCU UR9, c[0x0][0x398] ;  /* 0x00007300ff0977ac */ /* 0x000ea20008000800 */
[----:B0-----:R-:W4:Y:S01]  /*4cf90*/  LDL.LU R50, [R1+0x13bc] ;  /* 0x0013bc0001327983 */ /* 0x001f220000300800 */
[----:B------:R-:W-:Y:S01]  /*4cfa0*/  VIADD R70, R70, UR26 ;  /* 0x0000001a46467c36 */ /* 0x000fe20008000000 */
[----:B------:R-:W4:Y:S02]  /*4cfb0*/  LDCU UR6, c[0x0][0x39c] ;  /* 0x00007380ff0677ac */ /* 0x000f240008000800 */
[----:B------:R-:W4:Y:S04]  /*4cfc0*/  LDL.LU R51, [R1+0x650] ;  /* 0x0006500001337983 */ /* 0x000f280000300800 */
[----:B------:R-:W4:Y:S01]  /*4cfd0*/  LDL.LU R10, [R1+0x654] ;  /* 0x00065400010a7983 */ /* 0x000f220000300800 */
[----:B------:R-:W-:-:S03]  /*4cfe0*/  F2FP.SATFINITE.E4M3.F32.PACK_AB_MERGE_C R71, R8, R11, RZ ;  /* 0x0000000b0847723e */ /* 0x000fc600048070ff */
[----:B------:R-:W-:Y:S04]  /*4cff0*/  @P4 STG.E.U8 desc[UR20][R58.64], R72 ;  /* 0x000000483a004986 */ /* 0x000fe8000c101114 */
[----:B------:R-:W4:Y:S04]  /*4d000*/  LDL.LU R11, [R1+0x250] ;  /* 0x00025000010b7983 */ /* 0x000f280000300800 */
[----:B------:R-:W4:Y:S01]  /*4d010*/  LDL.LU R8, [R1+0x254] ;  /* 0x0002540001087983 */ /* 0x000f220000300800 */
[----:B---3--:R-:W-:-:S05]  /*4d020*/  F2FP.SATFINITE.E4M3.F32.PACK_AB_MERGE_C R69, R61, R60, RZ ;  /* 0x0000003c3d45723e */ /* 0x008fca00048070ff */
[----:B------:R0:W-:Y:S01]  /*4d030*/  @P0 STG.E.U8 desc[UR20][R56.64], R69 ;  /* 0x0000004538000986 */ /* 0x0001e2000c101114 */
[----:B-----5:R-:W-:Y:S01]  /*4d040*/  ISETP.GE.AND P0, PT, R4, UR4, PT ;  /* 0x0000000404007c0c */ /* 0x020fe2000bf06270 */
[----:B------:R-:W3:Y:S02]  /*4d050*/  LDCU UR4, c[0x0][0x39c] ;  /* 0x00007380ff0477ac */ /* 0x000ee40008000800 */
[----:B------:R-:W3:Y:S01]  /*4d060*/  LDL.LU R4, [R1+0x13c0] ;  /* 0x0013c00001047983 */ /* 0x000ee20000300800 */
[----:B------:R-:W-:Y:S02]  /*4d070*/  ISETP.LT.AND P6, PT, R5, UR12, !P6 ;  /* 0x0000000c05007c0c */ /* 0x000fe4000f7c1270 */
[----:B------:R-:W-:Y:S01]  /*4d080*/  ISETP.LT.AND P4, PT, R9, UR14, !P2 ;  /* 0x0000000e09007c0c */ /* 0x000fe2000d781270 */
[----:B------:R-:W5:Y:S01]  /*4d090*/  LDCU UR12, c[0x0][0x398] ;  /* 0x00007300ff0c77ac */ /* 0x000f620008000800 */
[----:B--2---:R-:W-:Y:S02]  /*4d0a0*/  ISETP.LT.AND P2, PT, R5, UR9, !P2 ;  /* 0x0000000905007c0c */ /* 0x004fe4000d741270 */
[----:B0-----:R-:W-:Y:S01]  /*4d0b0*/  PRMT R69, R69, 0x9910, RZ ;  /* 0x0000991045457816 */ /* 0x001fe200000000ff */
[----:B------:R-:W0:Y:S01]  /*4d0c0*/  LDCU UR14, c[0x0][0x398] ;  /* 0x00007300ff0e77ac */ /* 0x000e220008000800 */
[----:B------:R-:W-:-:S05]  /*4d0d0*/  PRMT R72, R71, 0x9910, RZ ;  /* 0x0000991047487816 */ /* 0x000fca00000000ff */
[----:B------:R2:W-:Y:S01]  /*4d0e0*/  @P6 STG.E.U8 desc[UR20][R54.64], R71 ;  /* 0x0000004736006986 */ /* 0x0005e2000c101114 */
[----:B------:R-:W-:Y:S01]  /*4d0f0*/  IADD3 R86, P6, PT, R70, R2, RZ ;  /* 0x0000000246567210 */ /* 0x000fe20007fde0ff */
[----:B------:R-:W0:Y:S01]  /*4d100*/  LDCU UR9, c[0x0][0x398] ;  /* 0x00007300ff0977ac */ /* 0x000e220008000800 */
[----:B------:R-:W-:Y:S02]  /*4d110*/  SHF.R.S32.HI R69, RZ, 0x8, R69 ;  /* 0x00000008ff457819 */ /* 0x000fe40000011445 */
[----:B------:R-:W-:Y:S02]  /*4d120*/  SHF.R.S32.HI R72, RZ, 0x8, R72 ;  /* 0x00000008ff487819 */ /* 0x000fe40000011448 */
[----:B--2---:R-:W-:Y:S01]  /*4d130*/  SHF.R.S32.HI R71, RZ, 0x1f, R70 ;  /* 0x0000001fff477819 */ /* 0x004fe20000011446 */
[----:B------:R4:W-:Y:S04]  /*4d140*/  @P4 STG.E.U8 desc[UR20][R52.64], R69 ;  /* 0x0000004534004986 */ /* 0x0009e8000c101114 */
[----:B------:R-:W-:Y:S01]  /*4d150*/  IMAD.X R87, R71, 0x1, R0, P6 ;  /* 0x0000000147577824 */ /* 0x000fe200030e0600 */
[----:B-1----:R-:W-:Y:S01]  /*4d160*/  ISETP.LT.AND P6, PT, R9, UR10, !P5 ;  /* 0x0000000a09007c0c */ /* 0x002fe2000efc1270 */
[----:B------:R1:W-:Y:S01]  /*4d170*/  @P2 STG.E.U8 desc[UR20][R36.64], R72 ;  /* 0x0000004824002986 */ /* 0x0003e2000c101114 */
[----:B----4-:R-:W-:Y:S01]  /*4d180*/  F2FP.SATFINITE.E4M3.F32.PACK_AB_MERGE_C R69, R10, R51, RZ ;  /* 0x000000330a45723e */ /* 0x010fe200048070ff */
[----:B------:R-:W2:Y:S02]  /*4d190*/  LDCU UR10, c[0x0][0x398] ;  /* 0x00007300ff0a77ac */ /* 0x000ea40008000800 */
[----:B------:R-:W4:Y:S04]  /*4d1a0*/  LDL.LU R10, [R1+0x13c4] ;  /* 0x0013c400010a7983 */ /* 0x000f280000300800 */
[----:B-1----:R-:W4:Y:S04]  /*4d1b0*/  LDL.LU R36, [R1+0x658] ;  /* 0x0006580001247983 */ /* 0x002f280000300800 */
[----:B------:R-:W4:Y:S04]  /*4d1c0*/  LDL.LU R37, [R1+0x65c] ;  /* 0x00065c0001257983 */ /* 0x000f280000300800 */
[----:B------:R1:W-:Y:S01]  /*4d1d0*/  @P6 STG.E.U8 desc[UR20][R12.64], R69 ;  /* 0x000000450c006986 */ /* 0x0003e2000c101114 */
[----:B------:R-:W-:-:S03]  /*4d1e0*/  F2FP.SATFINITE.E4M3.F32.PACK_AB_MERGE_C R73, R8, R11, RZ ;  /* 0x0000000b0849723e */ /* 0x000fc600048070ff */
[----:B-1----:R-:W4:Y:S01]  /*4d1f0*/  LDL.LU R12, [R1+0x258] ;  /* 0x00025800010c7983 */ /* 0x002f220000300800 */
[----:B---3--:R-:W-:Y:S01]  /*4d200*/  ISETP.GE.AND P6, PT, R4, UR4, PT ;  /* 0x0000000404007c0c */ /* 0x008fe2000bfc6270 */
[----:B------:R-:W-:Y:S02]  /*4d210*/  VIADD R76, R70, UR26 ;  /* 0x0000001a464c7c36 */ /* 0x000fe40008000000 */
[----:B------:R-:W3:Y:S01]  /*4d220*/  LDL.LU R4, [R1+0x25c] ;  /* 0x00025c0001047983 */ /* 0x000ee20000300800 */
[----:B-----5:R-:W-:Y:S01]  /*4d230*/  ISETP.LT.AND P5, PT, R5, UR12, !P5 ;  /* 0x0000000c05007c0c */ /* 0x020fe2000efa1270 */
[----:B------:R-:W1:Y:S02]  /*4d240*/  LDCU UR12, c[0x0][0x398] ;  /* 0x00007300ff0c77ac */ /* 0x000e640008000800 */
[----:B------:R-:W5:Y:S01]  /*4d250*/  LDL.LU R11, [R1+0x13c8] ;  /* 0x0013c800010b7983 */ /* 0x000f620000300800 */
[----:B------:R-:W-:Y:S01]  /*4d260*/  PRMT R72, R69, 0x9910, RZ ;  /* 0x0000991045487816 */ /* 0x000fe200000000ff */
[----:B------:R-:W5:Y:S02]  /*4d270*/  LDCU UR4, c[0x0][0x39c] ;  /* 0x00007380ff0477ac */ /* 0x000f640008000800 */
[----:B------:R-:W5:Y:S01]  /*4d280*/  LDL.LU R8, [R1+0x13cc] ;  /* 0x0013cc0001087983 */ /* 0x000f620000300800 */
[----:B0-----:R-:W-:Y:S01]  /*4d290*/  ISETP.LT.AND P2, PT, R9, UR14, !P0 ;  /* 0x0000000e09007c0c */ /* 0x001fe2000c741270 */
[----:B------:R-:W-:Y:S01]  /*4d2a0*/  IMAD.MOV.U32 R69, RZ, RZ, R72 ;  /* 0x000000ffff457224 */ /* 0x000fe200078e0048 */
[----:B------:R-:W-:Y:S01]  /*4d2b0*/  ISETP.GE.AND P4, PT, R50, UR6, PT ;  /* 0x0000000632007c0c */ /* 0x000fe2000bf86270 */
[----:B------:R-:W4:Y:S01]  /*4d2c0*/  LDCU UR6, c[0x0][0x39c] ;  /* 0x00007380ff0677ac */ /* 0x000f220008000800 */
[----:B------:R-:W-:Y:S01]  /*4d2d0*/  PRMT R80, R73, 0x9910, RZ ;  /* 0x0000991049507816 */ /* 0x000fe200000000ff */
[----:B------:R-:W-:Y:S01]  /*4d2e0*/  @P5 STG.E.U8 desc[UR20][R48.64], R73 ;  /* 0x0000004930005986 */ /* 0x000fe2000c101114 */
[----:B------:R-:W-:Y:S01]  /*4d2f0*/  SHF.R.S32.HI R69, RZ, 0x8, R69 ;  /* 0x00000008ff457819 */ /* 0x000fe20000011445 */
[----:B------:R-:W0:Y:S01]  /*4d300*/  LDCU UR14, c[0x0][0x398] ;  /* 0x00007300ff0e77ac */ /* 0x000e220008000800 */
[----:B------:R-:W-:Y:S01]  /*4d310*/  IADD3 R70, P5, PT, R70, R68, RZ ;  /* 0x0000004446467210 */ /* 0x000fe20007fbe0ff */
[----:B------:R-:W5:Y:S04]  /*4d320*/  LDL.LU R13, [R1+0x260] ;  /* 0x00026000010d7983 */ /* 0x000f680000300800 */
[----:B------:R0:W-:Y:S01]  /*4d330*/  @P2 STG.E.U8 desc[UR20][R46.64], R69 ;  /* 0x000000452e002986 */ /* 0x0001e2000c101114 */
[----:B------:R-:W-:Y:S01]  /*4d340*/  IMAD.X R71, R71, 0x1, R3, P5 ;  /* 0x0000000147477824 */ /* 0x000fe200028e0603 */
[----:B------:R-:W-:-:S02]  /*4d350*/  IADD3 R72, P5, PT, R76, R2, RZ ;  /* 0x000000024c487210 */ /* 0x000fc40007fbe0ff */
[----:B------:R-:W-:Y:S01]  /*4d360*/  ISETP.LT.AND P2, PT, R5, UR9, !P0 ;  /* 0x0000000905007c0c */ /* 0x000fe2000c741270 */
[----:B------:R-:W3:Y:S01]  /*4d370*/  LDCU UR9, c[0x0][0x39c] ;  /* 0x00007380ff0977ac */ /* 0x000ee20008000800 */
[----:B0-----:R-:W-:-:S05]  /*4d380*/  SHF.R.S32.HI R69, RZ, 0x1f, R76 ;  /* 0x0000001fff457819 */ /* 0x001fca000001144c */
[----:B------:R-:W-:Y:S01]  /*4d390*/  IMAD.X R73, R69, 0x1, R0, P5 ;  /* 0x0000000145497824 */ /* 0x000fe200028e0600 */
[----:B--2---:R-:W-:Y:S01]  /*4d3a0*/  ISETP.LT.AND P5, PT, R9, UR10, !P4 ;  /* 0x0000000a09007c0c */ /* 0x004fe2000e7a1270 */
[----:B------:R-:W0:Y:S01]  /*4d3b0*/  LDCU UR10, c[0x0][0x398] ;  /* 0x00007300ff0a77ac */ /* 0x000e220008000800 */
[----:B------:R-:W-:Y:S02]  /*4d3c0*/  SHF.R.S32.HI R80, RZ, 0x8, R80 ;  /* 0x00000008ff507819 */ /* 0x000fe40000011450 */
[----:B-1----:R-:W-:Y:S01]  /*4d3d0*/  ISETP.LT.AND P4, PT, R5, UR12, !P4 ;  /* 0x0000000c05007c0c */ /* 0x002fe2000e781270 */
[----:B------:R-:W1:Y:S02]  /*4d3e0*/  LDCU UR12, c[0x0][0x398] ;  /* 0x00007300ff0c77ac */ /* 0x000e640008000800 */
[----:B------:R2:W-:Y:S01]  /*4d3f0*/  @P2 STG.E.U8 desc[UR20][R44.64], R80 ;  /* 0x000000502c002986 */ /* 0x0005e2000c101114 */
[----:B------:R-:W-:Y:S01]  /*4d400*/  ISETP.LT.AND P2, PT, R9, UR14, !P6 ;  /* 0x0000000e09007c0c */ /* 0x000fe2000f741270 */
[----:B------:R-:W0:Y:S01]  /*4d410*/  LDCU UR14, c[0x0][0x398] ;  /* 0x00007300ff0e77ac */ /* 0x000e220008000800 */
[----:B----4-:R-:W-:Y:S01]  /*4d420*/  ISETP.GE.AND P0, PT, R10, UR6, PT ;  /* 0x000000060a007c0c */ /* 0x010fe2000bf06270 */
[----:B------:R-:W4:Y:S01]  /*4d430*/  LDCU UR6, c[0x0][0x398] ;  /* 0x00007300ff0677ac */ /* 0x000f220008000800 */
[----:B------:R-:W4:Y:S01]  /*4d440*/  LDL.LU R10, [R1+0x264] ;  /* 0x00026400010a7983 */ /* 0x000f220000300800 */
[----:B------:R-:W-:-:S03]  /*4d450*/  F2FP.SATFINITE.E4M3.F32.PACK_AB_MERGE_C R77, R37, R36, RZ ;  /* 0x00000024254d723e */ /* 0x000fc600048070ff */
[----:B------:R-:W4:Y:S01]  /*4d460*/  LDL.LU R36, [R1+0x660] ;  /* 0x0006600001247983 */ /* 0x000f220000300800 */
[----:B--2---:R-:W-:-:S03]  /*4d470*/  PRMT R80, R77, 0x9910, RZ ;  /* 0x000099104d507816 */ /* 0x004fc600000000ff */
[----:B------:R-:W2:Y:S04]  /*4d480*/  LDL.LU R37, [R1+0x664] ;  /* 0x0006640001257983 */ /* 0x000ea80000300800 */
[----:B------:R0:W-:Y:S02]  /*4d490*/  @P5 STG.E.U8 desc[UR20][R42.64], R77 ;  /* 0x0000004d2a005986 */ /* 0x0001e4000c101114 */
[----:B0-----:R-:W-:-:S05]  /*4d4a0*/  IMAD.MOV.U32 R77, RZ, RZ, R80 ;  /* 0x000000ffff4d7224 */ /* 0x001fca00078e0050 */
[----:B------:R-:W-:Y:S02]  /*4d4b0*/  SHF.R.S32.HI R77, RZ, 0x8, R77 ;  /* 0x00000008ff4d7819 */ /* 0x000fe4000001144d */
[----:B---3--:R-:W-:Y:S02]  /*4d4c0*/  F2FP.SATFINITE.E4M3.F32.PACK_AB_MERGE_C R81, R4, R12, RZ ;  /* 0x0000000c0451723e */ /* 0x008fe400048070ff */
[----:B------:R-:W3:Y:S01]  /*4d4d0*/  LDL.LU R4, [R1+0x13d0] ;  /* 0x0013d00001047983 */ /* 0x000ee20000300800 */
[----:B-----5:R-:W-:Y:S01]  /*4d4e0*/  ISETP.GE.AND P5, PT, R11, UR4, PT ;  /* 0x000000040b007c0c */ /* 0x020fe2000bfa6270 */
[----:B------:R-:W3:Y:S02]  /*4d4f0*/  LDCU UR4, c[0x0][0x39c] ;  /* 0x00007380ff0477ac */ /* 0x000ee40008000800 */
[----:B------:R-:W-:Y:S04]  /*4d500*/  @P4 STG.E.U8 desc[UR20][R40.64], R81 ;  /* 0x0000005128004986 */ /* 0x000fe8000c101114 */
[----:B------:R0:W-:Y:S01]  /*4d510*/  @P2 STG.E.U8 desc[UR20][R38.64], R77 ;  /* 0x0000004d26002986 */ /* 0x0001e2000c101114 */
[----:B------:R-:W-:Y:S01]  /*4d520*/  ISETP.GE.AND P2, PT, R8, UR9, PT ;  /* 0x0000000908007c0c */ /* 0x000fe2000bf46270 */
[----:B------:R-:W5:Y:S02]  /*4d530*/  LDCU UR9, c[0x0][0x398] ;  /* 0x00007300ff0977ac */ /* 0x000f640008000800 */
[----:B------:R-:W5:Y:S04]  /*4d540*/  LDL.LU R11, [R1+0x13d4] ;  /* 0x0013d400010b7983 */ /* 0x000f680000300800 */
[----:B------:R-:W5:Y:S04]  /*4d550*/  LDL.LU R12, [R1+0x668] ;  /* 0x00066800010c7983 */ /* 0x000f680000300800 */
[----:B------:R-:W5:Y:S01]  /*4d560*/  LDL.LU R8, [R1+0x66c] ;  /* 0x00066c0001087983 */ /* 0x000f620000300800 */
[----:B------:R-:W-:-:S02]  /*4d570*/  IADD3 R84, P4, PT, R76, R68, RZ ;  /* 0x000000444c547210 */ /* 0x000fc40007f9e0ff */
[----:B----4-:R-:W-:Y:S01]  /*4d580*/  ISETP.LT.AND P6, PT, R5, UR6, !P6 ;  /* 0x0000000605007c0c */ /* 0x010fe2000f7c1270 */
[----:B------:R-:W5:Y:S02]  /*4d590*/  LDCU UR6, c[0x0][0x39c] ;  /* 0x00007380ff0677ac */ /* 0x000f640008000800 */
[----:B------:R-:W-:Y:S01]  /*4d5a0*/  IMAD.X R85, R69, 0x1, R3, P4 ;  /* 0x0000000145557824 */ /* 0x000fe200020e0603 */
[----:B------:R-:W-:Y:S02]  /*4d5b0*/  ISETP.LT.AND P4, PT, R9, UR10, !P0 ;  /* 0x0000000a09007c0c */ /* 0x000fe4000c781270 */
[----:B------:R-:W-:Y:S01]  /*4d5c0*/  PRMT R80, R81, 0x9910, RZ ;  /* 0x0000991051507816 */ /* 0x000fe200000000ff */
[----:B------:R-:W-:Y:S01]  /*4d5d0*/  VIADD R76, R76, UR26 ;  /* 0x0000001a4c4c7c36 */ /* 0x000fe20008000000 */
[----:B-1----:R-:W-:Y:S01]  /*4d5e0*/  ISETP.LT.AND P0, PT, R5, UR12, !P0 ;  /* 0x0000000c05007c0c */ /* 0x002fe2000c701270 */
[----:B------:R-:W1:Y:S01]  /*4d5f0*/  LDCU UR10, c[0x0][0x398] ;  /* 0x00007300ff0a77ac */ /* 0x000e620008000800 */
[----:B------:R-:W-:Y:S01]  /*4d600*/  SHF.R.S32.HI R80, RZ, 0x8, R80 ;  /* 0x00000008ff507819 */ /* 0x000fe20000011450 */
[----:B------:R-:W4:Y:S04]  /*4d610*/  LDCU UR12, c[0x0][0x398] ;  /* 0x00007300ff0c77ac */ /* 0x000f280008000800 */
[----:B------:R0:W-:Y:S01]  /*4d620*/  @P6 STG.E.U8 desc[UR20][R34.64], R80 ;  /* 0x0000005022006986 */ /* 0x0001e2000c101114 */
[----:B------:R-:W-:Y:S01]  /*4d630*/  ISETP.LT.AND P6, PT, R9, UR14, !P5 ;  /* 0x0000000e09007c0c */ /* 0x000fe2000efc1270 */
[----:B------:R-:W0:Y:S02]  /*4d640*/  LDCU UR14, c[0x0][0x398] ;  /* 0x00007300ff0e77ac */ /* 0x000e240008000800 */
[----:B0-----:R-:W-:-:S02]  /*4d650*/  F2FP.SATFINITE.E4M3.F32.PACK_AB_MERGE_C R77, R10, R13, RZ ;  /* 0x0000000d0a4d723e */ /* 0x001fc400048070ff */
[----:B------:R-:W4:Y:S04]  /*4d660*/  LDL.LU R13, [R1+0x268] ;  /* 0x00026800010d7983 */ /* 0x000f280000300800 */
[----:B------:R-:W4:Y:S01]  /*4d670*/  LDL.LU R10, [R1+0x26c] ;  /* 0x00026c00010a7983 */ /* 0x000f220000300800 */
[----:B--2---:R-:W-:-:S05]  /*4d680*/  F2FP.SATFINITE.E4M3.F32.PACK_AB_MERGE_C R69, R37, R36, RZ ;  /* 0x000000242545723e */ /* 0x004fca00048070ff */
[----:B------:R0:W-:Y:S01]  /*4d690*/  @P4 STG.E.U8 desc[UR20][R32.64], R69 ;  /* 0x0000004520004986 */ /* 0x0001e2000c101114 */
[----:B------:R-:W-:-:S03]  /*4d6a0*/  PRMT R80, R77, 0x9910, RZ ;  /* 0x000099104d507816 */ /* 0x000fc600000000ff */
[----:B------:R2:W-:Y:S01]  /*4d6b0*/  @P0 STG.E.U8 desc[UR20][R30.64], R77 ;  /* 0x0000004d1e000986 */ /* 0x0005e2000c101114 */
[----:B------:R-:W-:Y:S02]  /*4d6c0*/  IADD3 R82, P0, PT, R76, R2, RZ ;  /* 0x000000024c527210 */ /* 0x000fe40007f1e0ff */
[----:B0-----:R-:W-:Y:S02]  /*4d6d0*/  PRMT R69, R69, 0x9910, RZ ;  /* 0x0000991045457816 */ /* 0x001fe400000000ff */
[----:B--2---:R-:W-:Y:S02]  /*4d6e0*/  SHF.R.S32.HI R77, RZ, 0x1f, R76 ;  /* 0x0000001fff4d7819 */ /* 0x004fe4000001144c */
[----:B------:R-:W-:-:S03]  /*4d6f0*/  SHF.R.S32.HI R69, RZ, 0x8, R69 ;  /* 0x00000008ff457819 */ /* 0x000fc60000011445 */
[----:B------:R-:W-:Y:S02]  /*4d700*/  IMAD.X R83, R77, 0x1, R0, P0 ;  /* 0x000000014d537824 */ /* 0x000fe400000e0600 */
[----:B------:R0:W-:Y:S01]  /*4d710*/  @P6 STG.E.U8 desc[UR20][R28.64], R69 ;  /* 0x000000451c006986 */ /* 0x0001e2000c101114 */
[----:B---3--:R-:W-:Y:S01]  /*4d720*/  ISETP.GE.AND P4, PT, R4, UR4, PT ;  /* 0x0000000404007c0c */ /* 0x008fe2000bf86270 */
[----:B------:R-:W2:Y:S02]  /*4d730*/  LDCU UR4, c[0x0][0x39c] ;  /* 0x00007380ff0477ac */ /* 0x000ea40008000800 */
[----:B------:R-:W2:Y:S01]  /*4d740*/  LDL.LU R4, [R1+0x13d8] ;  /* 0x0013d80001047983 */ /* 0x000ea20000300800 */
[----:B-----5:R-:W-:Y:S01]  /*4d750*/  ISETP.GE.AND P0, PT, R11, UR6, PT ;  /* 0x000000060b007c0c */ /* 0x020fe2000bf06270 */
[----:B------:R-:W3:Y:S02]  /*4d760*/  LDCU UR6, c[0x0][0x39c] ;  /* 0x00007380ff0677ac */ /* 0x000ee40008000800 */
[----:B------:R-:W3:Y:S01]  /*4d770*/  LDL.LU R11, [R1+0x13dc] ;  /* 0x0013dc00010b7983 */ /* 0x000ee20000300800 */
[----:B0-----:R-:W-:-:S03]  /*4d780*/  F2FP.SATFINITE.E4M3.F32.PACK_AB_MERGE_C R69, R8, R12, RZ ;  /* 0x0000000c0845723e */ /* 0x001fc600048070ff */
[----:B------:R-:W5:Y:S04]  /*4d790*/  LDL.LU R12, [R1+0x670] ;  /* 0x00067000010c7983 */ /* 0x000f680000300800 */
[----:B------:R-:W5:Y:S01]  /*4d7a0*/  LDL.LU R8, [R1+0x674] ;  /* 0x0006740001087983 */ /* 0x000f620000300800 */
[----:B------:R-:W-:Y:S01]  /*4d7b0*/  ISETP.LT.AND P5, PT, R5, UR9, !P5 ;  /* 0x0000000905007c0c */ /* 0x000fe2000efa1270 */
[----:B------:R-:W0:Y:S01]  /*4d7c0*/  LDCU UR9, c[0x0][0x398] ;  /* 0x00007300ff0977ac */ /* 0x000e220008000800 */
[----:B------:R-:W-:Y:S02]  /*4d7d0*/  SHF.R.S32.HI R80, RZ, 0x8, R80 ;  /* 0x00000008ff507819 */ /* 0x000fe40000011450 */
[----:B-1----:R-:W-:Y:S01]  /*4d7e0*/  ISETP.LT.AND P6, PT, R9, UR10, !P2 ;  /* 0x0000000a09007c0c */ /* 0x002fe2000d7c1270 */
[----:B------:R-:W1:Y:S01]  /*4d7f0*/  LDCU UR10, c[0x0][0x398] ;  /* 0x00007300ff0a77ac */ /* 0x000e620008000800 */
[----:B----4-:R-:W-:Y:S01]  /*4d800*/  ISETP.LT.AND P2, PT, R5, UR12, !P2 ;  /* 0x0000000c05007c0c */ /* 0x010fe2000d741270 */
[----:B------:R-:W4:Y:S06]  /*4d810*/  LDCU UR12, c[0x0][0x398] ;  /* 0x00007300ff0c77ac */ /* 0x000f2c0008000800 */
[----:B------:R0:W-:Y:S01]  /*4d820*/  @P5 STG.E.U8 desc[UR20][R26.64], R80 ;  /* 0x000000501a005986 */ /* 0x0001e2000c101114 */
[----:B------:R-:W-:Y:S01]  /*4d830*/  ISETP.LT.AND P5, PT, R9, UR14, !P4 ;  /* 0x0000000e09007c0c */ /* 0x000fe2000e7a1270 */
[----:B------:R-:W1:Y:S02]  /*4d840*/  LDCU UR14, c[0x0][0x398] ;  /* 0x00007300ff0e77ac */ /* 0x000e640008000800 */
[----:B------:R1:W-:Y:S01]  /*4d850*/  @P6 STG.E.U8 desc[UR20][R20.64], R69 ;  /* 0x0000004514006986 */ /* 0x0003e2000c101114 */
[----:B0-----:R-:W-:-:S04]  /*4d860*/  PRMT R80, R69, 0x9910, RZ ;  /* 0x0000991045507816 */ /* 0x001fc800000000ff */
[----:B------:R-:W-:Y:S01]  /*4d870*/  SHF.R.S32.HI R80, RZ, 0x8, R80 ;  /* 0x00000008ff507819 */ /* 0x000fe20000011450 */
[----:B-1----:R-:W-:Y:S01]  /*4d880*/  VIADD R69, R76, UR26 ;  /* 0x0000001a4c457c36 */ /* 0x002fe20008000000 */
[----:B------:R-:W-:Y:S02]  /*4d890*/  F2FP.SATFINITE.E4M3.F32.PACK_AB_MERGE_C R81, R10, R13, RZ ;  /* 0x0000000d0a51723e */ /* 0x000fe400048070ff */
[----:B------:R-:W4:Y:S04]  /*4d8a0*/  LDL.LU R13, [R1+0x270] ;  /* 0x00027000010d7983 */ /* 0x000f280000300800 */
[----:B------:R-:W-:Y:S01]  /*4d8b0*/  @P2 STG.E.U8 desc[UR20][R16.64], R81 ;  /* 0x0000005110002986 */ /* 0x000fe2000c101114 */
[----:B------:R-:W-:-:S03]  /*4d8c0*/  IADD3 R76, P2, PT, R76, R68, RZ ;  /* 0x000000444c4c7210 */ /* 0x000fc60007f5e0ff */
[----:B------:R0:W-:Y:S01]  /*4d8d0*/  @P5 STG.E.U8 desc[UR20][R6.64], R80 ;  /* 0x0000005006005986 */ /* 0x0001e2000c101114 */
[----:B------:R-:W-:Y:S01]  /*4d8e0*/  SHF.R.S32.HI R10, RZ, 0x1f, R69 ;  /* 0x0000001fff0a7819 */ /* 0x000fe20000011445 */
[----:B------:R-:W-:Y:S01]  /*4d8f0*/  IMAD.X R77, R77, 0x1, R3, P2 ;  /* 0x000000014d4d7824 */ /* 0x000fe200010e0603 */
[----:B0-----:R-:W-:Y:S02]  /*4d900*/  PRMT R6, R81, 0x9910, RZ ;  /* 0x0000991051067816 */ /* 0x001fe400000000ff */
[----:B------:R-:W-:-:S03]  /*4d910*/  IADD3 R80, P2, PT, R69, R2, RZ ;  /* 0x0000000245507210 */ /* 0x000fc60007f5e0ff */
[----:B------:R-:W-:Y:S02]  /*4d920*/  IMAD.MOV.U32 R7, RZ, RZ, R6 ;  /* 0x000000ffff077224 */ /* 0x000fe400078e0006 */
[----:B------:R-:W-:Y:S01]  /*4d930*/  IMAD.X R81, R10, 0x1, R0, P2 ;  /* 0x000000010a517824 */ /* 0x000fe200010e0600 */
[----:B--2---:R-:W-:Y:S01]  /*4d940*/  ISETP.GE.AND P6, PT, R4, UR4, PT ;  /* 0x0000000404007c0c */ /* 0x004fe2000bfc6270 */
[----:B------:R-:W0:Y:S01]  /*4d950*/  LDCU UR4, c[0x0][0x39c] ;  /* 0x00007380ff0477ac */ /* 0x000e220008000800 */
[----:B------:R-:W2:Y:S04]  /*4d960*/  LDL.LU R4, [R1+0x274] ;  /* 0x0002740001047983 */ /* 0x000ea80000300800 */
[----:B------:R-:W0:Y:S04]  /*4d970*/  LDL.LU R16, [R1+0x13e0] ;  /* 0x0013e00001107983 */ /* 0x000e280000300800 */
[----:B------:R-:W2:Y:S01]  /*4d980*/  LDL.LU R6, [R1+0x13e4] ;  /* 0x0013e40001067983 */ /* 0x000ea20000300800 */
[----:B---3--:R-:W-:Y:S01]  /*4d990*/  ISETP.GE.AND P2, PT, R11, UR6, PT ;  /* 0x000000060b007c0c */ /* 0x008fe2000bf46270 */
[----:B------:R-:W1:Y:S02]  /*4d9a0*/  LDCU UR6, c[0x0][0x398] ;  /* 0x00007300ff0677ac */ /* 0x000e640008000800 */
[----:B------:R-:W3:Y:S01]  /*4d9b0*/  LDL.LU R17, [R1+0x678] ;  /* 0x0006780001117983 */ /* 0x000ee20000300800 */
[----:B-----5:R-:W-:-:S02]  /*4d9c0*/  F2FP.SATFINITE.E4M3.F32.PACK_AB_MERGE_C R20, R8, R12, RZ ;  /* 0x0000000c0814723e */ /* 0x020fc400048070ff */
[----:B------:R-:W-:Y:S02]  /*4d9d0*/  SHF.R.S32.HI R12, RZ, 0x8, R7 ;  /* 0x00000008ff0c7819 */ /* 0x000fe40000011407 */
[----:B------:R-:W3:Y:S04]  /*4d9e0*/  LDL.LU R7, [R1+0x67c] ;  /* 0x00067c0001077983 */ /* 0x000ee80000300800 */
[----:B------:R-:W5:Y:S04]  /*4d9f0*/  LDL.LU R11, [R1+0x278] ;  /* 0x00027800010b7983 */ /* 0x000f680000300800 */
[----:B------:R-:W5:Y:S01]  /*4da00*/  LDL.LU R8, [R1+0x27c] ;  /* 0x00027c0001087983 */ /* 0x000f620000300800 */
[----:B------:R-:W-:Y:S01]  /*4da10*/  ISETP.LT.AND P4, PT, R5, UR9, !P4 ;  /* 0x0000000905007c0c */ /* 0x000fe2000e781270 */
[----:B------:R-:W0:Y:S01]  /*4da20*/  LDCU UR9, c[0x0][0x39c] ;  /* 0x00007380ff0977ac */ /* 0x000e220008000800 */
[----:B------:R-:W-:-:S02]  /*4da30*/  ISETP.LT.AND P5, PT, R9, UR10, !P0 ;  /* 0x0000000a09007c0c */ /* 0x000fc4000c7a1270 */
[----:B----4-:R-:W-:Y:S01]  /*4da40*/  ISETP.LT.AND P0, PT, R5, UR12, !P0 ;  /* 0x0000000c05007c0c */ /* 0x010fe2000c701270 */
[----:B------:R-:W4:Y:S01]  /*4da50*/  LDCU UR10, c[0x0][0x398] ;  /* 0x00007300ff0a77ac */ /* 0x000f220008000800 */
[----:B------:R-:W0:Y:S07]  /*4da60*/  LDCU UR12, c[0x0][0x398] ;  /* 0x00007300ff0c77ac */ /* 0x000e2e0008000800 */
[----:B------:R4:W-:Y:S01]  /*4da70*/  @P4 STG.E.U8 desc[UR20][R24.64], R12 ;  /* 0x0000000c18004986 */ /* 0x0009e2000c101114 */
[----:B------:R-:W-:Y:S01]  /*4da80*/  ISETP.LT.AND P4, PT, R9, UR14, !P6 ;  /* 0x0000000e09007c0c */ /* 0x000fe2000f781270 */
[----:B------:R-:W0:Y:S01]  /*4da90*/  LDCU UR14, c[0x0][0x398] ;  /* 0x00007300ff0e77ac */ /* 0x000e220008000800 */
[----:B-1----:R-:W-:Y:S01]  /*4daa0*/  ISETP.LT.AND P6, PT, R5, UR6, !P6 ;  /* 0x0000000605007c0c */ /* 0x002fe2000f7c1270 */
[----:B------:R-:W-:Y:S01]  /*4dab0*/  @P5 STG.E.U8 desc[UR20][R22.64], R20 ;  /* 0x0000001416005986 */ /* 0x000fe2000c101114 */
[----:B------:R-:W1:Y:S01]  /*4dac0*/  LDCU UR6, c[0x0][0x39c] ;  /* 0x00007380ff0677ac */ /* 0x000e620008000800 */
[----:B----4-:R-:W-:-:S02]  /*4dad0*/  PRMT R12, R20, 0x9910, RZ ;  /* 0x00009910140c7816 */ /* 0x010fc400000000ff */
[----:B--2---:R-:W-:Y:S02]  /*4dae0*/  F2FP.SATFINITE.E4M3.F32.PACK_AB_MERGE_C R4, R4, R13, RZ ;  /* 0x0000000d0404723e */ /* 0x004fe400048070ff */
[----:B------:R-:W2:Y:S04]  /*4daf0*/  LDL.LU R13, [R1+0x13e8] ;  /* 0x0013e800010d7983 */ /* 0x000ea80000300800 */
[----:B------:R4:W-:Y:S02]  /*4db00*/  @P0 STG.E.U8 desc[UR20][R78.64], R4 ;  /* 0x000000044e000986 */ /* 0x0009e4000c101114 */
[----:B----4-:R-:W-:Y:S02]  /*4db10*/  SHF.R.S32.HI R79, RZ, 0x8, R12 ;  /* 0x00000008ff4f7819 */ /* 0x010fe4000001140c */
[----:B------:R-:W-:-:S02]  /*4db20*/  IADD3 R78, P0, PT, R69, R68, RZ ;  /* 0x00000044454e7210 */ /* 0x000fc40007f1e0ff */
[----:B------:R-:W-:Y:S01]  /*4db30*/  PRMT R4, R4, 0x9910, RZ ;  /* 0x0000991004047816 */ /* 0x000fe200000000ff */
[----:B------:R4:W-:Y:S03]  /*4db40*/  @P4 STG.E.U8 desc[UR20][R18.64], R79 ;  /* 0x0000004f12004986 */ /* 0x0009e6000c101114 */
[----:B------:R-:W-:-:S05]  /*4db50*/  SHF.R.S32.HI R4, RZ, 0x8, R4 ;  /* 0x00000008ff047819 */ /* 0x000fca0000011404 */
[----:B------:R1:W-:Y:S01]  /*4db60*/  @P6 STG.E.U8 desc[UR20][R14.64], R4 ;  /* 0x000000040e006986 */ /* 0x0003e2000c101114 */
[----:B----4-:R-:W-:Y:S01]  /*4db70*/  IMAD.X R79, R10, 0x1, R3, P0 ;  /* 0x000000010a4f7824 */ /* 0x010fe200000e0603 */
[----:B0-----:R-:W-:Y:S02]  /*4db80*/  ISETP.GE.AND P0, PT, R6, UR9, PT ;  /* 0x0000000906007c0c */ /* 0x001fe4000bf06270 */
[----:B------:R-:W4:Y:S01]  /*4db90*/  LDL.LU R10, [R1+0x13ec] ;  /* 0x0013ec00010a7983 */ /* 0x000f220000300800 */
[----:B-----5:R-:W-:Y:S01]  /*4dba0*/  F2FP.SATFINITE.E4M3.F32.PACK_AB_MERGE_C R11, R8, R11, RZ ;  /* 0x0000000b080b723e */ /* 0x020fe200048070ff */
[----:B------:R-:W0:Y:S02]  /*4dbb0*/  LDCU UR9, c[0x0][0x398] ;  /* 0x00007300ff0977ac */ /* 0x000e240008000800 */
[----:B------:R-:W5:Y:S04]  /*4dbc0*/  LDL.LU R12, [R1+0x680] ;  /* 0x00068000010c7983 */ /* 0x000f680000300800 */
[----:B------:R-:W5:Y:S04]  /*4dbd0*/  LDL.LU R6, [R1+0x684] ;  /* 0x0006840001067983 */ /* 0x000f680000300800 */
[----:B------:R-:W2:Y:S04]  /*4dbe0*/  LDL.LU R8, [R1+0x280] ;  /* 0x0002800001087983 */ /* 0x000ea80000300800 */
[----:B-1----:R-:W2:Y:S01]  /*4dbf0*/  LDL.LU R4, [R1+0x284] ;  /* 0x0002840001047983 */ /* 0x002ea20000300800 */
[----:B------:R-:W-:Y:S01]  /*4dc00*/  ISETP.LT.AND P4, PT, R9, UR10, !P2 ;  /* 0x0000000a09007c0c */ /* 0x000fe2000d781270 */
[----:B------:R-:W1:Y:S01]  /*4dc10*/  LDCU UR10, c[0x0][0x398] ;  /* 0x00007300ff0a77ac */ /* 0x000e620008000800 */
[----:B------:R-:W-:-:S02]  /*4dc20*/  ISETP.LT.AND P2, PT, R5, UR12, !P2 ;  /* 0x0000000c05007c0c */ /* 0x000fc4000d741270 */
[----:B---3--:R-:W-:Y:S01]  /*4dc30*/  F2FP.SATFINITE.E4M3.F32.PACK_AB_MERGE_C R7, R7, R17, RZ ;  /* 0x000000110707723e */ /* 0x008fe200048070ff */
[----:B------:R-:W3:Y:S01]  /*4dc40*/  LDCU UR12, c[0x0][0x398] ;  /* 0x00007300ff0c77ac */ /* 0x000ee20008000800 */
[----:B------:R-:W-:Y:S01]  /*4dc50*/  ISETP.GE.AND P5, PT, R16, UR4, PT ;  /* 0x0000000410007c0c */ /* 0x000fe2000bfa6270 */
[----:B------:R-:W0:Y:S03]  /*4dc60*/  LDCU UR4, c[0x0][0x39c] ;  /* 0x00007380ff0477ac */ /* 0x000e260008000800 */
[----:B------:R-:W-:-:S03]  /*4dc70*/  ISETP.LT.AND P6, PT, R9, UR14, !P5 ;  /* 0x0000000e09007c0c */ /* 0x000fc6000efc1270 */
[----:B------:R0:W-:Y:S01]  /*4dc80*/  @P4 STG.E.U8 desc[UR20][R92.64], R7 ;  /* 0x000000075c004986 */ /* 0x0001e2000c101114 */
[----:B------:R-:W1:Y:S03]  /*4dc90*/  LDCU UR14, c[0x0][0x398] ;  /* 0x00007300ff0e77ac */ /* 0x000e660008000800 */
[----:B------:R3:W-:Y:S01]  /*4dca0*/  @P2 STG.E.U8 desc[UR20][R74.64], R11 ;  /* 0x0000000b4a002986 */ /* 0x0007e2000c101114 */
[----:B0-----:R-:W-:Y:S02]  /*4dcb0*/  PRMT R92, R7, 0x9910, RZ ;  /* 0x00009910075c7816 */ /* 0x001fe400000000ff */
[----:B------:R-:W-:Y:S01]  /*4dcc0*/  ISETP.LT.AND P5, PT, R5, UR9, !P5 ;  /* 0x0000000905007c0c */ /* 0x000fe2000efa1270 */
[----:B------:R-:W4:Y:S01]  /*4dcd0*/  LDL.LU R7, [R1+0x13f0] ;  /* 0x0013f00001077983 */ /* 0x000f220000300800 */
[----:B---3--:R-:W-:Y:S01]  /*4dce0*/  PRMT R75, R11, 0x9910, RZ ;  /* 0x000099100b4b7816 */ /* 0x008fe200000000ff */
[----:B------:R-:W-:Y:S01]  /*4dcf0*/  IMAD.MOV.U32 R74, RZ, RZ, R92 ;  /* 0x000000ffff4a7224 */ /* 0x000fe200078e005c */
[----:B------:R-:W0:Y:S01]  /*4dd00*/  LDCU UR9, c[0x0][0x398] ;  /* 0x00007300ff0977ac */ /* 0x000e220008000800 */
[----:B------:R-:W-:-:S03]  /*4dd10*/  VIADD R92, R69, UR26 ;  /* 0x0000001a455c7c36 */ /* 0x000fc60008000000 */
[----:B------:R-:W-:-:S05]  /*4dd20*/  SHF.R.S32.HI R69, RZ, 0x8, R74 ;  /* 0x00000008ff457819 */ /* 0x000fca000001144a */
[----:B------:R3:W-:Y:S02]  /*4dd30*/  @P6 STG.E.U8 desc[UR20][R90.64], R69 ;  /* 0x000000455a006986 */ /* 0x0007e4000c101114 */
[----:B---3--:R-:W-:-:S05]  /*4dd40*/  IMAD.MOV.U32 R90, RZ, RZ, R75 ;  /* 0x000000ffff5a7224 */ /* 0x008fca00078e004b */
[----:B------:R-:W-:-:S05]  /*4dd50*/  SHF.R.S32.HI R90, RZ, 0x8, R90 ;  /* 0x00000008ff5a7819 */ /* 0x000fca000001145a */
[----:B------:R2:W-:Y:S01]  /*4dd60*/  @P5 STG.E.U8 desc[UR20][R88.64], R90 ;  /* 0x0000005a58005986 */ /* 0x0005e2000c101114 */
[----:B-----5:R-:W-:-:S03]  /*4dd70*/  F2FP.SATFINITE.E4M3.F32.PACK_AB_MERGE_C R69, R6, R12, RZ ;  /* 0x0000000c0645723e */ /* 0x020fc600048070ff */
[----:B------:R-:W3:Y:S01]  /*4dd80*/  LDL.LU R6, [R1+0x13f4] ;  /* 0x0013f40001067983 */ /* 0x000ee20000300800 */
[----:B--2---:R-:W-:-:S03]  /*4dd90*/  F2FP.SATFINITE.E4M3.F32.PACK_AB_MERGE_C R88, R4, R8, RZ ;  /* 0x000000080458723e */ /* 0x004fc600048070ff */
[----:B------:R-:W2:Y:S04]  /*4dda0*/  LDL.LU R8, [R1+0x688] ;  /* 0x0006880001087983 */ /* 0x000ea80000300800 */
[----:B------:R-:W2:Y:S04]  /*4ddb0*/  LDL.LU R4, [R1+0x68c] ;  /* 0x00068c0001047983 */ /* 0x000ea80000300800 */
[----:B------:R-:W5:Y:S04]  /*4ddc0*/  LDL.LU R11, [R1+0x288] ;  /* 0x00028800010b7983 */ /* 0x000f680000300800 */
[----:B------:R-:W5:Y:S01]  /*4ddd0*/  LDL.LU R12, [R1+0x28c] ;  /* 0x00028c00010c7983 */ /* 0x000f620000300800 */
[----:B-1----:R-:W-:Y:S01]  /*4dde0*/  ISETP.LT.AND P6, PT, R9, UR10, !P0 ;  /* 0x0000000a09007c0c */ /* 0x002fe2000c7c1270 */
[----:B------:R-:W1:Y:S01]  /*4ddf0*/  LDCU UR10, c[0x0][0x398] ;  /* 0x00007300ff0a77ac */ /* 0x000e620008000800 */
[----:B------:R-:W-:Y:S01]  /*4de00*/  ISETP.LT.AND P0, PT, R5, UR12, !P0 ;  /* 0x0000000c05007c0c */ /* 0x000fe2000c701270 */
[----:B------:R-:W5:Y:S01]  /*4de10*/  LDL.LU R14, [R1+0x13f8] ;  /* 0x0013f800010e7983 */ /* 0x000f620000300800 */
[----:B------:R-:W-:Y:S01]  /*4de20*/  ISETP.GE.AND P4, PT, R13, UR4, PT ;  /* 0x000000040d007c0c */ /* 0x000fe2000bf86270 */
[----:B------:R-:W0:Y:S01]  /*4de30*/  LDCU UR4, c[0x0][0x39c] ;  /* 0x00007380ff0477ac */ /* 0x000e220008000800 */
[----:B------:R-:W-:Y:S01]  /*4de40*/  SHF.R.S32.HI R93, RZ, 0x1f, R92 ;  /* 0x0000001fff5d7819 */ /* 0x000fe2000001145c */
[----:B------:R-:W5:Y:S01]  /*4de50*/  LDL.LU R13, [R1+0x1400] ;  /* 0x00140000010d7983 */ /* 0x000f620000300800 */
[----:B------:R-:W-:Y:S01]  /*4de60*/  IADD3 R74, P2, PT, R92, R2, RZ ;  /* 0x000000025c4a7210 */ /* 0x000fe20007f5e0ff */
[----:B------:R-:W0:Y:S01]  /*4de70*/  LDCU UR12, c[0x0][0x398] ;  /* 0x00007300ff0c77ac */ /* 0x000e220008000800 */
[----:B------:R-:W-:-:S02]  /*4de80*/  PRMT R89, R69, 0x9910, RZ ;  /* 0x0000991045597816 */ /* 0x000fc400000000ff */
[----:B------:R-:W-:Y:S01]  /*4de90*/  ISETP.LT.AND P5, PT, R9, UR14, !P4 ;  /* 0x0000000e09007c0c */ /* 0x000fe2000e7a1270 */
[----:B------:R-:W-:Y:S01]  /*4dea0*/  IMAD.X R75, R93, 0x1, R0, P2 ;  /* 0x000000015d4b7824 */ /* 0x000fe200010e0600 */
[----:B----4-:R-:W-:Y:S01]  /*4deb0*/  ISETP.GE.AND P2, PT, R10, UR6, PT ;  /* 0x000000060a007c0c */ /* 0x010fe2000bf46270 */
[----:B------:R4:W-:Y:S01]  /*4dec0*/  @P6 STG.E.U8 desc[UR20][R86.64], R69 ;  /* 0x0000004556006986 */ /* 0x0009e2000c101114 */
[----:B------:R-:W3:Y:S03]  /*4ded0*/  LDCU UR6, c[0x0][0x39c] ;  /* 0x00007380ff0677ac */ /* 0x000ee60008000800 */
[----:B------:R0:W-:Y:S01]  /*4dee0*/  @P0 STG.E.U8 desc[UR20][R70.64], R88 ;  /* 0x0000005846000986 */ /* 0x0001e2000c101114 */
[----:B------:R-:W1:Y:S01]  /*4def0*/  LDCU UR14, c[0x0][0x398] ;  /* 0x00007300ff0e77ac */ /* 0x000e620008000800 */
[----:B----4-:R-:W-:Y:S01]  /*4df00*/  IMAD.MOV.U32 R69, RZ, RZ, R89 ;  /* 0x000000ffff457224 */ /* 0x010fe200078e0059 */
[----:B0-----:R-:W-:-:S04]  /*4df10*/  IADD3 R70, P0, PT, R92, R68, RZ ;  /* 0x000000445c467210 */ /* 0x001fc80007f1e0ff */
[----:B------:R-:W-:Y:S01]  /*4df20*/  SHF.R.S32.HI R71, RZ, 0x8, R69 ;  /* 0x00000008ff477819 */ /* 0x000fe20000011445 */
[----:B------:R-:W-:-:S04]  /*4df30*/  VIADD R69, R92, UR26 ;  /* 0x0000001a5c457c36 */ /* 0x000fc80008000000 */
[----:B------:R0:W-:Y:S01]  /*4df40*/  @P5 STG.E.U8 desc[UR20][R72.64], R71 ;  /* 0x0000004748005986 */ /* 0x0001e2000c101114 */
[----:B------:R-:W-:Y:S02]  /*4df50*/  SHF.R.S32.HI R86, RZ, 0x1f, R69 ;  /* 0x0000001fff567819 */ /* 0x000fe40000011445 */
[----:B------:R-:W-:Y:S01]  /*4df60*/  ISETP.GE.AND P6, PT, R7, UR4, PT ;  /* 0x0000000407007c0c */ /* 0x000fe2000bfc6270 */
[----:B------:R-:W4:Y:S01]  /*4df70*/  LDCU UR4, c[0x0][0x39c] ;  /* 0x00007380ff0477ac */ /* 0x000f220008000800 */
[----:B0-----:R-:W-:Y:S01]  /*4df80*/  IMAD.X R71, R93, 0x1, R3, P0 ;  /* 0x000000015d477824 */ /* 0x001fe200000e0603 */
[----:B------:R-:W-:Y:S02]  /*4df90*/  IADD3 R72, P0, PT, R69, R2, RZ ;  /* 0x0000000245487210 */ /* 0x000fe40007f1e0ff */
[----:B------:R-:W-:-:S03]  /*4dfa0*/  PRMT R89, R88, 0x9910, RZ ;  /* 0x0000991058597816 */ /* 0x000fc600000000ff */
[----:B------:R-:W-:Y:S01]  /*4dfb0*/  IMAD.X R73, R86, 0x1, R0, P0 ;  /* 0x0000000156497824 */ /* 0x000fe200000e0600 */
[----:B---3--:R-:W-:Y:S01]  /*4dfc0*/  ISETP.GE.AND P0, PT, R6, UR6, PT ;  /* 0x0000000606007c0c */ /* 0x008fe2000bf06270 */
[----:B------:R-:W0:Y:S01]  /*4dfd0*/  LDCU UR6, c[0x0][0x398] ;  /* 0x00007300ff0677ac */ /* 0x000e220008000800 */
[----:B------:R-:W3:Y:S04]  /*4dfe0*/  LDL.LU R6, [R1+0x698] ;  /* 0x0006980001067983 */ /* 0x000ee80000300800 */
[----:B------:R-:W3:Y:S01]  /*4dff0*/  LDL.LU R7, [R1+0x69c] ;  /* 0x00069c0001077983 */ /* 0x000ee20000300800 */
[----:B--2---:R-:W-:-:S03]  /*4e000*/  F2FP.SATFINITE.E4M3.F32.PACK_AB_MERGE_C R88, R4, R8, RZ ;  /* 0x000000080458723e */ /* 0x004fc600048070ff */
[----:B------:R-:W2:Y:S04]  /*4e010*/  LDL.LU R4, [R1+0x13fc] ;  /* 0x0013fc0001047983 */ /* 0x000ea80000300800 */
[----:B------:R-:W2:Y:S01]  /*4e020*/  LDL.LU R10, [R1+0x690] ;  /* 0x00069000010a7983 */ /* 0x000ea20000300800 */
[----:B-----5:R-:W-:-:S03]  /*4e030*/  F2FP.SATFINITE.E4M3.F32.PACK_AB_MERGE_C R87, R12, R11, RZ ;  /* 0x0000000b0c57723e */ /* 0x020fc600048070ff */
[----:B------:R-:W5:Y:S04]  /*4e040*/  LDL.LU R8, [R1+0x694] ;  /* 0x0006940001087983 */ /* 0x000f680000300800 */
[----:B------:R-:W5:Y:S04]  /*4e050*/  LDL.LU R11, [R1+0x290] ;  /* 0x00029000010b7983 */ /* 0x000f680000300800 */
[----:B------:R-:W5:Y:S01]  /*4e060*/  LDL.LU R12, [R1+0x294] ;  /* 0x00029400010c7983 */ /* 0x000f620000300800 */
[----:B------:R-:W-:Y:S01]  /*4e070*/  ISETP.LT.AND P4, PT, R5, UR9, !P4 ;  /* 0x0000000905007c0c */ /* 0x000fe2000e781270 */
[----:B------:R-:W0:Y:S01]  /*4e080*/  LDCU UR9, c[0x0][0x39c] ;  /* 0x00007380ff0977ac */ /* 0x000e220008000800 */
[----:B-1----:R-:W-:-:S02]  /*4e090*/  ISETP.LT.AND P5, PT, R9, UR10, !P2 ;  /* 0x0000000a09007c0c */ /* 0x002fc4000d7a1270 */
[----:B------:R-:W-:Y:S01]  /*4e0a0*/  ISETP.LT.AND P2, PT, R5, UR12, !P2 ;  /* 0x0000000c05007c0c */ /* 0x000fe2000d741270 */
[----:B------:R-:W1:Y:S01]  /*4e0b0*/  LDCU UR10, c[0x0][0x398] ;  /* 0x00007300ff0a77ac */ /* 0x000e620008000800 */
[----:B------:R-:W-:Y:S01]  /*4e0c0*/  SHF.R.S32.HI R89, RZ, 0x8, R89 ;  /* 0x00000008ff597819 */ /* 0x000fe20000011459 */
[----:B------:R-:W0:Y:S06]  /*4e0d0*/  LDCU UR12, c[0x0][0x398] ;  /* 0x00007300ff0c77ac */ /* 0x000e2c0008000800 */
[----:B------:R0:W-:Y:S01]  /*4e0e0*/  @P4 STG.E.U8 desc[UR20][R84.64], R89 ;  /* 0x0000005954004986 */ /* 0x0001e2000c101114 */
[----:B------:R-:W-:Y:S01]  /*4e0f0*/  ISETP.LT.AND P4, PT, R9, UR14, !P6 ;  /* 0x0000000e09007c0c */ /* 0x000fe2000f781270 */
[----:B------:R-:W1:Y:S02]  /*4e100*/  LDCU UR14, c[0x0][0x398] ;  /* 0x00007300ff0e77ac */ /* 0x000e640008000800 */
[----:B------:R1:W-:Y:S01]  /*4e110*/  @P5 STG.E.U8 desc[UR20][R82.64], R88 ;  /* 0x0000005852005986 */ /* 0x0003e2000c101114 */
[----:B----4-:R-:W-:Y:S01]  /*4e120*/  ISETP.GE.AND P5, PT, R14, UR4, PT ;  /* 0x000000040e007c0c */ /* 0x010fe2000bfa6270 */
[----:B------:R-:W2:Y:S01]  /*4e130*/  LDCU UR4, c[0x0][0x39c] ;  /* 0x00007380ff0477ac */ /* 0x000ea20008000800 */
[----:B0-----:R-:W-:Y:S01]  /*4e140*/  PRMT R84, R88, 0x9910, RZ ;  /* 0x0000991058547816 */ /* 0x001fe200000000ff */
[----:B------:R0:W-:Y:S01]  /*4e150*/  @P2 STG.E.U8 desc[UR20][R76.64], R87 ;  /* 0x000000574c002986 */ /* 0x0001e2000c101114 */
[----:B------:R-:W-:Y:S01]  /*4e160*/  ISETP.LT.AND P6, PT, R5, UR6, !P6 ;  /* 0x0000000605007c0c */ /* 0x000fe2000f7c1270 */
[----:B------:R-:W4:Y:S02]  /*4e170*/  LDCU UR6, c[0x0][0x398] ;  /* 0x00007300ff0677ac */ /* 0x000f240008000800 */
[----:B-1----:R-:W-:Y:S01]  /*4e180*/  IMAD.MOV.U32 R82, RZ, RZ, R84 ;  /* 0x000000ffff527224 */ /* 0x002fe200078e0054 */
[----:B0-----:R-:W-:-:S04]  /*4e190*/  PRMT R87, R87, 0x9910, RZ ;  /* 0x0000991057577816 */ /* 0x001fc800000000ff */
[----:B------:R-:W-:Y:S01]  /*4e1a0*/  SHF.R.S32.HI R77, RZ, 0x8, R82 ;  /* 0x00000008ff4d7819 */ /* 0x000fe20000011452 */
[----:B------:R-:W-:-:S04]  /*4e1b0*/  IMAD.MOV.U32 R82, RZ, RZ, R87 ;  /* 0x000000ffff527224 */ /* 0x000fc800078e0057 */
[----:B------:R0:W-:Y:S02]  /*4e1c0*/  @P4 STG.E.U8 desc[UR20][R80.64], R77 ;  /* 0x0000004d50004986 */ /* 0x0001e4000c101114 */
[----:B0-----:R-:W-:-:S05]  /*4e1d0*/  SHF.R.S32.HI R80, RZ, 0x8, R82 ;  /* 0x00000008ff507819 */ /* 0x001fca0000011452 */
[----:B------:R3:W-:Y:S02]  /*4e1e0*/  @P6 STG.E.U8 desc[UR20][R78.64], R80 ;  /* 0x000000504e006986 */ /* 0x0007e4000c101114 */
[----:B---3--:R-:W-:Y:S02]  /*4e1f0*/  F2FP.SATFINITE.E4M3.F32.PACK_AB_MERGE_C R80, R7, R6, RZ ;  /* 0x000000060750723e */ /* 0x008fe400048070ff */
[----:B--2---:R-:W-:Y:S01]  /*4e200*/  ISETP.GE.AND P6, PT, R4, UR4, PT ;  /* 0x0000000404007c0c */ /* 0x004fe2000bfc6270 */
[----:B------:R-:W0:Y:S01]  /*4e210*/  LDCU UR4, c[0x0][0x39c] ;  /* 0x00007380ff0477ac */ /* 0x000e220008000800 */
[----:B------:R-:W2:Y:S01]  /*4e220*/  LDL.LU R4, [R1+0x1410] ;  /* 0x0014100001047983 */ /* 0x000ea20000300800 */
[----:B-----5:R-:W-:-:S03]  /*4e230*/  F2FP.SATFINITE.E4M3.F32.PACK_AB_MERGE_C R79, R8, R10, RZ ;  /* 0x0000000a084f723e */ /* 0x020fc600048070ff */
[----:B------:R-:W3:Y:S04]  /*4e240*/  LDL.LU R8, [R1+0x1408] ;  /* 0x0014080001087983 */ /* 0x000ee80000300800 */
[----:B------:R-:W5:Y:S01]  /*4e250*/  LDL.LU R6, [R1+0x6a0] ;  /* 0x0006a00001067983 */ /* 0x000f620000300800 */
[----:B------:R-:W-:-:S03]  /*4e260*/  F2FP.SATFINITE.E4M3.F32.PACK_AB_MERGE_C R78, R12, R11, RZ ;  /* 0x0000000b0c4e723e */ /* 0x000fc600048070ff */
[----:B------:R-:W5:Y:S04]  /*4e270*/  LDL.LU R7, [R1+0x6a4] ;  /* 0x0006a40001077983 */ /* 0x000f680000300800 */
[----:B------:R-:W0:Y:S04]  /*4e280*/  LDL.LU R10, [R1+0x1404] ;  /* 0x00140400010a7983 */ /* 0x000e280000300800 */
[----:B------:R-:W2:Y:S04]  /*4e290*/  LDL.LU R11, [R1+0x298] ;  /* 0x00029800010b7983 */ /* 0x000ea80000300800 */
[----:B------:R-:W2:Y:S01]  /*4e2a0*/  LDL.LU R12, [R1+0x29c] ;  /* 0x00029c00010c7983 */ /* 0x000ea20000300800 */
[----:B------:R-:W-:Y:S01]  /*4e2b0*/  ISETP.LT.AND P4, PT, R9, UR10, !P0 ;  /* 0x0000000a09007c0c */ /* 0x000fe2000c781270 */
[----:B------:R-:W1:Y:S01]  /*4e2c0*/  LDCU UR10, c[0x0][0x398] ;  /* 0x00007300ff0a77ac */ /* 0x000e620008000800 */
[----:B------:R-:W-:-:S02]  /*4e2d0*/  IADD3 R76, P2, PT, R69, R68, RZ ;  /* 0x00000044454c7210 */ /* 0x000fc40007f5e0ff */
[----:B------:R-:W-:-:S09]  /*4e2e0*/  ISETP.LT.AND P0, PT, R5, UR12, !P0 ;  /* 0x0000000c05007c0c */ /* 0x000fd2000c701270 */
[----:B------:R1:W-:Y:S01]  /*4e2f0*/  @P4 STG.E.U8 desc[UR20][R74.64], R79 ;  /* 0x0000004f4a004986 */ /* 0x0003e2000c101114 */
[----:B------:R-:W-:Y:S01]  /*4e300*/  IMAD.X R77, R86, 0x1, R3, P2 ;  /* 0x00000001564d7824 */ /* 0x000fe200010e0603 */
[----:B------:R-:W-:Y:S01]  /*4e310*/  ISETP.GE.AND P2, PT, R13, UR9, PT ;  /* 0x000000090d007c0c */ /* 0x000fe2000bf46270 */
[----:B------:R-:W1:Y:S01]  /*4e320*/  LDCU UR9, c[0x0][0x398] ;  /* 0x00007300ff0977ac */ /* 0x000e620008000800 */
[----:B----4-:R-:W-:Y:S01]  /*4e330*/  ISETP.LT.AND P4, PT, R9, UR6, !P5 ;  /* 0x0000000609007c0c */ /* 0x010fe2000ef81270 */
[----:B------:R4:W-:Y:S01]  /*4e340*/  @P0 STG.E.U8 desc[UR20][R70.64], R78 ;  /* 0x0000004e46000986 */ /* 0x0009e2000c101114 */
[----:B------:R-:W-:Y:S01]  /*4e350*/  VIADD R69, R69, UR26 ;  /* 0x0000001a45457c36 */ /* 0x000fe20008000000 */
[----:B------:R-:W1:Y:S01]  /*4e360*/  LDCU UR12, c[0x0][0x398] ;  /* 0x00007300ff0c77ac */ /* 0x000e620008000800 */
[----:B------:R-:W3:Y:S01]  /*4e370*/  LDCU UR6, c[0x0][0x39c] ;  /* 0x00007380ff0677ac */ /* 0x000ee20008000800 */
[----:B-1----:R-:W-:-:S05]  /*4e380*/  PRMT R79, R79, 0x9910, RZ ;  /* 0x000099104f4f7816 */ /* 0x002fca00000000ff */
[----:B----4-:R-:W-:Y:S01]  /*4e390*/  IMAD.MOV.U32 R71, RZ, RZ, R79 ;  /* 0x000000ffff477224 */ /* 0x010fe200078e004f */
[----:B------:R-:W-:-:S04]  /*4e3a0*/  PRMT R78, R78, 0x9910, RZ ;  /* 0x000099104e4e7816 */ /* 0x000fc800000000ff */
[----:B------:R-:W-:Y:S02]  /*4e3b0*/  SHF.R.S32.HI R71, RZ, 0x8, R71 ;  /* 0x00000008ff477819 */ /* 0x000fe40000011447 */
[----:B------:R-:W-:Y:S01]  /*4e3c0*/  ISETP.LT.AND P5, PT, R5, UR9, !P5 ;  /* 0x0000000905007c0c */ /* 0x000fe2000efa1270 */
[----:B------:R-:W1:Y:S02]  /*4e3d0*/  LDCU UR9, c[0x0][0x398] ;  /* 0x00007300ff0977ac */ /* 0x000e640008000800 */
[----:B------:R4:W-:Y:S01]  /*4e3e0*/  @P4 STG.E.U8 desc[UR20][R72.64], R71 ;  /* 0x0000004748004986 */ /* 0x0009e2000c101114 */
[----:B------:R-:W-:Y:S02]  /*4e3f0*/  SHF.R.S32.HI R70, RZ, 0x1f, R69 ;  /* 0x0000001fff467819 */ /* 0x000fe40000011445 */
[----:B------:R-:W-:Y:S01]  /*4e400*/  IADD3 R74, P0, PT, R69, R2, RZ ;  /* 0x00000002454a7210 */ /* 0x000fe20007f1e0ff */
[----:B----4-:R-:W-:-:S05]  /*4e410*/  IMAD.MOV.U32 R71, RZ, RZ, R78 ;  /* 0x000000ffff477224 */ /* 0x010fca00078e004e */
[----:B------:R-:W-:Y:S01]  /*4e420*/  SHF.R.S32.HI R71, RZ, 0x8, R71 ;  /* 0x00000008ff477819 */ /* 0x000fe20000011447 */
[----:B------:R-:W-:Y:S01]  /*4e430*/  IMAD.X R75, R70, 0x1, R0, P0 ;  /* 0x00000001464b7824 */ /* 0x000fe200000e0600 */
[----:B------:R-:W-:-:S03]  /*4e440*/  IADD3 R72, P0, PT, R69, R68, RZ ;  /* 0x0000004445487210 */ /* 0x000fc60007f1e0ff */
[----:B------:R4:W-:Y:S02]  /*4e450*/  @P5 STG.E.U8 desc[UR20][R76.64], R71 ;  /* 0x000000474c005986 */ /* 0x0009e4000c101114 */
[----:B------:R-:W-:Y:S01]  /*4e460*/  IMAD.X R73, R70, 0x1, R3, P0 ;  /* 0x0000000146497824 */ /* 0x000fe200000e0603 */
[----:B------:R-:W-:Y:S01]  /*4e470*/  ISETP.LT.AND P0, PT, R9, UR10, !P2 ;  /* 0x0000000a09007c0c */ /* 0x000fe2000d701270 */
[----:B------:R-:W-:Y:S01]  /*4e480*/  VIADD R69, R69, UR26 ;  /* 0x0000001a45457c36 */ /* 0x000fe20008000000 */
[----:B------:R-:W-:Y:S01]  /*4e490*/  ISETP.LT.AND P2, PT, R5, UR12, !P2 ;  /* 0x0000000c05007c0c */ /* 0x000fe2000d741270 */
[----:B------:R-:W0:Y:S01]  /*4e4a0*/  LDCU UR10, c[0x0][0x398] ;  /* 0x00007300ff0a77ac */ /* 0x000e220008000800 */
[----:B------:R-:W-:Y:S02]  /*4e4b0*/  ISETP.LT.AND P5, PT, R9, UR14, !P6 ;  /* 0x0000000e09007c0c */ /* 0x000fe4000f7a1270 */
[----:B------:R-:W-:Y:S01]  /*4e4c0*/  SHF.R.S32.HI R78, RZ, 0x1f, R69 ;  /* 0x0000001fff4e7819 */ /* 0x000fe20000011445 */
[----:B------:R-:W0:Y:S01]  /*4e4d0*/  LDCU UR12, c[0x0][0x398] ;  /* 0x00007300ff0c77ac */ /* 0x000e220008000800 */
[----:B------:R-:W-:-:S02]  /*4e4e0*/  IADD3 R70, P4, PT, R69, R2, RZ ;  /* 0x0000000245467210 */ /* 0x000fc40007f9e0ff */
[----:B----4-:R-:W-:Y:S01]  /*4e4f0*/  PRMT R77, R80, 0x9910, RZ ;  /* 0x00009910504d7816 */ /* 0x010fe200000000ff */
[----:B------:R-:W4:Y:S02]  /*4e500*/  LDCU UR14, c[0x0][0x398] ;  /* 0x00007300ff0e77ac */ /* 0x000f240008000800 */
[----:B------:R1:W-:Y:S01]  /*4e510*/  @P0 STG.E.U8 desc[UR20][R74.64], R80 ;  /* 0x000000504a000986 */ /* 0x0003e2000c101114 */
[----:B------:R-:W-:Y:S01]  /*4e520*/  IMAD.X R71, R78, 0x1, R0, P4 ;  /* 0x000000014e477824 */ /* 0x000fe200020e0600 */
[----:B-1----:R-:W-:Y:S02]  /*4e530*/  SHF.R.S32.HI R74, RZ, 0x8, R77 ;  /* 0x00000008ff4a7819 */ /* 0x002fe4000001144d */
[----:B--2---:R-:W-:Y:S02]  /*4e540*/  F2FP.SATFINITE.E4M3.F32.PACK_AB_MERGE_C R76, R12, R11, RZ ;  /* 0x0000000b0c4c723e */ /* 0x004fe400048070ff */
[----:B------:R-:W2:Y:S04]  /*4e550*/  LDL.LU R11, [R1+0x2a0] ;  /* 0x0002a000010b7983 */ /* 0x000ea80000300800 */
[----:B------:R-:W2:Y:S01]  /*4e560*/  LDL.LU R12, [R1+0x2a4] ;  /* 0x0002a400010c7983 */ /* 0x000ea20000300800 */
[----:B---3--:R-:W-:Y:S01]  /*4e570*/  ISETP.GE.AND P0, PT, R8, UR6, PT ;  /* 0x0000000608007c0c */ /* 0x008fe2000bf06270 */
[----:B------:R-:W1:Y:S02]  /*4e580*/  LDCU UR6, c[0x0][0x39c] ;  /* 0x00007380ff0677ac */ /* 0x000e640008000800 */
[----:B------:R3:W-:Y:S04]  /*4e590*/  @P2 STG.E.U8 desc[UR20][R72.64], R76 ;  /* 0x0000004c48002986 */ /* 0x0007e8000c101114 */
[----:B------:R0:W-:Y:S04]  /*4e5a0*/  @P5 STG.E.U8 desc[UR20][R70.64], R74 ;  /* 0x0000004a46005986 */ /* 0x0001e8000c101114 */
[----:B------:R-:W1:Y:S01]  /*4e5b0*/  LDL.LU R8, [R1+0x140c] ;  /* 0x00140c0001087983 */ /* 0x000e620000300800 */
[C---:B---3--:R-:W-:Y:S01]  /*4e5c0*/  IADD3 R72, P2, PT, R69.reuse, R68, RZ ;  /* 0x0000004445487210 */ /* 0x048fe20007f5e0ff */
[----:B0-----:R-:W-:Y:S01]  /*4e5d0*/  VIADD R74, R69, UR26 ;  /* 0x0000001a454a7c36 */ /* 0x001fe20008000000 */
[----:B-----5:R-:W-:-:S02]  /*4e5e0*/  F2FP.SATFINITE.E4M3.F32.PACK_AB_MERGE_C R69, R7, R6, RZ ;  /* 0x000000060745723e */ /* 0x020fc400048070ff */
[----:B------:R-:W3:Y:S04]  /*4e5f0*/  LDL.LU R6, [R1+0x6a8] ;  /* 0x0006a80001067983 */ /* 0x000ee80000300800 */
[----:B------:R-:W3:Y:S01]  /*4e600*/  LDL.LU R7, [R1+0x6ac] ;  /* 0x0006ac0001077983 */ /* 0x000ee20000300800 */
[----:B------:R-:W-:Y:S01]  /*4e610*/  ISETP.GE.AND P4, PT, R10, UR4, PT ;  /* 0x000000040a007c0c */ /* 0x000fe2000bf86270 */
[----:B------:R-:W0:Y:S01]  /*4e620*/  LDCU UR4, c[0x0][0x39c] ;  /* 0x00007380ff0477ac */ /* 0x000e220008000800 */
[----:B------:R-:W-:Y:S01]  /*4e630*/  PRMT R75, R76, 0x9910, RZ ;  /* 0x000099104c4b7816 */ /* 0x000fe200000000ff */
[----:B------:R-:W-:Y:S01]  /*4e640*/  IMAD.X R73, R78, 0x1, R3, P2 ;  /* 0x000000014e497824 */ /* 0x000fe200010e0603 */
[----:B------:R-:W-:Y:S02]  /*4e650*/  SHF.R.S32.HI R76, RZ, 0x1f, R74 ;  /* 0x0000001fff4c7819 */ /* 0x000fe4000001144a */
[----:B------:R-:W-:-:S05]  /*4e660*/  IADD3 R70, P2, PT, R74, R2, RZ ;  /* 0x000000024a467210 */ /* 0x000fca0007f5e0ff */
[----:B------:R-:W-:Y:S01]  /*4e670*/  IMAD.X R71, R76, 0x1, R0, P2 ;  /* 0x000000014c477824 */ /* 0x000fe200010e0600 */
[----:B0-----:R-:W-:Y:S01]  /*4e680*/  ISETP.GE.AND P2, PT, R4, UR4, PT ;  /* 0x0000000404007c0c */ /* 0x001fe2000bf46270 */
[----:B------:R-:W0:Y:S01]  /*4e690*/  LDCU UR4, c[0x0][0x39c] ;  /* 0x00007380ff0477ac */ /* 0x000e220008000800 */
[----:B------:R-:W0:Y:S01]  /*4e6a0*/  LDL.LU R4, [R1+0x1414] ;  /* 0x0014140001047983 */ /* 0x000e220000300800 */
[----:B------:R-:W-:Y:S02]  /*4e6b0*/  ISETP.LT.AND P6, PT, R5, UR16, !P6 ;  /* 0x0000001005007c0c */ /* 0x000fe4000f7c1270 */
[----:B------:R-:W-:Y:S01]  /*4e6c0*/  ISETP.LT.AND P5, PT, R9, UR9, !P4 ;  /* 0x0000000909007c0c */ /* 0x000fe2000e7a1270 */
[----:B------:R-:W5:Y:S01]  /*4e6d0*/  LDCU UR9, c[0x0][0x398] ;  /* 0x00007300ff0977ac */ /* 0x000f620008000800 */
[----:B------:R-:W-:Y:S02]  /*4e6e0*/  SHF.R.S32.HI R75, RZ, 0x8, R75 ;  /* 0x00000008ff4b7819 */ /* 0x000fe4000001144b */
[----:B------:R-:W-:Y:S01]  /*4e6f0*/  ISETP.LT.AND P4, PT, R5, UR10, !P4 ;  /* 0x0000000a05007c0c */ /* 0x000fe2000e781270 */
[----:B------:R-:W0:Y:S01]  /*4e700*/  LDCU UR16, c[0x0][0x398] ;  /* 0x00007300ff1077ac */ /* 0x000e220008000800 */
[----:B------:R-:W0:Y:S05]  /*4e710*/  LDCU UR10, c[0x0][0x398] ;  /* 0x00007300ff0a77ac */ /* 0x000e2a0008000800 */
[----:B------:R4:W-:Y:S04]  /*4e720*/  @P6 STG.E.U8 desc[UR20][R72.64], R75 ;  /* 0x0000004b48006986 */ /* 0x0009e8000c101114 */
[----:B------:R5:W-:Y:S01]  /*4e730*/  @P5 STG.E.U8 desc[UR20][R70.64], R69 ;  /* 0x0000004546005986 */ /* 0x000be2000c101114 */
[----:B------:R-:W-:Y:S01]  /*4e740*/  ISETP.LT.AND P5, PT, R9, UR12, !P0 ;  /* 0x0000000c09007c0c */ /* 0x000fe2000c7a1270 */
[----:B------:R-:W0:Y:S01]  /*4e750*/  LDCU UR12, c[0x0][0x398] ;  /* 0x00007300ff0c77ac */ /* 0x000e220008000800 */
[----:B----4-:R-:W-:-:S02]  /*4e760*/  IADD3 R72, P6, PT, R74, R68, RZ ;  /* 0x000000444a487210 */ /* 0x010fc40007fde0ff */
[----:B-----5:R-:W-:Y:S01]  /*4e770*/  PRMT R71, R69, 0x9910, RZ ;  /* 0x0000991045477816 */ /* 0x020fe200000000ff */
[----:B------:R-:W-:Y:S02]  /*4e780*/  VIADD R69, R74, UR26 ;  /* 0x0000001a4a457c36 */ /* 0x000fe40008000000 */
[----:B------:R-:W-:-:S03]  /*4e790*/  IMAD.X R73, R76, 0x1, R3, P6 ;  /* 0x000000014c497824 */ /* 0x000fc600030e0603 */
[----:B------:R-:W-:Y:S02]  /*4e7a0*/  SHF.R.S32.HI R75, RZ, 0x1f, R69 ;  /* 0x0000001fff4b7819 */ /* 0x000fe40000011445 */
[----:B------:R-:W-:Y:S02]  /*4e7b0*/  IADD3 R70, P6, PT, R69, R2, RZ ;  /* 0x0000000245467210 */ /* 0x000fe40007fde0ff */
[----:B------:R-:W-:-:S03]  /*4e7c0*/  SHF.R.S32.HI R76, RZ, 0x8, R71 ;  /* 0x00000008ff4c7819 */ /* 0x000fc60000011447 */
[----:B------:R-:W-:Y:S01]  /*4e7d0*/  IMAD.X R71, R75, 0x1, R0, P6 ;  /* 0x000000014b477824 */ /* 0x000fe200030e0600 */
[----:B------:R-:W-:Y:S01]  /*4e7e0*/  ISETP.LT.AND P0, PT, R5, UR9, !P0 ;  /* 0x0000000905007c0c */ /* 0x000fe2000c701270 */
[----:B------:R-:W4:Y:S01]  /*4e7f0*/  LDCU UR9, c[0x0][0x398] ;  /* 0x00007300ff0977ac */ /* 0x000f220008000800 */
[----:B--2---:R-:W-:Y:S02]  /*4e800*/  F2FP.SATFINITE.E4M3.F32.PACK_AB_MERGE_C R74, R12, R11, RZ ;  /* 0x0000000b0c4a723e */ /* 0x004fe400048070ff */
[----:B------:R-:W2:Y:S04]  /*4e810*/  LDL.LU R11, [R1+0x2a8] ;  /* 0x0002a800010b7983 */ /* 0x000ea80000300800 */
[----:B------:R-:W2:Y:S04]  /*4e820*/  LDL.LU R12, [R1+0x2ac] ;  /* 0x0002ac00010c7983 */ /* 0x000ea80000300800 */
[----:B------:R5:W-:Y:S04]  /*4e830*/  @P4 STG.E.U8 desc[UR20][R72.64], R74 ;  /* 0x0000004a48004986 */ /* 0x000be8000c101114 */
[----:B------:R4:W-:Y:S01]  /*4e840*/  @P5 STG.E.U8 desc[UR20][R70.64], R76 ;  /* 0x0000004c46005986 */ /* 0x0009e2000c101114 */
[----:B-1----:R-:W-:Y:S01]  /*4e850*/  ISETP.GE.AND P4, PT, R8, UR6, PT ;  /* 0x0000000608007c0c */ /* 0x002fe2000bf86270 */
[----:B------:R-:W1:Y:S02]  /*4e860*/  LDCU UR6, c[0x0][0x39c] ;  /* 0x00007380ff0677ac */ /* 0x000e640008000800 */
[----:B------:R-:W1:Y:S01]  /*4e870*/  LDL.LU R8, [R1+0x1418] ;  /* 0x0014180001087983 */ /* 0x000e620000300800 */
[----:B-----5:R-:W-:-:S02]  /*4e880*/  IADD3 R72, P6, PT, R69, R68, RZ ;  /* 0x0000004445487210 */ /* 0x020fc40007fde0ff */
[----:B----4-:R-:W-:Y:S01]  /*4e890*/  PRMT R70, R74, 0x9910, RZ ;  /* 0x000099104a467816 */ /* 0x010fe200000000ff */
[----:B------:R-:W-:-:S04]  /*4e8a0*/  VIADD R74, R69, UR26 ;  /* 0x0000001a454a7c36 */ /* 0x000fc80008000000 */
[----:B------:R-:W-:Y:S02]  /*4e8b0*/  IMAD.MOV.U32 R69, RZ, RZ, R70 ;  /* 0x000000ffff457224 */ /* 0x000fe400078e0046 */
[----:B------:R-:W-:-:S03]  /*4e8c0*/  IMAD.X R73, R75, 0x1, R3, P6 ;  /* 0x000000014b497824 */ /* 0x000fc600030e0603 */
[----:B------:R-:W-:Y:S02]  /*4e8d0*/  SHF.R.S32.HI R75, RZ, 0x8, R69 ;  /* 0x00000008ff4b7819 */ /* 0x000fe40000011445 */
[----:B---3--:R-:W-:Y:S02]  /*4e8e0*/  F2FP.SATFINITE.E4M3.F32.PACK_AB_MERGE_C R69, R7, R6, RZ ;  /* 0x000000060745723e */ /* 0x008fe400048070ff */
[----:B------:R-:W3:Y:S04]  /*4e8f0*/  LDL.LU R6, [R1+0x6b0] ;  /* 0x0006b00001067983 */ /* 0x000ee80000300800 */
[----:B------:R-:W3:Y:S04]  /*4e900*/  LDL.LU R7, [R1+0x6b4] ;  /* 0x0006b40001077983 */ /* 0x000ee80000300800 */
[----:B------:R4:W-:Y:S01]  /*4e910*/  @P0 STG.E.U8 desc[UR20][R72.64], R75 ;  /* 0x0000004b48000986 */ /* 0x0009e2000c101114 */
[----:B0-----:R-:W-:Y:S01]  /*4e920*/  ISETP.GE.AND P0, PT, R4, UR4, PT ;  /* 0x0000000404007c0c */ /* 0x001fe2000bf06270 */
[----:B------:R-:W0:Y:S02]  /*4e930*/  LDCU UR4, c[0x0][0x39c] ;  /* 0x00007380ff0477ac */ /* 0x000e240008000800 */
[----:B------:R-:W0:Y:S01]  /*4e940*/  LDL.LU R4, [R1+0x1420] ;  /* 0x0014200001047983 */ /* 0x000e220000300800 */
[----:B------:R-:W-:Y:S01]  /*4e950*/  ISETP.LT.AND P5, PT, R9, UR14, !P2 ;  /* 0x0000000e09007c0c */ /* 0x000fe2000d7a1270 */
[----:B------:R-:W5:Y:S01]  /*4e960*/  LDCU UR14, c[0x0][0x398] ;  /* 0x00007300ff0e77ac */ /* 0x000f620008000800 */
[----:B------:R-:W-:-:S02]  /*4e970*/  SHF.R.S32.HI R76, RZ, 0x1f, R74 ;  /* 0x0000001fff4c7819 */ /* 0x000fc4000001144a */
[----:B------:R-:W-:-:S05]  /*4e980*/  IADD3 R70, P6, PT, R74, R2, RZ ;  /* 0x000000024a467210 */ /* 0x000fca0007fde0ff */
[----:B------:R-:W-:Y:S01]  /*4e990*/  IMAD.X R71, R76, 0x1, R0, P6 ;  /* 0x000000014c477824 */ /* 0x000fe200030e0600 */
[----:B----4-:R-:W-:-:S04]  /*4e9a0*/  IADD3 R72, P6, PT, R74, R68, RZ ;  /* 0x000000444a487210 */ /* 0x010fc80007fde0ff */
[----:B------:R4:W-:Y:S01]  /*4e9b0*/  @P5 STG.E.U8 desc[UR20][R70.64], R69 ;  /* 0x0000004546005986 */ /* 0x0009e2000c101114 */
[----:B------:R-:W-:Y:S01]  /*4e9c0*/  ISETP.LT.AND P2, PT, R5, UR16, !P2 ;  /* 0x0000001005007c0c */ /* 0x000fe2000d741270 */
[----:B------:R-:W-:Y:S01]  /*4e9d0*/  IMAD.X R73, R76, 0x1, R3, P6 ;  /* 0x000000014c497824 */ /* 0x000fe200030e0603 */
[----:B------:R-:W-:Y:S01]  /*4e9e0*/  ISETP.LT.AND P5, PT, R9, UR10, !P4 ;  /* 0x0000000a09007c0c */ /* 0x000fe2000e7a1270 */
[----:B------:R-:W0:Y:S01]  /*4e9f0*/  LDCU UR10, c[0x0][0x398] ;  /* 0x00007300ff0a77ac */ /* 0x000e220008000800 */
[----:B----4-:R-:W-:Y:S01]  /*4ea00*/  PRMT R71, R69, 0x9910, RZ ;  /* 0x0000991045477816 */ /* 0x010fe200000000ff */
[----:B------:R-:W-:Y:S01]  /*4ea10*/  VIADD R69, R74, UR26 ;  /* 0x0000001a4a457c36 */ /* 0x000fe20008000000 */
[----:B------:R-:W4:Y:S04]  /*4ea20*/  LDCU UR16, c[0x0][0x398] ;  /* 0x00007300ff1077ac */ /* 0x000f280008000800 */
[----:B------:R-:W-:-:S02]  /*4ea30*/  SHF.R.S32.HI R75, RZ, 0x1f, R69 ;  /* 0x0000001fff4b7819 */ /* 0x000fc40000011445 */
[----:B------:R-:W-:Y:S02]  /*4ea40*/  IADD3 R70, P6, PT, R69, R2, RZ ;  /* 0x0000000245467210 */ /* 0x000fe40007fde0ff */
[----:B------:R-:W-:-:S03]  /*4ea50*/  SHF.R.S32.HI R76, RZ, 0x8, R71 ;  /* 0x00000008ff4c7819 */ /* 0x000fc60000011447 */
[----:B------:R-:W-:Y:S01]  /*4ea60*/  IMAD.X R71, R75, 0x1, R0, P6 ;  /* 0x000000014b477824 */ /* 0x000fe200030e0600 */
[----:B------:R-:W-:Y:S01]  /*4ea70*/  ISETP.LT.AND P4, PT, R5, UR12, !P4 ;  /* 0x0000000c05007c0c */ /* 0x000fe2000e781270 */
[----:B------:R-:W0:Y:S01]  /*4ea80*/  LDCU UR12, c[0x0][0x398] ;  /* 0x00007300ff0c77ac */ /* 0x000e220008000800 */
        /* <DEDUP_REMOVED lines=8> */
[----:B----4-:R-:W-:-:S02]  /*4eb10*/  IADD3 R72, P6, PT, R69, R68, RZ ;  /* 0x0000004445487210 */ /* 0x010fc40007fde0ff */
[----:B-----5:R-:W-:Y:S01]  /*4eb20*/  PRMT R70, R74, 0x9910, RZ ;  /* 0x000099104a467816 */ /* 0x020fe200000000ff */
        /* <DEDUP_REMOVED lines=1223> */
[----:B------:R4:W-:Y:S01]  /*537a0*/  @P2 STG.E.U8 desc[UR20][R72.64], R74 ;  /* 0x0000004a48002986 */ /* 0x0009e2000c101114 */
[----:B-1----:R-:W-:Y:S01]  /*537b0*/  ISETP.GE.AND P2, PT, R8, UR6, PT ;  /* 0x0000000608007c0c */ /* 0x002fe2000bf46270 */
[----:B------:R-:W1:Y:S02]  /*537c0*/  LDCU UR6, c[0x0][0x39c] ;  /* 0x00007380ff0677ac */ /* 0x000e640008000800 */
[----:B------:R5:W-:Y:S04]  /*537d0*/  @P5 STG.E.U8 desc[UR20][R70.64], R76 ;  /* 0x0000004c46005986 */ /* 0x000be8000c101114 */
        /* <DEDUP_REMOVED lines=101> */
[----:B----4-:R-:W-:Y:S02]  /*53e30*/  IADD3 R72, P6, PT, R74, R68, RZ ;  /* 0x000000444a487210 */ /* 0x010fe40007fde0ff */
[----:B------:R-:W-:Y:S01]  /*53e40*/  ISETP.LT.AND P2, PT, R5, UR16, !P2 ;  /* 0x0000001005007c0c */ /* 0x000fe2000d741270 */
[----:B------:R-:W4:Y:S01]  /*53e50*/  LDCU UR16, c[0x0][0x398] ;  /* 0x00007300ff1077ac */ /* 0x000f220008000800 */
[----:B------:R5:W-:Y:S01]  /*53e60*/  @P5 STG.E.U8 desc[UR20][R70.64], R69 ;  /* 0x0000004546005986 */ /* 0x000be2000c101114 */
[----:B------:R-:W-:Y:S01]  /*53e70*/  ISETP.LT.AND P5, PT, R9, UR10, !P4 ;  /* 0x0000000a09007c0c */ /* 0x000fe2000e7a1270 */
[----:B------:R-:W-:Y:S01]  /*53e80*/  IMAD.X R73, R76, 0x1, R3, P6 ;  /* 0x000000014c497824 */ /* 0x000fe200030e0603 */
[----:B-----5:R-:W-:Y:S01]  /*53e90*/  PRMT R71, R69, 0x9910, RZ ;  /* 0x0000991045477816 */ /* 0x020fe200000000ff */
[----:B------:R-:W-:Y:S01]  /*53ea0*/  VIADD R69, R74, UR26 ;  /* 0x0000001a4a457c36 */ /* 0x000fe20008000000 */
[----:B------:R-:W5:Y:S04]  /*53eb0*/  LDCU UR10, c[0x0][0x398] ;  /* 0x00007300ff0a77ac */ /* 0x000f680008000800 */
        /* <DEDUP_REMOVED lines=12> */
[----:B------:R-:W1:Y:S04]  /*53f80*/  LDL.LU R8, [R1+0x1524] ;  /* 0x0015240001087983 */ /* 0x000e680000300800 */
[----:B------:R5:W-:Y:S01]  /*53f90*/  @P5 STG.E.U8 desc[UR20][R70.64], R76 ;  /* 0x0000004c46005986 */ /* 0x000be2000c101114 */
        /* <DEDUP_REMOVED lines=18> */
[----:B------:R-:W-:Y:S01]  /*540c0*/  ISETP.LT.AND P0, PT, R5, UR14, !P0 ;  /* 0x0000000e05007c0c */ /* 0x000fe2000c701270 */
[----:B------:R-:W0:Y:S01]  /*540d0*/  LDCU UR14, c[0x0][0x398] ;  /* 0x00007300ff0e77ac */ /* 0x000e220008000800 */
[----:B----4-:R-:W-:Y:S02]  /*540e0*/  IADD3 R72, P6, PT, R74, R68, RZ ;  /* 0x000000444a487210 */ /* 0x010fe40007fde0ff */
[----:B------:R4:W-:Y:S01]  /*540f0*/  @P5 STG.E.U8 desc[UR20][R70.64], R69 ;  /* 0x0000004546005986 */ /* 0x0009e2000c101114 */
[----:B------:R-:W-:Y:S01]  /*54100*/  ISETP.LT.AND P5, PT, R9, UR10, !P2 ;  /* 0x0000000a09007c0c */ /* 0x000fe2000d7a1270 */
[----:B------:R-:W0:Y:S01]  /*54110*/  LDCU UR10, c[0x0][0x398] ;  /* 0x00007300ff0a77ac */ /* 0x000e220008000800 */
[----:B------:R-:W-:Y:S01]  /*54120*/  IMAD.X R73, R76, 0x1, R3, P6 ;  /* 0x000000014c497824 */ /* 0x000fe200030e0603 */
[----:B----4-:R-:W-:Y:S01]  /*54130*/  PRMT R71, R69, 0x9910, RZ ;  /* 0x0000991045477816 */ /* 0x010fe200000000ff */
[----:B------:R-:W-:-:S05]  /*54140*/  VIADD R69, R74, UR26 ;  /* 0x0000001a4a457c36 */ /* 0x000fca0008000000 */
        /* <DEDUP_REMOVED lines=112> */
[----:B------:R-:W-:Y:S02]  /*54850*/  IADD3 R70, P6, PT, R74, R2, RZ ;  /* 0x000000024a467210 */ /* 0x000fe40007fde0ff */
[----:B------:R-:W-:Y:S01]  /*54860*/  ISETP.LT.AND P0, PT, R5, UR14, !P0 ;  /* 0x0000000e05007c0c */ /* 0x000fe2000c701270 */
[----:B------:R-:W0:Y:S02]  /*54870*/  LDCU UR14, c[0x0][0x398] ;  /* 0x00007300ff0e77ac */ /* 0x000e240008000800 */
[----:B------:R-:W-:Y:S01]  /*54880*/  IMAD.X R71, R76, 0x1, R0, P6 ;  /* 0x000000014c477824 */ /* 0x000fe200030e0600 */
[----:B----4-:R-:W-:-:S04]  /*54890*/  IADD3 R72, P6, PT, R74, R68, RZ ;  /* 0x000000444a487210 */ /* 0x010fc80007fde0ff */
[----:B------:R4:W-:Y:S01]  /*548a0*/  @P5 STG.E.U8 desc[UR20][R70.64], R69 ;  /* 0x0000004546005986 */ /* 0x0009e2000c101114 */
[----:B------:R-:W-:Y:S01]  /*548b0*/  ISETP.LT.AND P5, PT, R9, UR10, !P2 ;  /* 0x0000000a09007c0c */ /* 0x000fe2000d7a1270 */
[----:B------:R-:W-:Y:S01]  /*548c0*/  IMAD.X R73, R76, 0x1, R3, P6 ;  /* 0x000000014c497824 */ /* 0x000fe200030e0603 */
[----:B----4-:R-:W-:Y:S01]  /*548d0*/  PRMT R71, R69, 0x9910, RZ ;  /* 0x0000991045477816 */ /* 0x010fe200000000ff */
[----:B------:R-:W-:Y:S01]  /*548e0*/  VIADD R69, R74, UR26 ;  /* 0x0000001a4a457c36 */ /* 0x000fe20008000000 */
[----:B------:R-:W4:Y:S04]  /*548f0*/  LDCU UR10, c[0x0][0x398] ;  /* 0x00007300ff0a77ac */ /* 0x000f280008000800 */
[----:B------:R-:W-:Y:S02]  /*54900*/  SHF.R.S32.HI R75, RZ, 0x1f, R69 ;  /* 0x0000001fff4b7819 */ /* 0x000fe40000011445 */
[----:B------:R-:W-:-:S02]  /*54910*/  IADD3 R70, P6, PT, R69, R2, RZ ;  /* 0x0000000245467210 */ /* 0x000fc40007fde0ff */
        /* <DEDUP_REMOVED lines=102> */
[----:B------:R4:W-:Y:S01]  /*54f80*/  @P4 STG.E.U8 desc[UR20][R72.64], R75 ;  /* 0x0000004b48004986 */ /* 0x0009e2000c101114 */
[----:B0-----:R-:W-:Y:S01]  /*54f90*/  ISETP.GE.AND P4, PT, R4, UR4, PT ;  /* 0x0000000404007c0c */ /* 0x001fe2000bf86270 */
[----:B------:R-:W0:Y:S02]  /*54fa0*/  LDCU UR4, c[0x0][0x39c] ;  /* 0x00007380ff0477ac */ /* 0x000e240008000800 */
[----:B------:R-:W3:Y:S04]  /*54fb0*/  LDL.LU R7, [R1+0x5f4] ;  /* 0x0005f40001077983 */ /* 0x000ee80000300800 */
        /* <DEDUP_REMOVED lines=10> */
[----:B------:R-:W-:Y:S01]  /*55060*/  IMAD.X R73, R76, 0x1, R3, P6 ;  /* 0x000000014c497824 */ /* 0x000fe200030e0603 */
[----:B------:R-:W-:Y:S01]  /*55070*/  ISETP.LT.AND P5, PT, R9, UR10, !P2 ;  /* 0x0000000a09007c0c */ /* 0x000fe2000d7a1270 */
[----:B------:R-:W0:Y:S01]  /*55080*/  LDCU UR10, c[0x0][0x398] ;  /* 0x00007300ff0a77ac */ /* 0x000e220008000800 */
[----:B----4-:R-:W-:Y:S01]  /*55090*/  PRMT R71, R69, 0x9910, RZ ;  /* 0x0000991045477816 */ /* 0x010fe200000000ff */
[----:B------:R-:W-:-:S05]  /*550a0*/  VIADD R69, R74, UR26 ;  /* 0x0000001a4a457c36 */ /* 0x000fca0008000000 */
[----:B------:R-:W-:Y:S02]  /*550b0*/  SHF.R.S32.HI R75, RZ, 0x1f, R69 ;  /* 0x0000001fff4b7819 */ /* 0x000fe40000011445 */
[----:B------:R-:W-:Y:S02]  /*550c0*/  IADD3 R70, P6, PT, R69, R2, RZ ;  /* 0x0000000245467210 */ /* 0x000fe40007fde0ff */
[----:B------:R-:W-:-:S03]  /*550d0*/  SHF.R.S32.HI R76, RZ, 0x8, R71 ;  /* 0x00000008ff4c7819 */ /* 0x000fc60000011447 */
[----:B------:R-:W-:Y:S01]  /*550e0*/  IMAD.X R71, R75, 0x1, R0, P6 ;  /* 0x000000014b477824 */ /* 0x000fe200030e0600 */
[----:B--2---:R-:W-:Y:S02]  /*550f0*/  F2FP.SATFINITE.E4M3.F32.PACK_AB_MERGE_C R74, R12, R11, RZ ;  /* 0x0000000b0c4a723e */ /* 0x004fe400048070ff */
[----:B------:R-:W2:Y:S04]  /*55100*/  LDL.LU R11, [R1+0x1f0] ;  /* 0x0001f000010b7983 */ /* 0x000ea80000300800 */
[----:B------:R4:W-:Y:S01]  /*55110*/  @P0 STG.E.U8 desc[UR20][R72.64], R74 ;  /* 0x0000004a48000986 */ /* 0x0009e2000c101114 */
[----:B-1----:R-:W-:Y:S01]  /*55120*/  ISETP.GE.AND P0, PT, R8, UR6, PT ;  /* 0x0000000608007c0c */ /* 0x002fe2000bf06270 */
[----:B------:R-:W1:Y:S02]  /*55130*/  LDCU UR6, c[0x0][0x39c] ;  /* 0x00007380ff0677ac */ /* 0x000e640008000800 */
[----:B------:R-:W2:Y:S04]  /*55140*/  LDL.LU R12, [R1+0x1f4] ;  /* 0x0001f400010c7983 */ /* 0x000ea80000300800 */
[----:B------:R-:W1:Y:S04]  /*55150*/  LDL.LU R8, [R1+0x1568] ;  /* 0x0015680001087983 */ /* 0x000e680000300800 */
[----:B------:R5:W-:Y:S01]  /*55160*/  @P5 STG.E.U8 desc[UR20][R70.64], R76 ;  /* 0x0000004c46005986 */ /* 0x000be2000c101114 */
[----:B----4-:R-:W-:-:S05]  /*55170*/  IADD3 R72, P5, PT, R69, R68, RZ ;  /* 0x0000004445487210 */ /* 0x010fca0007fbe0ff */
[----:B------:R-:W-:Y:S01]  /*55180*/  IMAD.X R73, R75, 0x1, R3, P5 ;  /* 0x000000014b497824 */ /* 0x000fe200028e0603 */
[----:B-----5:R-:W-:Y:S01]  /*55190*/  PRMT R70, R74, 0x9910, RZ ;  /* 0x000099104a467816 */ /* 0x020fe200000000ff */
[----:B------:R-:W-:-:S04]  /*551a0*/  VIADD R74, R69, UR26 ;  /* 0x0000001a454a7c36 */ /* 0x000fc80008000000 */
[----:B------:R-:W-:Y:S01]  /*551b0*/  IMAD.MOV.U32 R69, RZ, RZ, R70 ;  /* 0x000000ffff457224 */ /* 0x000fe200078e0046 */
[----:B------:R-:W-:Y:S02]  /*551c0*/  SHF.R.S32.HI R76, RZ, 0x1f, R74 ;  /* 0x0000001fff4c7819 */ /* 0x000fe4000001144a */
[----:B------:R-:W-:Y:S02]  /*551d0*/  IADD3 R70, P5, PT, R74, R2, RZ ;  /* 0x000000024a467210 */ /* 0x000fe40007fbe0ff */
[----:B------:R-:W-:-:S03]  /*551e0*/  SHF.R.S32.HI R75, RZ, 0x8, R69 ;  /* 0x00000008ff4b7819 */ /* 0x000fc60000011445 */
[----:B------:R-:W-:Y:S01]  /*551f0*/  IMAD.X R71, R76, 0x1, R0, P5 ;  /* 0x000000014c477824 */ /* 0x000fe200028e0600 */
[----:B---3--:R-:W-:Y:S02]  /*55200*/  F2FP.SATFINITE.E4M3.F32.PACK_AB_MERGE_C R69, R7, R6, RZ ;  /* 0x000000060745723e */ /* 0x008fe400048070ff */
[----:B------:R-:W3:Y:S01]  /*55210*/  LDL.LU R6, [R1+0x5f8] ;  /* 0x0005f80001067983 */ /* 0x000ee20000300800 */
[----:B0-----:R-:W-:Y:S01]  /*55220*/  ISETP.GE.AND P5, PT, R4, UR4, PT ;  /* 0x0000000404007c0c */ /* 0x001fe2000bfa6270 */
[----:B------:R-:W0:Y:S02]  /*55230*/  LDCU UR4, c[0x0][0x39c] ;  /* 0x00007380ff0477ac */ /* 0x000e240008000800 */
[----:B------:R-:W3:Y:S04]  /*55240*/  LDL.LU R7, [R1+0x5fc] ;  /* 0x0005fc0001077983 */ /* 0x000ee80000300800 */
[----:B------:R-:W0:Y:S01]  /*55250*/  LDL.LU R4, [R1+0x1560] ;  /* 0x0015600001047983 */ /* 0x000e220000300800 */
[----:B------:R-:W-:Y:S01]  /*55260*/  ISETP.LT.AND P2, PT, R5, UR16, !P2 ;  /* 0x0000001005007c0c */ /* 0x000fe2000d741270 */
[----:B------:R-:W4:Y:S01]  /*55270*/  LDCU UR16, c[0x0][0x398] ;  /* 0x00007300ff1077ac */ /* 0x000f220008000800 */
[----:B------:R-:W-:Y:S01]  /*55280*/  ISETP.LT.AND P6, PT, R9, UR9, !P4 ;  /* 0x0000000909007c0c */ /* 0x000fe2000e7c1270 */
[----:B------:R-:W5:Y:S01]  /*55290*/  LDL.LU R15, [R1+0x1570] ;  /* 0x00157000010f7983 */ /* 0x000f620000300800 */
[----:B------:R-:W-:Y:S01]  /*552a0*/  ISETP.LT.AND P4, PT, R5, UR12, !P4 ;  /* 0x0000000c05007c0c */ /* 0x000fe2000e781270 */
[----:B------:R-:W0:Y:S01]  /*552b0*/  LDCU UR12, c[0x0][0x398] ;  /* 0x00007300ff0c77ac */ /* 0x000e220008000800 */
[----:B------:R-:W5:Y:S07]  /*552c0*/  LDCU UR9, c[0x0][0x39c] ;  /* 0x00007380ff0977ac */ /* 0x000f6e0008000800 */
[----:B------:R4:W-:Y:S04]  /*552d0*/  @P2 STG.E.U8 desc[UR20][R72.64], R75 ;  /* 0x0000004b48002986 */ /* 0x0009e8000c101114 */
[----:B------:R4:W-:Y:S02]  /*552e0*/  @P6 STG.E.U8 desc[UR20][R70.64], R69 ;  /* 0x0000004546006986 */ /* 0x0009e4000c101114 */
[----:B----4-:R-:W-:-:S02]  /*552f0*/  IADD3 R72, P6, PT, R74, R68, RZ ;  /* 0x000000444a487210 */ /* 0x010fc40007fde0ff */
[----:B------:R-:W-:Y:S01]  /*55300*/  PRMT R71, R69, 0x9910, RZ ;  /* 0x0000991045477816 */ /* 0x000fe200000000ff */
[----:B------:R-:W-:Y:S02]  /*55310*/  VIADD R69, R74, UR26 ;  /* 0x0000001a4a457c36 */ /* 0x000fe40008000000 */
[----:B------:R-:W-:Y:S01]  /*55320*/  IMAD.X R73, R76, 0x1, R3, P6 ;  /* 0x000000014c497824 */ /* 0x000fe200030e0603 */
[----:B------:R-:W-:Y:S01]  /*55330*/  ISETP.LT.AND P2, PT, R9, UR10, !P0 ;  /* 0x0000000a09007c0c */ /* 0x000fe2000c741270 */
[C---:B------:R-:W-:Y:S01]  /*55340*/  VIADD R88, R69.reuse, UR26 ;  /* 0x0000001a45587c36 */ /* 0x040fe20008000000 */
[----:B------:R-:W-:Y:S01]  /*55350*/  SHF.R.S32.HI R75, RZ, 0x1f, R69 ;  /* 0x0000001fff4b7819 */ /* 0x000fe20000011445 */
[----:B------:R-:W4:Y:S01]  /*55360*/  LDCU UR10, c[0x0][0x39c] ;  /* 0x00007380ff0a77ac */ /* 0x000f220008000800 */
[----:B------:R-:W-:Y:S02]  /*55370*/  IADD3 R70, P6, PT, R69, R2, RZ ;  /* 0x0000000245467210 */ /* 0x000fe40007fde0ff */
[----:B------:R-:W-:-:S03]  /*55380*/  SHF.R.S32.HI R76, RZ, 0x8, R71 ;  /* 0x00000008ff4c7819 */ /* 0x000fc60000011447 */
[----:B------:R-:W-:Y:S01]  /*55390*/  IMAD.X R71, R75, 0x1, R0, P6 ;  /* 0x000000014b477824 */ /* 0x000fe200030e0600 */
[----:B--2---:R-:W-:Y:S02]  /*553a0*/  F2FP.SATFINITE.E4M3.F32.PACK_AB_MERGE_C R74, R12, R11, RZ ;  /* 0x0000000b0c4a723e */ /* 0x004fe400048070ff */
[----:B------:R-:W2:Y:S01]  /*553b0*/  LDL.LU R11, [R1+0x1f8] ;  /* 0x0001f800010b7983 */ /* 0x000ea20000300800 */
[----:B-1----:R-:W-:Y:S02]  /*553c0*/  ISETP.GE.AND P6, PT, R8, UR6, PT ;  /* 0x0000000608007c0c */ /* 0x002fe4000bfc6270 */
[----:B------:R-:W-:Y:S01]  /*553d0*/  ISETP.LT.AND P0, PT, R5, UR14, !P0 ;  /* 0x0000000e05007c0c */ /* 0x000fe2000c701270 */
[----:B------:R-:W2:Y:S01]  /*553e0*/  LDL.LU R8, [R1+0x1fc] ;  /* 0x0001fc0001087983 */ /* 0x000ea20000300800 */
[----:B------:R-:W-:Y:S01]  /*553f0*/  VIADD R84, R88, UR26 ;  /* 0x0000001a58547c36 */ /* 0x000fe20008000000 */
[----:B------:R-:W1:Y:S02]  /*55400*/  LDCU UR14, c[0x0][0x398] ;  /* 0x00007300ff0e77ac */ /* 0x000e640008000800 */
[----:B------:R4:W-:Y:S01]  /*55410*/  @P4 STG.E.U8 desc[UR20][R72.64], R74 ;  /* 0x0000004a48004986 */ /* 0x0009e2000c101114 */
[----:B------:R-:W0:Y:S03]  /*55420*/  LDCU UR6, c[0x0][0x39c] ;  /* 0x00007380ff0677ac */ /* 0x000e260008000800 */
[----:B------:R1:W-:Y:S01]  /*55430*/  @P2 STG.E.U8 desc[UR20][R70.64], R76 ;  /* 0x0000004c46002986 */ /* 0x0003e2000c101114 */
[----:B----4-:R-:W-:-:S02]  /*55440*/  PRMT R74, R74, 0x9910, RZ ;  /* 0x000099104a4a7816 */ /* 0x010fc400000000ff */
[----:B------:R-:W-:-:S03]  /*55450*/  IADD3 R72, P2, PT, R69, R68, RZ ;  /* 0x0000004445487210 */ /* 0x000fc60007f5e0ff */
[----:B------:R-:W-:Y:S01]  /*55460*/  IMAD.MOV.U32 R69, RZ, RZ, R74 ;  /* 0x000000ffff457224 */ /* 0x000fe200078e004a */
[----:B------:R-:W-:Y:S01]  /*55470*/  SHF.R.S32.HI R74, RZ, 0x1f, R88 ;  /* 0x0000001fff4a7819 */ /* 0x000fe20000011458 */
[----:B------:R-:W-:Y:S01]  /*55480*/  IMAD.X R73, R75, 0x1, R3, P2 ;  /* 0x000000014b497824 */ /* 0x000fe200010e0603 */
[----:B-1----:R-:W-:-:S05]  /*55490*/  IADD3 R70, P2, PT, R88, R2, RZ ;  /* 0x0000000258467210 */ /* 0x002fca0007f5e0ff */
[----:B------:R-:W-:Y:S01]  /*554a0*/  IMAD.X R71, R74, 0x1, R0, P2 ;  /* 0x000000014a477824 */ /* 0x000fe200010e0600 */
[----:B0-----:R-:W-:Y:S02]  /*554b0*/  ISETP.GE.AND P2, PT, R4, UR4, PT ;  /* 0x0000000404007c0c */ /* 0x001fe4000bf46270 */
[----:B---3--:R-:W-:Y:S01]  /*554c0*/  F2FP.SATFINITE.E4M3.F32.PACK_AB_MERGE_C R14, R7, R6, RZ ;  /* 0x00000006070e723e */ /* 0x008fe200048070ff */
[----:B------:R-:W3:Y:S01]  /*554d0*/  LDL.LU R4, [R1+0x1574] ;  /* 0x0015740001047983 */ /* 0x000ee20000300800 */
[----:B------:R-:W-:Y:S01]  /*554e0*/  ISETP.LT.AND P4, PT, R9, UR16, !P5 ;  /* 0x0000001009007c0c */ /* 0x000fe2000ef81270 */
[----:B------:R-:W-:Y:S01]  /*554f0*/  VIADD R80, R84, UR26 ;  /* 0x0000001a54507c36 */ /* 0x000fe20008000000 */
[----:B------:R-:W-:Y:S01]  /*55500*/  SHF.R.S32.HI R69, RZ, 0x8, R69 ;  /* 0x00000008ff457819 */ /* 0x000fe20000011445 */
[----:B------:R-:W4:Y:S01]  /*55510*/  LDL.LU R22, [R1+0x400] ;  /* 0x0004000001167983 */ /* 0x000f220000300800 */
[----:B------:R-:W0:Y:S03]  /*55520*/  LDCU UR16, c[0x0][0x398] ;  /* 0x00007300ff1077ac */ /* 0x000e260008000800 */
[----:B------:R1:W-:Y:S01]  /*55530*/  @P0 STG.E.U8 desc[UR20][R72.64], R69 ;  /* 0x0000004548000986 */ /* 0x0003e2000c101114 */
[----:B------:R-:W-:Y:S01]  /*55540*/  IADD3 R88, P0, PT, R88, R68, RZ ;  /* 0x0000004458587210 */ /* 0x000fe20007f1e0ff */
[----:B------:R-:W0:Y:S04]  /*55550*/  LDCU UR4, c[0x0][0x39c] ;  /* 0x00007380ff0477ac */ /* 0x000e280008000800 */
[----:B------:R5:W-:Y:S01]  /*55560*/  @P4 STG.E.U8 desc[UR20][R70.64], R14 ;  /* 0x0000000e46004986 */ /* 0x000be2000c101114 */
[----:B------:R-:W-:Y:S01]  /*55570*/  IMAD.X R89, R74, 0x1, R3, P0 ;  /* 0x000000014a597824 */ /* 0x000fe200000e0603 */
[----:B------:R-:W-:Y:S01]  /*55580*/  ISETP.LT.AND P4, PT, R5, UR12, !P5 ;  /* 0x0000000c05007c0c */ /* 0x000fe2000ef81270 */
[----:B------:R-:W-:Y:S01]  /*55590*/  VIADD R76, R80, UR26 ;  /* 0x0000001a504c7c36 */ /* 0x000fe20008000000 */
[----:B------:R-:W-:Y:S01]  /*555a0*/  IADD3 R86, P0, PT, R84, R2, RZ ;  /* 0x0000000254567210 */ /* 0x000fe20007f1e0ff */
[----:B------:R-:W0:Y:S01]  /*555b0*/  LDCU UR12, c[0x0][0x398] ;  /* 0x00007300ff0c77ac */ /* 0x000e220008000800 */
[----:B-1----:R-:W-:-:S02]  /*555c0*/  SHF.R.S32.HI R69, RZ, 0x1f, R84 ;  /* 0x0000001fff457819 */ /* 0x002fc40000011454 */
[----:B------:R-:W-:-:S03]  /*555d0*/  IADD3 R84, P5, PT, R84, R68, RZ ;  /* 0x0000004454547210 */ /* 0x000fc60007fbe0ff */
[C---:B------:R-:W-:Y:S01]  /*555e0*/  IMAD.X R87, R69.reuse, 0x1, R0, P0 ;  /* 0x0000000145577824 */ /* 0x040fe200000e0600 */
[----:B-----5:R-:W-:Y:S01]  /*555f0*/  SHF.R.S32.HI R70, RZ, 0x1f, R80 ;  /* 0x0000001fff467819 */ /* 0x020fe20000011450 */
[--C-:B------:R-:W-:Y:S01]  /*55600*/  IMAD.X R85, R69, 0x1, R3.reuse, P5 ;  /* 0x0000000145557824 */ /* 0x100fe200028e0603 */
[C---:B------:R-:W-:Y:S02]  /*55610*/  IADD3 R82, P0, PT, R80.reuse, R2, RZ ;  /* 0x0000000250527210 */ /* 0x040fe40007f1e0ff */
[----:B------:R-:W-:Y:S01]  /*55620*/  IADD3 R80, P5, PT, R80, R68, RZ ;  /* 0x0000004450507210 */ /* 0x000fe20007fbe0ff */
[----:B------:R-:W-:Y:S01]  /*55630*/  VIADD R72, R76, UR26 ;  /* 0x0000001a4c487c36 */ /* 0x000fe20008000000 */
[----:B------:R-:W-:Y:S01]  /*55640*/  SHF.R.S32.HI R71, RZ, 0x1f, R76 ;  /* 0x0000001fff477819 */ /* 0x000fe2000001144c */
[----:B------:R-:W-:Y:S01]  /*55650*/  IMAD.X R83, R70, 0x1, R0, P0 ;  /* 0x0000000146537824 */ /* 0x000fe200000e0600 */
[----:B------:R-:W-:Y:S01]  /*55660*/  IADD3 R78, P0, PT, R76, R2, RZ ;  /* 0x000000024c4e7210 */ /* 0x000fe20007f1e0ff */
        /* <DEDUP_REMOVED lines=14> */
[----:B------:R-:W-:Y:S01]  /*55750*/  VIADD R69, R92, UR26 ;  /* 0x0000001a5c457c36 */ /* 0x000fe20008000000 */
[----:B------:R-:W-:Y:S01]  /*55760*/  SHF.R.S32.HI R91, RZ, 0x1f, R92 ;  /* 0x0000001fff5b7819 */ /* 0x000fe2000001145c */
[----:B------:R-:W-:Y:S01]  /*55770*/  IMAD.X R71, R90, 0x1, R0, P0 ;  /* 0x000000015a477824 */ /* 0x000fe200000e0600 */
[----:B------:R-:W-:Y:S01]  /*55780*/  IADD3 R6, P0, PT, R92, R2, RZ ;  /* 0x000000025c067210 */ /* 0x000fe20007f1e0ff */
[----:B------:R-:W-:Y:S01]  /*55790*/  IMAD.X R13, R90, 0x1, R3, P5 ;  /* 0x000000015a0d7824 */ /* 0x000fe200028e0603 */
[----:B------:R-:W-:-:S05]  /*557a0*/  IADD3 R92, P5, PT, R92, R68, RZ ;  /* 0x000000445c5c7210 */ /* 0x000fca0007fbe0ff */
[----:B------:R-:W-:Y:S01]  /*557b0*/  IMAD.X R93, R91, 0x1, R3, P5 ;  /* 0x000000015b5d7824 */ /* 0x000fe200028e0603 */
[----:B------:R-:W-:Y:S01]  /*557c0*/  ISETP.GE.AND P5, PT, R15, UR9, PT ;  /* 0x000000090f007c0c */ /* 0x000fe2000bfa6270 */
[----:B------:R-:W-:Y:S01]  /*557d0*/  IMAD.X R7, R91, 0x1, R0, P0 ;  /* 0x000000015b077824 */ /* 0x000fe200000e0600 */
[----:B------:R-:W4:Y:S01]  /*557e0*/  LDL.LU R15, [R1+0x404] ;  /* 0x00040400010f7983 */ /* 0x000f220000300800 */
[----:B------:R-:W-:Y:S01]  /*557f0*/  SHF.R.S32.HI R10, RZ, 0x1f, R69 ;  /* 0x0000001fff0a7819 */ /* 0x000fe20000011445 */
[----:B------:R-:W1:Y:S01]  /*55800*/  LDCU UR9, c[0x0][0x39c] ;  /* 0x00007380ff0977ac */ /* 0x000e620008000800 */
[----:B------:R-:W-:Y:S02]  /*55810*/  IADD3 R90, P0, PT, R69, R2, RZ ;  /* 0x00000002455a7210 */ /* 0x000fe40007f1e0ff */
[----:B------:R-:W-:-:S03]  /*55820*/  PRMT R14, R14, 0x9910, RZ ;  /* 0x000099100e0e7816 */ /* 0x000fc600000000ff */
[----:B------:R-:W-:Y:S01]  /*55830*/  IMAD.X R91, R10, 0x1, R0, P0 ;  /* 0x000000010a5b7824 */ /* 0x000fe200000e0600 */
[----:B------:R-:W-:Y:S01]  /*55840*/  ISETP.LT.AND P0, PT, R9, UR14, !P6 ;  /* 0x0000000e09007c0c */ /* 0x000fe2000f701270 */
[----:B------:R-:W5:Y:S01]  /*55850*/  LDCU UR14, c[0x0][0x398] ;  /* 0x00007300ff0e77ac */ /* 0x000f620008000800 */
[----:B--2---:R-:W-:Y:S02]  /*55860*/  F2FP.SATFINITE.E4M3.F32.PACK_AB_MERGE_C R8, R8, R11, RZ ;  /* 0x0000000b0808723e */ /* 0x004fe400048070ff */
[----:B------:R-:W2:Y:S04]  /*55870*/  LDL.LU R11, [R1+0x1578] ;  /* 0x00157800010b7983 */ /* 0x000ea80000300800 */
[----:B------:R-:W2:Y:S04]  /*55880*/  LDL.LU R23, [R1] ;  /* 0x0000000001177983 */ /* 0x000ea80000300800 */
[----:B------:R-:W2:Y:S04]  /*55890*/  LDL.LU R20, [R1+0x4] ;  /* 0x0000040001147983 */ /* 0x000ea80000300800 */
[----:B------:R0:W-:Y:S02]  /*558a0*/  @P4 STG.E.U8 desc[UR20][R88.64], R8 ;  /* 0x0000000858004986 */ /* 0x0001e4000c101114 */
[----:B0-----:R-:W-:-:S05]  /*558b0*/  IMAD.MOV.U32 R88, RZ, RZ, R14 ;  /* 0x000000ffff587224 */ /* 0x001fca00078e000e */
[----:B------:R-:W-:Y:S02]  /*558c0*/  SHF.R.S32.HI R88, RZ, 0x8, R88 ;  /* 0x00000008ff587819 */ /* 0x000fe40000011458 */
[----:B------:R-:W-:Y:S02]  /*558d0*/  PRMT R89, R8, 0x9910, RZ ;  /* 0x0000991008597816 */ /* 0x000fe400000000ff */
[----:B------:R-:W2:Y:S04]  /*558e0*/  LDL.LU R8, [R1+0x157c] ;  /* 0x00157c0001087983 */ /* 0x000ea80000300800 */
[----:B------:R0:W-:Y:S01]  /*558f0*/  @P0 STG.E.U8 desc[UR20][R86.64], R88 ;  /* 0x0000005856000986 */ /* 0x0001e2000c101114 */
[----:B---3--:R-:W-:Y:S01]  /*55900*/  ISETP.GE.AND P0, PT, R4, UR10, PT ;  /* 0x0000000a04007c0c */ /* 0x008fe2000bf06270 */
[----:B------:R-:W3:Y:S02]  /*55910*/  LDCU UR10, c[0x0][0x398] ;  /* 0x00007300ff0a77ac */ /* 0x000ee40008000800 */
[----:B------:R-:W1:Y:S04]  /*55920*/  LDL.LU R4, [R1+0x156c] ;  /* 0x00156c0001047983 */ /* 0x000e680000300800 */
[----:B------:R-:W3:Y:S04]  /*55930*/  LDL.LU R21, [R1+0x408] ;  /* 0x0004080001157983 */ /* 0x000ee80000300800 */
[----:B------:R-:W3:Y:S01]  /*55940*/  LDL.LU R18, [R1+0x40c] ;  /* 0x00040c0001127983 */ /* 0x000ee20000300800 */
[----:B------:R-:W-:Y:S01]  /*55950*/  ISETP.LT.AND P6, PT, R5, UR16, !P6 ;  /* 0x0000001005007c0c */ /* 0x000fe2000f7c1270 */
[----:B------:R-:W4:Y:S02]  /*55960*/  LDCU UR16, c[0x0][0x398] ;  /* 0x00007300ff1077ac */ /* 0x000f240008000800 */
[----:B------:R-:W3:Y:S01]  /*55970*/  LDL.LU R19, [R1+0x410] ;  /* 0x0004100001137983 */ /* 0x000ee20000300800 */
[----:B------:R-:W-:Y:S01]  /*55980*/  ISETP.LT.AND P4, PT, R9, UR12, !P2 ;  /* 0x0000000c09007c0c */ /* 0x000fe2000d781270 */
[----:B------:R-:W1:Y:S02]  /*55990*/  LDCU UR12, c[0x0][0x398] ;  /* 0x00007300ff0c77ac */ /* 0x000e640008000800 */
[----:B------:R-:W3:Y:S04]  /*559a0*/  LDL.LU R16, [R1+0x414] ;  /* 0x0004140001107983 */ /* 0x000ee80000300800 */
[----:B------:R-:W3:Y:S04]  /*559b0*/  LDL.LU R17, [R1+0x8] ;  /* 0x0000080001117983 */ /* 0x000ee80000300800 */
[----:B------:R-:W3:Y:S01]  /*559c0*/  LDL.LU R14, [R1+0xc] ;  /* 0x00000c00010e7983 */ /* 0x000ee20000300800 */
[----:B0-----:R-:W-:-:S02]  /*559d0*/  SHF.R.S32.HI R87, RZ, 0x8, R89 ;  /* 0x00000008ff577819 */ /* 0x001fc40000011459 */
[----:B-----5:R-:W-:Y:S01]  /*559e0*/  ISETP.LT.AND P2, PT, R5, UR14, !P2 ;  /* 0x0000000e05007c0c */ /* 0x020fe2000d741270 */
[----:B------:R-:W0:Y:S02]  /*559f0*/  LDCU UR14, c[0x0][0x398] ;  /* 0x00007300ff0e77ac */ /* 0x000e240008000800 */
[----:B------:R-:W-:Y:S01]  /*55a00*/  @P6 STG.E.U8 desc[UR20][R84.64], R87 ;  /* 0x0000005754006986 */ /* 0x000fe2000c101114 */
[----:B----4-:R-:W-:-:S03]  /*55a10*/  F2FP.SATFINITE.E4M3.F32.PACK_AB_MERGE_C R86, R15, R22, RZ ;  /* 0x000000160f56723e */ /* 0x010fc600048070ff */
[----:B------:R-:W4:Y:S04]  /*55a20*/  LDL.LU R15, [R1+0x10] ;  /* 0x00001000010f7983 */ /* 0x000f280000300800 */
[----:B------:R5:W-:Y:S01]  /*55a30*/  @P4 STG.E.U8 desc[UR20][R82.64], R86 ;  /* 0x0000005652004986 */ /* 0x000be2000c101114 */
[----:B------:R-:W-:Y:S02]  /*55a40*/  ISETP.LT.AND P4, PT, R9, UR18, !P5 ;  /* 0x0000001209007c0c */ /* 0x000fe4000ef81270 */
[----:B------:R-:W-:Y:S02]  /*55a50*/  ISETP.LT.AND P5, PT, R5, UR16, !P5 ;  /* 0x0000001005007c0c */ /* 0x000fe4000efa1270 */
[----:B-----5:R-:W-:Y:S02]  /*55a60*/  PRMT R82, R86, 0x9910, RZ ;  /* 0x0000991056527816 */ /* 0x020fe400000000ff */
[----:B--2---:R-:W-:Y:S01]  /*55a70*/  ISETP.GE.AND P6, PT, R11, UR6, PT ;  /* 0x000000060b007c0c */ /* 0x004fe2000bfc6270 */
[----:B------:R-:W2:Y:S01]  /*55a80*/  LDCU UR6, c[0x0][0x398] ;  /* 0x00007300ff0677ac */ /* 0x000ea20008000800 */
[----:B------:R-:W4:Y:S01]  /*55a90*/  LDL.LU R11, [R1+0x14] ;  /* 0x00001400010b7983 */ /* 0x000f220000300800 */
[----:B------:R-:W-:-:S04]  /*55aa0*/  F2FP.SATFINITE.E4M3.F32.PACK_AB_MERGE_C R84, R20, R23, RZ ;  /* 0x000000171454723e */ /* 0x000fc800048070ff */
[----:B------:R-:W-:Y:S01]  /*55ab0*/  PRMT R83, R84, 0x9910, RZ ;  /* 0x0000991054537816 */ /* 0x000fe200000000ff */
[----:B------:R5:W-:Y:S04]  /*55ac0*/  @P2 STG.E.U8 desc[UR20][R80.64], R84 ;  /* 0x0000005450002986 */ /* 0x000be8000c101114 */
[----:B-----5:R-:W-:Y:S01]  /*55ad0*/  IMAD.MOV.U32 R80, RZ, RZ, R83 ;  /* 0x000000ffff507224 */ /* 0x020fe200078e0053 */
[----:B------:R-:W-:-:S04]  /*55ae0*/  SHF.R.S32.HI R81, RZ, 0x8, R82 ;  /* 0x00000008ff517819 */ /* 0x000fc80000011452 */
[----:B------:R-:W-:Y:S01]  /*55af0*/  SHF.R.S32.HI R80, RZ, 0x8, R80 ;  /* 0x00000008ff507819 */ /* 0x000fe20000011450 */
[----:B------:R-:W-:Y:S01]  /*55b00*/  @P4 STG.E.U8 desc[UR20][R78.64], R81 ;  /* 0x000000514e004986 */ /* 0x000fe2000c101114 */
[----:B------:R-:W-:Y:S01]  /*55b10*/  ISETP.GE.AND P4, PT, R8, UR4, PT ;  /* 0x0000000408007c0c */ /* 0x000fe2000bf86270 */
[----:B------:R-:W5:Y:S02]  /*55b20*/  LDCU UR4, c[0x0][0x398] ;  /* 0x00007300ff0477ac */ /* 0x000f640008000800 */
[----:B------:R0:W-:Y:S04]  /*55b30*/  @P5 STG.E.U8 desc[UR20][R76.64], R80 ;  /* 0x000000504c005986 */ /* 0x0001e8000c101114 */
[----:B------:R-:W4:Y:S01]  /*55b40*/  LDL.LU R8, [R1+0x12ec] ;  /* 0x0012ec0001087983 */ /* 0x000f220000300800 */
[----:B-1----:R-:W-:Y:S01]  /*55b50*/  ISETP.GE.AND P5, PT, R4, UR9, PT ;  /* 0x0000000904007c0c */ /* 0x002fe2000bfa6270 */
[----:B------:R-:W1:Y:S02]  /*55b60*/  LDCU UR9, c[0x0][0x398] ;  /* 0x00007300ff0977ac */ /* 0x000e640008000800 */
[----:B------:R-:W4:Y:S01]  /*55b70*/  LDL.LU R4, [R1+0x12e8] ;  /* 0x0012e80001047983 */ /* 0x000f220000300800 */
[----:B---3--:R-:W-:-:S02]  /*55b80*/  ISETP.LT.AND P2, PT, R9, UR10, !P0 ;  /* 0x0000000a09007c0c */ /* 0x008fc4000c741270 */
[----:B--2---:R-:W-:Y:S01]  /*55b90*/  ISETP.LT.AND P0, PT, R5, UR6, !P0 ;  /* 0x0000000605007c0c */ /* 0x004fe2000c701270 */
[----:B------:R-:W2:Y:S01]  /*55ba0*/  LDCU UR6, c[0x0][0x398] ;  /* 0x00007300ff0677ac */ /* 0x000ea20008000800 */
[----:B0-----:R-:W-:Y:S01]  /*55bb0*/  F2FP.SATFINITE.E4M3.F32.PACK_AB_MERGE_C R77, R18, R21, RZ ;  /* 0x00000015124d723e */ /* 0x001fe200048070ff */
[----:B------:R-:W0:Y:S08]  /*55bc0*/  LDCU UR10, c[0x0][0x398] ;  /* 0x00007300ff0a77ac */ /* 0x000e300008000800 */
[----:B------:R3:W-:Y:S01]  /*55bd0*/  @P2 STG.E.U8 desc[UR20][R74.64], R77 ;  /* 0x0000004d4a002986 */ /* 0x0007e2000c101114 */
[----:B------:R-:W-:Y:S01]  /*55be0*/  ISETP.LT.AND P2, PT, R9, UR12, !P6 ;  /* 0x0000000c09007c0c */ /* 0x000fe2000f741270 */
[----:B------:R-:W0:Y:S01]  /*55bf0*/  LDCU UR12, c[0x0][0x398] ;  /* 0x00007300ff0c77ac */ /* 0x000e220008000800 */
[----:B------:R-:W-:-:S02]  /*55c00*/  ISETP.LT.AND P6, PT, R5, UR14, !P6 ;  /* 0x0000000e05007c0c */ /* 0x000fc4000f7c1270 */
[----:B------:R-:W-:Y:S02]  /*55c10*/  F2FP.SATFINITE.E4M3.F32.PACK_AB_MERGE_C R76, R14, R17, RZ ;  /* 0x000000110e4c723e */ /* 0x000fe400048070ff */
[----:B---3--:R-:W-:Y:S02]  /*55c20*/  PRMT R74, R77, 0x9910, RZ ;  /* 0x000099104d4a7816 */ /* 0x008fe400000000ff */
[----:B------:R-:W-:Y:S01]  /*55c30*/  PRMT R77, R76, 0x9910, RZ ;  /* 0x000099104c4d7816 */ /* 0x000fe200000000ff */
[----:B------:R3:W-:Y:S01]  /*55c40*/  @P0 STG.E.U8 desc[UR20][R72.64], R76 ;  /* 0x0000004c48000986 */ /* 0x0007e2000c101114 */
[----:B------:R-:W-:Y:S02]  /*55c50*/  SHF.R.S32.HI R74, RZ, 0x8, R74 ;  /* 0x00000008ff4a7819 */ /* 0x000fe4000001144a */
[----:B-----5:R-:W-:Y:S01]  /*55c60*/  ISETP.LT.AND P0, PT, R9, UR4, !P4 ;  /* 0x0000000409007c0c */ /* 0x020fe2000e701270 */
[----:B------:R-:W5:Y:S01]  /*55c70*/  LDCU UR4, c[0x0][0x39c] ;  /* 0x00007380ff0477ac */ /* 0x000f620008000800 */
[----:B-1----:R-:W-:Y:S01]  /*55c80*/  ISETP.LT.AND P4, PT, R5, UR9, !P4 ;  /* 0x0000000905007c0c */ /* 0x002fe2000e781270 */
[----:B------:R1:W-:Y:S01]  /*55c90*/  @P2 STG.E.U8 desc[UR20][R70.64], R74 ;  /* 0x0000004a46002986 */ /* 0x0003e2000c101114 */
[----:B------:R-:W-:Y:S01]  /*55ca0*/  F2FP.SATFINITE.E4M3.F32.PACK_AB_MERGE_C R78, R16, R19, RZ ;  /* 0x00000013104e723e */ /* 0x000fe200048070ff */
[----:B------:R-:W4:Y:S01]  /*55cb0*/  LDCU UR9, c[0x0][0x398] ;  /* 0x00007300ff0977ac */ /* 0x000f220008000800 */
[----:B---3--:R-:W-:-:S05]  /*55cc0*/  SHF.R.S32.HI R72, RZ, 0x8, R77 ;  /* 0x00000008ff487819 */ /* 0x008fca000001144d */
[----:B------:R3:W-:Y:S01]  /*55cd0*/  @P6 STG.E.U8 desc[UR20][R12.64], R72 ;  /* 0x000000480c006986 */ /* 0x0007e2000c101114 */
[----:B--2---:R-:W-:Y:S01]  /*55ce0*/  ISETP.LT.AND P6, PT, R9, UR6, !P5 ;  /* 0x0000000609007c0c */ /* 0x004fe2000efc1270 */
[----:B------:R-:W2:Y:S01]  /*55cf0*/  LDCU UR6, c[0x0][0x398] ;  /* 0x00007300ff0677ac */ /* 0x000ea20008000800 */
[----:B0-----:R-:W-:Y:S02]  /*55d00*/  ISETP.LT.AND P5, PT, R5, UR10, !P5 ;  /* 0x0000000a05007c0c */ /* 0x001fe4000efa1270 */
[----:B-1----:R-:W-:Y:S02]  /*55d10*/  IADD3 R70, P2, PT, R69, R68, RZ ;  /* 0x0000004445467210 */ /* 0x002fe40007f5e0ff */
[----:B---3--:R-:W-:Y:S01]  /*55d20*/  PRMT R72, R78, 0x9910, RZ ;  /* 0x000099104e487816 */ /* 0x008fe200000000ff */
[----:B------:R-:W-:Y:S01]  /*55d30*/  @P0 STG.E.U8 desc[UR20][R6.64], R78 ;  /* 0x0000004e06000986 */ /* 0x000fe2000c101114 */
[----:B------:R-:W0:Y:S02]  /*55d40*/  LDCU UR10, c[0x0][0x398] ;  /* 0x00007300ff0a77ac */ /* 0x000e240008000800 */
[----:B------:R-:W-:Y:S01]  /*55d50*/  SHF.R.S32.HI R72, RZ, 0x8, R72 ;  /* 0x00000008ff487819 */ /* 0x000fe20000011448 */
[----:B------:R-:W-:Y:S01]  /*55d60*/  IMAD.X R71, R10, 0x1, R3, P2 ;  /* 0x000000010a477824 */ /* 0x000fe200010e0603 */
[----:B----4-:R-:W-:-:S04]  /*55d70*/  F2FP.SATFINITE.E4M3.F32.PACK_AB_MERGE_C R75, R11, R15, RZ ;  /* 0x0000000f0b4b723e */ /* 0x010fc800048070ff */
[----:B------:R-:W-:Y:S01]  /*55d80*/  PRMT R73, R75, 0x9910, RZ ;  /* 0x000099104b497816 */ /* 0x000fe200000000ff */
[----:B------:R-:W-:Y:S03]  /*55d90*/  @P4 STG.E.U8 desc[UR20][R92.64], R75 ;  /* 0x0000004b5c004986 */ /* 0x000fe6000c101114 */
[----:B------:R-:W-:Y:S01]  /*55da0*/  SHF.R.S32.HI R73, RZ, 0x8, R73 ;  /* 0x00000008ff497819 */ /* 0x000fe20000011449 */
[----:B------:R1:W-:Y:S04]  /*55db0*/  @P6 STG.E.U8 desc[UR20][R90.64], R72 ;  /* 0x000000485a006986 */ /* 0x0003e8000c101114 */
[----:B------:R3:W-:Y:S01]  /*55dc0*/  @P5 STG.E.U8 desc[UR20][R70.64], R73 ;  /* 0x0000004946005986 */ /* 0x0007e2000c101114 */
[----:B-1----:R-:W-:-:S05]  /*55dd0*/  VIADD R72, R69, UR26 ;  /* 0x0000001a45487c36 */ /* 0x002fca0008000000 */
[----:B---3--:R-:W-:Y:S01]  /*55de0*/  SHF.R.S32.HI R71, RZ, 0x1f, R72 ;  /* 0x0000001fff477819 */ /* 0x008fe20000011448 */
[C---:B------:R-:W-:Y:S01]  /*55df0*/  VIADD R69, R72.reuse, UR26 ;  /* 0x0000001a48457c36 */ /* 0x040fe20008000000 */
[----:B------:R-:W-:Y:S02]  /*55e00*/  IADD3 R62, P4, PT, R72, R2, RZ ;  /* 0x00000002483e7210 */ /* 0x000fe40007f9e0ff */
[----:B------:R-:W-:-:S03]  /*55e10*/  ISETP.GE.AND P0, PT, R4, UR5, PT ;  /* 0x0000000504007c0c */ /* 0x000fc6000bf06270 */
[--C-:B------:R-:W-:Y:S01]  /*55e20*/  IMAD.X R63, R71, 0x1, R0.reuse, P4 ;  /* 0x00000001473f7824 */ /* 0x100fe200020e0600 */
[----:B------:R-:W-:Y:S01]  /*55e30*/  IADD3 R4, P5, PT, R72, R68, RZ ;  /* 0x0000004448047210 */ /* 0x000fe20007fbe0ff */
[----:B------:R-:W-:Y:S01]  /*55e40*/  VIADD R70, R69, UR26 ;  /* 0x0000001a45467c36 */ /* 0x000fe20008000000 */
[----:B------:R-:W-:Y:S01]  /*55e50*/  ISETP.GE.AND P2, PT, R8, UR7, PT ;  /* 0x0000000708007c0c */ /* 0x000fe2000bf46270 */
[----:B------:R-:W1:Y:S02]  /*55e60*/  LDCU UR5, c[0x0][0x39c] ;  /* 0x00007380ff0577ac */ /* 0x000e640008000800 */
[----:B------:R-:W-:Y:S01]  /*55e70*/  IMAD.X R5, R71, 0x1, R3, P5 ;  /* 0x0000000147057824 */ /* 0x000fe200028e0603 */
[----:B------:R-:W-:Y:S01]  /*55e80*/  SHF.R.S32.HI R72, RZ, 0x1f, R69 ;  /* 0x0000001fff487819 */ /* 0x000fe20000011445 */
[----:B------:R-:W3:Y:S01]  /*55e90*/  LDCU UR7, c[0x0][0x398] ;  /* 0x00007300ff0777ac */ /* 0x000ee20008000800 */
[C---:B------:R-:W-:Y:S02]  /*55ea0*/  IADD3 R6, P4, PT, R69.reuse, R2, RZ ;  /* 0x0000000245067210 */ /* 0x040fe40007f9e0ff */
[----:B------:R4:W-:Y:S03]  /*55eb0*/  STL.64 [R1+0xa00], R4 ;  /* 0x000a000401007387 */ /* 0x0009e60000100a00 */
[----:B------:R-:W-:Y:S01]  /*55ec0*/  IMAD.X R7, R72, 0x1, R0, P4 ;  /* 0x0000000148077824 */ /* 0x000fe200020e0600 */
[----:B----4-:R-:W-:-:S04]  /*55ed0*/  IADD3 R4, P5, PT, R69, R68, RZ ;  /* 0x0000004445047210 */ /* 0x010fc80007fbe0ff */
[----:B------:R4:W-:Y:S01]  /*55ee0*/  STL.64 [R1+0x9f8], R6 ;  /* 0x0009f80601007387 */ /* 0x0009e20000100a00 */
[----:B------:R-:W-:Y:S01]  /*55ef0*/  IMAD.X R5, R72, 0x1, R3, P5 ;  /* 0x0000000148057824 */ /* 0x000fe200028e0603 */
[----:B------:R-:W-:-:S04]  /*55f00*/  SHF.R.S32.HI R71, RZ, 0x1f, R70 ;  /* 0x0000001fff477819 */ /* 0x000fc80000011446 */
[----:B------:R0:W-:Y:S01]  /*55f10*/  STL.64 [R1+0x9f0], R4 ;  /* 0x0009f00401007387 */ /* 0x0001e20000100a00 */
[C---:B----4-:R-:W-:Y:S01]  /*55f20*/  IADD3 R6, P4, PT, R70.reuse, R2, RZ ;  /* 0x0000000246067210 */ /* 0x050fe20007f9e0ff */
[----:B------:R-:W-:-:S04]  /*55f30*/  VIADD R69, R70, UR26 ;  /* 0x0000001a46457c36 */ /* 0x000fc80008000000 */
[----:B------:R-:W-:Y:S01]  /*55f40*/  IMAD.X R7, R71, 0x1, R0, P4 ;  /* 0x0000000147077824 */ /* 0x000fe200020e0600 */
[----:B0-----:R-:W-:-:S04]  /*55f50*/  IADD3 R4, P5, PT, R70, R68, RZ ;  /* 0x0000004446047210 */ /* 0x001fc80007fbe0ff */
[----:B------:R0:W-:Y:S01]  /*55f60*/  STL.64 [R1+0x9e8], R6 ;  /* 0x0009e80601007387 */ /* 0x0001e20000100a00 */
[----:B------:R-:W-:Y:S01]  /*55f70*/  IMAD.X R5, R71, 0x1, R3, P5 ;  /* 0x0000000147057824 */ /* 0x000fe200028e0603 */
[----:B------:R-:W-:-:S04]  /*55f80*/  SHF.R.S32.HI R72, RZ, 0x1f, R69 ;  /* 0x0000001fff487819 */ /* 0x000fc80000011445 */
[----:B------:R4:W-:Y:S01]  /*55f90*/  STL.64 [R1+0x9e0], R4 ;  /* 0x0009e00401007387 */ /* 0x0009e20000100a00 */
[C---:B0-----:R-:W-:Y:S01]  /*55fa0*/  IADD3 R6, P4, PT, R69.reuse, R2, RZ ;  /* 0x0000000245067210 */ /* 0x041fe20007f9e0ff */
[----:B------:R-:W-:-:S04]  /*55fb0*/  VIADD R70, R69, UR26 ;  /* 0x0000001a45467c36 */ /* 0x000fc80008000000 */
[----:B------:R-:W-:Y:S01]  /*55fc0*/  IMAD.X R7, R72, 0x1, R0, P4 ;  /* 0x0000000148077824 */ /* 0x000fe200020e0600 */
[----:B----4-:R-:W-:-:S04]  /*55fd0*/  IADD3 R4, P5, PT, R69, R68, RZ ;  /* 0x0000004445047210 */ /* 0x010fc80007fbe0ff */
        /* <DEDUP_REMOVED lines=412> */
[C---:B------:R-:W-:Y:S01]  /*579a0*/  VIADD R70, R69.reuse, UR26 ;  /* 0x0000001a45467c36 */ /* 0x040fe20008000000 */
[C---:B0-----:R-:W-:Y:S02]  /*579b0*/  IADD3 R6, P4, PT, R69.reuse, R2, RZ ;  /* 0x0000000245067210 */ /* 0x041fe40007f9e0ff */
[----:B----4-:R-:W-:-:S05]  /*579c0*/  IADD3 R4, P5, PT, R69, R68, RZ ;  /* 0x0000004445047210 */ /* 0x010fca0007fbe0ff */
[C-C-:B------:R-:W-:Y:S01]  /*579d0*/  IMAD.X R5, R72.reuse, 0x1, R3.reuse, P5 ;  /* 0x0000000148057824 */ /* 0x140fe200028e0603 */
[----:B------:R-:W-:Y:S01]  /*579e0*/  SHF.R.S32.HI R71, RZ, 0x1f, R70 ;  /* 0x0000001fff477819 */ /* 0x000fe20000011446 */
[----:B------:R-:W-:Y:S01]  /*579f0*/  IMAD.X R7, R72, 0x1, R0, P4 ;  /* 0x0000000148077824 */ /* 0x000fe200020e0600 */
[C---:B------:R-:W-:Y:S02]  /*57a00*/  IADD3 R12, P5, PT, R70.reuse, R68, RZ ;  /* 0x00000044460c7210 */ /* 0x040fe40007fbe0ff */
[----:B------:R0:W-:Y:S01]  /*57a10*/  STL.64 [R1+0x688], R4 ;  /* 0x0006880401007387 */ /* 0x0001e20000100a00 */
[C---:B------:R-:W-:Y:S02]  /*57a20*/  VIADD R69, R70.reuse, UR26 ;  /* 0x0000001a46457c36 */ /* 0x040fe40008000000 */
[----:B------:R-:W-:Y:S01]  /*57a30*/  IMAD.X R13, R71, 0x1, R3, P5 ;  /* 0x00000001470d7824 */ /* 0x000fe200028e0603 */
[----:B------:R4:W-:Y:S01]  /*57a40*/  STL.64 [R1+0x690], R6 ;  /* 0x0006900601007387 */ /* 0x0009e20000100a00 */
[----:B0-----:R-:W-:-:S03]  /*57a50*/  IADD3 R4, P4, PT, R70, R2, RZ ;  /* 0x0000000246047210 */ /* 0x001fc60007f9e0ff */
[----:B------:R-:W-:Y:S02]  /*57a60*/  STL.64 [R1+0x1810], R12 ;  /* 0x0018100c01007387 */ /* 0x000fe40000100a00 */
[--C-:B------:R-:W-:Y:S01]  /*57a70*/  IMAD.X R5, R71, 0x1, R0.reuse, P4 ;  /* 0x0000000147057824 */ /* 0x100fe200020e0600 */
[----:B------:R-:W-:Y:S02]  /*57a80*/  SHF.R.S32.HI R72, RZ, 0x1f, R69 ;  /* 0x0000001fff487819 */ /* 0x000fe40000011445 */
[C---:B----4-:R-:W-:Y:S02]  /*57a90*/  IADD3 R6, P4, PT, R69.reuse, R2, RZ ;  /* 0x0000000245067210 */ /* 0x050fe40007f9e0ff */
[----:B------:R0:W-:Y:S01]  /*57aa0*/  STL.64 [R1+0x680], R4 ;  /* 0x0006800401007387 */ /* 0x0001e20000100a00 */
[C---:B------:R-:W-:Y:S02]  /*57ab0*/  VIADD R70, R69.reuse, UR26 ;  /* 0x0000001a45467c36 */ /* 0x040fe40008000000 */
[----:B------:R-:W-:Y:S01]  /*57ac0*/  IMAD.X R7, R72, 0x1, R0, P4 ;  /* 0x0000000148077824 */ /* 0x000fe200020e0600 */
[----:B0-----:R-:W-:-:S05]  /*57ad0*/  IADD3 R4, P5, PT, R69, R68, RZ ;  /* 0x0000004445047210 */ /* 0x001fca0007fbe0ff */
[----:B------:R-:W-:Y:S01]  /*57ae0*/  IMAD.X R5, R72, 0x1, R3, P5 ;  /* 0x0000000148057824 */ /* 0x000fe200028e0603 */
[----:B------:R-:W-:-:S04]  /*57af0*/  SHF.R.S32.HI R71, RZ, 0x1f, R70 ;  /* 0x0000001fff477819 */ /* 0x000fc80000011446 */
[----:B------:R0:W-:Y:S04]  /*57b00*/  STL.64 [R1+0x668], R4 ;  /* 0x0006680401007387 */ /* 0x0001e80000100a00 */
[----:B------:R4:W-:Y:S01]  /*57b10*/  STL.64 [R1+0x670], R6 ;  /* 0x0006700601007387 */ /* 0x0009e20000100a00 */
[C---:B------:R-:W-:Y:S01]  /*57b20*/  VIADD R69, R70.reuse, UR26 ;  /* 0x0000001a46457c36 */ /* 0x040fe20008000000 */
[C---:B0-----:R-:W-:Y:S02]  /*57b30*/  IADD3 R4, P4, PT, R70.reuse, R2, RZ ;  /* 0x0000000246047210 */ /* 0x041fe40007f9e0ff */
[----:B----4-:R-:W-:-:S03]  /*57b40*/  IADD3 R6, P5, PT, R70, R68, RZ ;  /* 0x0000004446067210 */ /* 0x010fc60007fbe0ff */
[C---:B------:R-:W-:Y:S02]  /*57b50*/  IMAD.X R5, R71.reuse, 0x1, R0, P4 ;  /* 0x0000000147057824 */ /* 0x040fe400020e0600 */
[----:B------:R-:W-:-:S03]  /*57b60*/  IMAD.X R7, R71, 0x1, R3, P5 ;  /* 0x0000000147077824 */ /* 0x000fc600028e0603 */
[----:B------:R0:W-:Y:S01]  /*57b70*/  STL.64 [R1+0x1818], R4 ;  /* 0x0018180401007387 */ /* 0x0001e20000100a00 */
[----:B------:R-:W-:-:S03]  /*57b80*/  SHF.R.S32.HI R72, RZ, 0x1f, R69 ;  /* 0x0000001fff487819 */ /* 0x000fc60000011445 */
[----:B------:R4:W-:Y:S01]  /*57b90*/  STL.64 [R1+0x658], R6 ;  /* 0x0006580601007387 */ /* 0x0009e20000100a00 */
[C---:B------:R-:W-:Y:S01]  /*57ba0*/  VIADD R70, R69.reuse, UR26 ;  /* 0x0000001a45467c36 */ /* 0x040fe20008000000 */
[C---:B0-----:R-:W-:Y:S02]  /*57bb0*/  IADD3 R4, P5, PT, R69.reuse, R68, RZ ;  /* 0x0000004445047210 */ /* 0x041fe40007fbe0ff */
[----:B----4-:R-:W-:-:S03]  /*57bc0*/  IADD3 R6, P4, PT, R69, R2, RZ ;  /* 0x0000000245067210 */ /* 0x010fc60007f9e0ff */
[C---:B------:R-:W-:Y:S02]  /*57bd0*/  IMAD.X R5, R72.reuse, 0x1, R3, P5 ;  /* 0x0000000148057824 */ /* 0x040fe400028e0603 */
[----:B------:R-:W-:Y:S01]  /*57be0*/  IMAD.X R7, R72, 0x1, R0, P4 ;  /* 0x0000000148077824 */ /* 0x000fe200020e0600 */
[----:B------:R-:W-:-:S04]  /*57bf0*/  SHF.R.S32.HI R71, RZ, 0x1f, R70 ;  /* 0x0000001fff477819 */ /* 0x000fc80000011446 */
[----:B------:R0:W-:Y:S04]  /*57c00*/  STL.64 [R1+0x1800], R6 ;  /* 0x0018000601007387 */ /* 0x0001e80000100a00 */
[----:B------:R4:W-:Y:S01]  /*57c10*/  STL.64 [R1+0x648], R4 ;  /* 0x0006480401007387 */ /* 0x0009e20000100a00 */
[C---:B------:R-:W-:Y:S01]  /*57c20*/  VIADD R69, R70.reuse, UR26 ;  /* 0x0000001a46457c36 */ /* 0x040fe20008000000 */
[C---:B0-----:R-:W-:Y:S02]  /*57c30*/  IADD3 R6, P4, PT, R70.reuse, R2, RZ ;  /* 0x0000000246067210 */ /* 0x041fe40007f9e0ff */
[----:B----4-:R-:W-:-:S03]  /*57c40*/  IADD3 R4, P5, PT, R70, R68, RZ ;  /* 0x0000004446047210 */ /* 0x010fc60007fbe0ff */
[C-C-:B------:R-:W-:Y:S02]  /*57c50*/  IMAD.X R7, R71.reuse, 0x1, R0.reuse, P4 ;  /* 0x0000000147077824 */ /* 0x140fe400020e0600 */
[----:B------:R-:W-:Y:S01]  /*57c60*/  IMAD.X R5, R71, 0x1, R3, P5 ;  /* 0x0000000147057824 */ /* 0x000fe200028e0603 */
[----:B------:R-:W-:Y:S02]  /*57c70*/  SHF.R.S32.HI R72, RZ, 0x1f, R69 ;  /* 0x0000001fff487819 */ /* 0x000fe40000011445 */
[C---:B------:R-:W-:Y:S02]  /*57c80*/  IADD3 R8, P4, PT, R69.reuse, R2, RZ ;  /* 0x0000000245087210 */ /* 0x040fe40007f9e0ff */
[----:B------:R0:W-:Y:S01]  /*57c90*/  STL.64 [R1+0x638], R4 ;  /* 0x0006380401007387 */ /* 0x0001e20000100a00 */
[C---:B------:R-:W-:Y:S02]  /*57ca0*/  VIADD R70, R69.reuse, UR26 ;  /* 0x0000001a45467c36 */ /* 0x040fe40008000000 */
[----:B------:R-:W-:Y:S01]  /*57cb0*/  IMAD.X R9, R72, 0x1, R0, P4 ;  /* 0x0000000148097824 */ /* 0x000fe200020e0600 */
[----:B------:R4:W-:Y:S01]  /*57cc0*/  STL.64 [R1+0x640], R6 ;  /* 0x0006400601007387 */ /* 0x0009e20000100a00 */
[----:B0-----:R-:W-:-:S03]  /*57cd0*/  IADD3 R4, P5, PT, R69, R68, RZ ;  /* 0x0000004445047210 */ /* 0x001fc60007fbe0ff */
[----:B------:R-:W-:Y:S02]  /*57ce0*/  STL.64 [R1+0x1820], R8 ;  /* 0x0018200801007387 */ /* 0x000fe40000100a00 */
[----:B------:R-:W-:Y:S01]  /*57cf0*/  IMAD.X R5, R72, 0x1, R3, P5 ;  /* 0x0000000148057824 */ /* 0x000fe200028e0603 */
[----:B------:R-:W-:-:S04]  /*57d00*/  SHF.R.S32.HI R71, RZ, 0x1f, R70 ;  /* 0x0000001fff477819 */ /* 0x000fc80000011446 */
[----:B------:R0:W-:Y:S01]  /*57d10*/  STL.64 [R1+0x628], R4 ;  /* 0x0006280401007387 */ /* 0x0001e20000100a00 */
[C---:B------:R-:W-:Y:S01]  /*57d20*/  VIADD R69, R70.reuse, UR26 ;  /* 0x0000001a46457c36 */ /* 0x040fe20008000000 */
[C---:B----4-:R-:W-:Y:S02]  /*57d30*/  IADD3 R6, P4, PT, R70.reuse, R2, RZ ;  /* 0x0000000246067210 */ /* 0x050fe40007f9e0ff */
[----:B0-----:R-:W-:-:S05]  /*57d40*/  IADD3 R4, P5, PT, R70, R68, RZ ;  /* 0x0000004446047210 */ /* 0x001fca0007fbe0ff */
[C---:B------:R-:W-:Y:S01]  /*57d50*/  IMAD.X R5, R71.reuse, 0x1, R3, P5 ;  /* 0x0000000147057824 */ /* 0x040fe200028e0603 */
        /* <DEDUP_REMOVED lines=10> */
[----:B------:R-:W-:Y:S02]  /*57e00*/  SHF.R.S32.HI R71, RZ, 0x1f, R70 ;  /* 0x0000001fff477819 */ /* 0x000fe40000011446 */
[C---:B----4-:R-:W-:Y:S02]  /*57e10*/  IADD3 R6, P4, PT, R70.reuse, R2, RZ ;  /* 0x0000000246067210 */ /* 0x050fe40007f9e0ff */
[----:B------:R0:W-:Y:S01]  /*57e20*/  STL.64 [R1+0x610], R4 ;  /* 0x0006100401007387 */ /* 0x0001e20000100a00 */
[C---:B------:R-:W-:Y:S02]  /*57e30*/  VIADD R69, R70.reuse, UR26 ;  /* 0x0000001a46457c36 */ /* 0x040fe40008000000 */
        /* <DEDUP_REMOVED lines=30> */
[C---:B----4-:R-:W-:Y:S01]  /*58020*/  IADD3 R6, P4, PT, R70.reuse, R2, RZ ;  /* 0x0000000246067210 */ /* 0x050fe20007f9e0ff */
[C---:B------:R-:W-:Y:S01]  /*58030*/  VIADD R69, R70.reuse, UR26 ;  /* 0x0000001a46457c36 */ /* 0x040fe20008000000 */
[----:B0-----:R-:W-:-:S03]  /*58040*/  IADD3 R4, P5, PT, R70, R68, RZ ;  /* 0x0000004446047210 */ /* 0x001fc60007fbe0ff */
        /* <DEDUP_REMOVED lines=16> */
[----:B------:R-:W-:Y:S01]  /*58150*/  IMAD.X R5, R71, 0x1, R3, P5 ;  /* 0x0000000147057824 */ /* 0x000fe200028e0603 */
[----:B------:R-:W-:-:S04]  /*58160*/  SHF.R.S32.HI R72, RZ, 0x1f, R69 ;  /* 0x0000001fff487819 */ /* 0x000fc80000011445 */
[----:B------:R0:W-:Y:S01]  /*58170*/  STL.64 [R1+0x598], R4 ;  /* 0x0005980401007387 */ /* 0x0001e20000100a00 */
[----:B------:R-:W-:Y:S02]  /*58180*/  IMAD.X R7, R71, 0x1, R0, P4 ;  /* 0x0000000147077824 */ /* 0x000fe400020e0600 */
[C---:B------:R-:W-:Y:S01]  /*58190*/  VIADD R70, R69.reuse, UR26 ;  /* 0x0000001a45467c36 */ /* 0x040fe20008000000 */
[----:B0-----:R-:W-:Y:S02]  /*581a0*/  IADD3 R4, P5, PT, R69, R68, RZ ;  /* 0x0000004445047210 */ /* 0x001fe40007fbe0ff */
[----:B------:R-:W-:Y:S03]  /*581b0*/  STL.64 [R1+0x5a0], R6 ;  /* 0x0005a00601007387 */ /* 0x000fe60000100a00 */
[----:B------:R-:W-:Y:S01]  /*581c0*/  IMAD.X R5, R72, 0x1, R3, P5 ;  /* 0x0000000148057824 */ /* 0x000fe200028e0603 */
[----:B------:R-:W-:-:S04]  /*581d0*/  SHF.R.S32.HI R71, RZ, 0x1f, R70 ;  /* 0x0000001fff477819 */ /* 0x000fc80000011446 */
[----:B------:R0:W-:Y:S01]  /*581e0*/  STL.64 [R1+0x588], R4 ;  /* 0x0005880401007387 */ /* 0x0001e20000100a00 */
[----:B------:R-:W-:Y:S01]  /*581f0*/  IADD3 R18, P4, PT, R69, R2, RZ ;  /* 0x0000000245127210 */ /* 0x000fe20007f9e0ff */
[C---:B------:R-:W-:Y:S01]  /*58200*/  VIADD R69, R70.reuse, UR26 ;  /* 0x0000001a46457c36 */ /* 0x040fe20008000000 */
[----:B0-----:R-:W-:-:S03]  /*58210*/  IADD3 R4, P5, PT, R70, R68, RZ ;  /* 0x0000004446047210 */ /* 0x001fc60007fbe0ff */
[--C-:B------:R-:W-:Y:S02]  /*58220*/  IMAD.X R19, R72, 0x1, R0.reuse, P4 ;  /* 0x0000000148137824 */ /* 0x100fe400020e0600 */
[C---:B------:R-:W-:Y:S01]  /*58230*/  IMAD.X R5, R71.reuse, 0x1, R3, P5 ;  /* 0x0000000147057824 */ /* 0x040fe200028e0603 */
[----:B------:R-:W-:Y:S02]  /*58240*/  IADD3 R6, P4, PT, R70, R2, RZ ;  /* 0x0000000246067210 */ /* 0x000fe40007f9e0ff */
[----:B------:R-:W-:Y:S02]  /*58250*/  SHF.R.S32.HI R72, RZ, 0x1f, R69 ;  /* 0x0000001fff487819 */ /* 0x000fe40000011445 */
[----:B------:R0:W-:Y:S01]  /*58260*/  STL.64 [R1+0x578], R4 ;  /* 0x0005780401007387 */ /* 0x0001e20000100a00 */
[----:B------:R-:W-:Y:S02]  /*58270*/  IMAD.X R7, R71, 0x1, R0, P4 ;  /* 0x0000000147077824 */ /* 0x000fe400020e0600 */
[C---:B------:R-:W-:Y:S01]  /*58280*/  VIADD R70, R69.reuse, UR26 ;  /* 0x0000001a45467c36 */ /* 0x040fe20008000000 */
[----:B0-----:R-:W-:-:S02]  /*58290*/  IADD3 R4, P5, PT, R69, R68, RZ ;  /* 0x0000004445047210 */ /* 0x001fc40007fbe0ff */
        /* <DEDUP_REMOVED lines=240> */
[----:B------:R0:W-:Y:S03]  /*591a0*/  STL.64 [R1+0x198], R6 ;  /* 0x0001980601007387 */ /* 0x0001e60000100a00 */
[C---:B------:R-:W-:Y:S01]  /*591b0*/  IMAD.X R5, R72.reuse, 0x1, R3, P5 ;  /* 0x0000000148057824 */ /* 0x040fe200028e0603 */
[-C--:B------:R-:W-:Y:S02]  /*591c0*/  IADD3 R52, P4, PT, R69, R2.reuse, RZ ;  /* 0x0000000245347210 */ /* 0x080fe40007f9e0ff */
[----:B------:R-:W-:Y:S02]  /*591d0*/  SHF.R.S32.HI R73, RZ, 0x1f, R70 ;  /* 0x0000001fff497819 */ /* 0x000fe40000011446 */
[----:B------:R4:W-:Y:S01]  /*591e0*/  STL.64 [R1+0x180], R4 ;  /* 0x0001800401007387 */ /* 0x0009e20000100a00 */
[----:B------:R-:W-:Y:S01]  /*591f0*/  IMAD.X R53, R72, 0x1, R0, P4 ;  /* 0x0000000148357824 */ /* 0x000fe200020e0600 */
[C---:B0-----:R-:W-:Y:S01]  /*59200*/  IADD3 R6, P4, PT, R70.reuse, R2, RZ ;  /* 0x0000000246067210 */ /* 0x041fe20007f9e0ff */
[C---:B------:R-:W-:Y:S01]  /*59210*/  VIADD R69, R70.reuse, UR26 ;  /* 0x0000001a46457c36 */ /* 0x040fe20008000000 */
[----:B----4-:R-:W-:-:S05]  /*59220*/  IADD3 R4, P5, PT, R70, R68, RZ ;  /* 0x0000004446047210 */ /* 0x010fca0007fbe0ff */
[C---:B------:R-:W-:Y:S01]  /*59230*/  IMAD.X R5, R73.reuse, 0x1, R3, P5 ;  /* 0x0000000149057824 */ /* 0x040fe200028e0603 */
[----:B------:R-:W-:Y:S01]  /*59240*/  SHF.R.S32.HI R72, RZ, 0x1f, R69 ;  /* 0x0000001fff487819 */ /* 0x000fe20000011445 */
[----:B------:R-:W-:-:S03]  /*59250*/  IMAD.X R7, R73, 0x1, R0, P4 ;  /* 0x0000000149077824 */ /* 0x000fc600020e0600 */
[----:B------:R0:W-:Y:S01]  /*59260*/  STL.64 [R1+0x170], R4 ;  /* 0x0001700401007387 */ /* 0x0001e20000100a00 */
[C---:B------:R-:W-:Y:S01]  /*59270*/  IADD3 R54, P5, PT, R69.reuse, R68, RZ ;  /* 0x0000004445367210 */ /* 0x040fe20007fbe0ff */
[C---:B------:R-:W-:Y:S01]  /*59280*/  VIADD R71, R69.reuse, UR26 ;  /* 0x0000001a45477c36 */ /* 0x040fe20008000000 */
[----:B0-----:R-:W-:Y:S01]  /*59290*/  IADD3 R4, P4, PT, R69, R2, RZ ;  /* 0x0000000245047210 */ /* 0x001fe20007f9e0ff */
[----:B------:R-:W-:Y:S04]  /*592a0*/  STL.64 [R1+0x178], R6 ;  /* 0x0001780601007387 */ /* 0x000fe80000100a00 */
[C---:B------:R-:W-:Y:S01]  /*592b0*/  IMAD.X R5, R72.reuse, 0x1, R0, P4 ;  /* 0x0000000148057824 */ /* 0x040fe200020e0600 */
[----:B------:R-:W-:Y:S01]  /*592c0*/  SHF.R.S32.HI R73, RZ, 0x1f, R71 ;  /* 0x0000001fff497819 */ /* 0x000fe20000011447 */
[----:B------:R-:W-:-:S03]  /*592d0*/  IMAD.X R55, R72, 0x1, R3, P5 ;  /* 0x0000000148377824 */ /* 0x000fc600028e0603 */
[----:B------:R0:W-:Y:S01]  /*592e0*/  STL.64 [R1+0x168], R4 ;  /* 0x0001680401007387 */ /* 0x0001e20000100a00 */
[C---:B------:R-:W-:Y:S01]  /*592f0*/  VIADD R70, R71.reuse, UR26 ;  /* 0x0000001a47467c36 */ /* 0x040fe20008000000 */
[----:B0-----:R-:W-:-:S05]  /*59300*/  IADD3 R4, P5, PT, R71, R68, RZ ;  /* 0x0000004447047210 */ /* 0x001fca0007fbe0ff */
[--C-:B------:R-:W-:Y:S01]  /*59310*/  IMAD.X R5, R73, 0x1, R3.reuse, P5 ;  /* 0x0000000149057824 */ /* 0x100fe200028e0603 */
[----:B------:R-:W-:Y:S02]  /*59320*/  IADD3 R6, P4, PT, R71, R2, RZ ;  /* 0x0000000247067210 */ /* 0x000fe40007f9e0ff */
[----:B------:R-:W-:Y:S02]  /*59330*/  SHF.R.S32.HI R71, RZ, 0x1f, R70 ;  /* 0x0000001fff477819 */ /* 0x000fe40000011446 */
        /* <DEDUP_REMOVED lines=11> */
[----:B------:R-:W-:Y:S02]  /*593f0*/  IMAD.X R57, R71, 0x1, R0, P4 ;  /* 0x0000000147397824 */ /* 0x000fe400020e0600 */
        /* <DEDUP_REMOVED lines=15> */
[----:B----4-:R-:W-:-:S03]  /*594f0*/  IADD3 R4, P5, PT, R69, R68, RZ ;  /* 0x0000004445047210 */ /* 0x010fc60007fbe0ff */
[C---:B------:R-:W-:Y:S02]  /*59500*/  IMAD.X R7, R72.reuse, 0x1, R0, P4 ;  /* 0x0000000148077824 */ /* 0x040fe400020e0600 */
[----:B------:R-:W-:Y:S01]  /*59510*/  IMAD.X R5, R72, 0x1, R3, P5 ;  /* 0x0000000148057824 */ /* 0x000fe200028e0603 */
[----:B------:R-:W-:Y:S01]  /*59520*/  SHF.R.S32.HI R71, RZ, 0x1f, R70 ;  /* 0x0000001fff477819 */ /* 0x000fe20000011446 */
[C---:B------:R-:W-:Y:S01]  /*59530*/  VIADD R69, R70.reuse, UR26 ;  /* 0x0000001a46457c36 */ /* 0x040fe20008000000 */
[C---:B------:R-:W-:Y:S02]  /*59540*/  IADD3 R60, P4, PT, R70.reuse, R2, RZ ;  /* 0x00000002463c7210 */ /* 0x040fe40007f9e0ff */
[----:B------:R0:W-:Y:S01]  /*59550*/  STL.64 [R1+0x110], R4 ;  /* 0x0001100401007387 */ /* 0x0001e20000100a00 */
[----:B------:R-:W-:Y:S02]  /*59560*/  VIADD R92, R69, UR26 ;  /* 0x0000001a455c7c36 */ /* 0x000fe40008000000 */
[----:B------:R-:W-:Y:S01]  /*59570*/  IMAD.X R61, R71, 0x1, R0, P4 ;  /* 0x00000001473d7824 */ /* 0x000fe200020e0600 */
[----:B------:R4:W-:Y:S01]  /*59580*/  STL.64 [R1+0x118], R6 ;  /* 0x0001180601007387 */ /* 0x0009e20000100a00 */
[----:B0-----:R-:W-:Y:S01]  /*59590*/  IADD3 R4, P5, PT, R70, R68, RZ ;  /* 0x0000004446047210 */ /* 0x001fe20007fbe0ff */
[----:B------:R-:W-:Y:S01]  /*595a0*/  VIADD R88, R92, UR26 ;  /* 0x0000001a5c587c36 */ /* 0x000fe20008000000 */
[----:B------:R-:W-:Y:S01]  /*595b0*/  SHF.R.S32.HI R70, RZ, 0x1f, R69 ;  /* 0x0000001fff467819 */ /* 0x000fe20000011445 */
[----:B------:R-:W5:Y:S01]  /*595c0*/  LDL.LU R8, [R1+0x1604] ;  /* 0x0016040001087983 */ /* 0x000f620000300800 */
[----:B----4-:R-:W-:Y:S01]  /*595d0*/  IMAD.MOV.U32 R6, RZ, RZ, R62 ;  /* 0x000000ffff067224 */ /* 0x010fe200078e003e */
[----:B------:R-:W-:Y:S01]  /*595e0*/  IADD3 R62, P4, PT, R69, R2, RZ ;  /* 0x00000002453e7210 */ /* 0x000fe20007f9e0ff */
[----:B------:R-:W-:Y:S01]  /*595f0*/  IMAD.X R5, R71, 0x1, R3, P5 ;  /* 0x0000000147057824 */ /* 0x000fe200028e0603 */
[----:B------:R-:W-:Y:S01]  /*59600*/  IADD3 R64, P5, PT, R69, R68, RZ ;  /* 0x0000004445407210 */ /* 0x000fe20007fbe0ff */
[----:B------:R-:W-:Y:S01]  /*59610*/  IMAD.MOV.U32 R7, RZ, RZ, R63 ;  /* 0x000000ffff077224 */ /* 0x000fe200078e003f */
[----:B------:R-:W-:Y:S01]  /*59620*/  SHF.R.S32.HI R69, RZ, 0x1f, R92 ;  /* 0x0000001fff457819 */ /* 0x000fe2000001145c */
[----:B------:R-:W-:Y:S01]  /*59630*/  IMAD.X R63, R70, 0x1, R0, P4 ;  /* 0x00000001463f7824 */ /* 0x000fe200020e0600 */
[----:B------:R-:W-:Y:S01]  /*59640*/  IADD3 R66, P4, PT, R92, R2, RZ ;  /* 0x000000025c427210 */ /* 0x000fe20007f9e0ff */
[--C-:B------:R-:W-:Y:S01]  /*59650*/  IMAD.X R65, R70, 0x1, R3.reuse, P5 ;  /* 0x0000000146417824 */ /* 0x100fe200028e0603 */
[----:B------:R-:W-:Y:S01]  /*59660*/  IADD3 R92, P5, PT, R92, R68, RZ ;  /* 0x000000445c5c7210 */ /* 0x000fe20007fbe0ff */
[C---:B------:R-:W-:Y:S01]  /*59670*/  VIADD R84, R88.reuse, UR26 ;  /* 0x0000001a58547c36 */ /* 0x040fe20008000000 */
[----:B------:R-:W-:Y:S01]  /*59680*/  SHF.R.S32.HI R70, RZ, 0x1f, R88 ;  /* 0x0000001fff467819 */ /* 0x000fe20000011458 */
[C---:B------:R-:W-:Y:S01]  /*59690*/  IMAD.X R67, R69.reuse, 0x1, R0, P4 ;  /* 0x0000000145437824 */ /* 0x040fe200020e0600 */
[C---:B------:R-:W-:Y:S01]  /*596a0*/  IADD3 R90, P4, PT, R88.reuse, R2, RZ ;  /* 0x00000002585a7210 */ /* 0x040fe20007f9e0ff */
[--C-:B------:R-:W-:Y:S01]  /*596b0*/  IMAD.X R93, R69, 0x1, R3.reuse, P5 ;  /* 0x00000001455d7824 */ /* 0x100fe200028e0603 */
        /* <DEDUP_REMOVED lines=13> */
[----:B------:R0:W-:Y:S04]  /*59790*/  STL.64 [R1+0x100], R4 ;  /* 0x0001000401007387 */ /* 0x0001e80000100a00 */
[----:B------:R-:W-:Y:S01]  /*597a0*/  IMAD.X R81, R70, 0x1, R3, P5 ;  /* 0x0000000146517824 */ /* 0x000fe200028e0603 */
[----:B0-----:R-:W1:Y:S04]  /*597b0*/  LDL.LU R5, [R1+0x1600] ;  /* 0x0016000001057983 */ /* 0x001e680000300800 */
[----:B------:R-:W4:Y:S04]  /*597c0*/  LDL.LU R14, [R1+0x418] ;  /* 0x00041800010e7983 */ /* 0x000f280000300800 */
[----:B------:R-:W4:Y:S04]  /*597d0*/  LDL.LU R15, [R1+0x41c] ;  /* 0x00041c00010f7983 */ /* 0x000f280000300800 */
[----:B------:R-:W2:Y:S04]  /*597e0*/  LDL.LU R4, [R1+0x18] ;  /* 0x0000180001047983 */ /* 0x000ea80000300800 */
[----:B------:R-:W2:Y:S04]  /*597f0*/  LDL.LU R12, [R1+0x1c] ;  /* 0x00001c00010c7983 */ /* 0x000ea80000300800 */
[----:B------:R-:W3:Y:S04]  /*59800*/  LDL.LU.64 R10, [R1+0xa00] ;  /* 0x000a0000010a7983 */ /* 0x000ee80000300a00 */
[----:B------:R0:W-:Y:S04]  /*59810*/  STL [R1+0x16e0], R81 ;  /* 0x0016e05101007387 */ /* 0x0001e80000100800 */
[----:B0-----:R-:W3:Y:S01]  /*59820*/  LDL.LU R81, [R1+0x700] ;  /* 0x0007000001517983 */ /* 0x001ee20000300800 */
[----:B------:R-:W-:-:S02]  /*59830*/  SHF.R.S32.HI R71, RZ, 0x1f, R69 ;  /* 0x0000001fff477819 */ /* 0x000fc40000011445 */
[C---:B------:R-:W-:Y:S01]  /*59840*/  IADD3 R76, P5, PT, R69.reuse, R68, RZ ;  /* 0x00000044454c7210 */ /* 0x040fe20007fbe0ff */
[----:B------:R-:W-:Y:S01]  /*59850*/  IMAD.X R83, R70, 0x1, R0, P4 ;  /* 0x0000000146537824 */ /* 0x000fe200020e0600 */
[----:B------:R-:W-:-:S03]  /*59860*/  IADD3 R78, P4, PT, R69, R2, RZ ;  /* 0x00000002454e7210 */ /* 0x000fc60007f9e0ff */
[----:B------:R-:W-:Y:S02]  /*59870*/  IMAD.X R77, R71, 0x1, R3, P5 ;  /* 0x00000001474d7824 */ /* 0x000fe400028e0603 */
[----:B------:R-:W-:-:S03]  /*59880*/  VIADD R69, R69, UR26 ;  /* 0x0000001a45457c36 */ /* 0x000fc60008000000 */
[----:B------:R0:W-:Y:S01]  /*59890*/  STL [R1+0x16dc], R77 ;  /* 0x0016dc4d01007387 */ /* 0x0001e20000100800 */
[----:B------:R-:W-:Y:S01]  /*598a0*/  IMAD.X R79, R71, 0x1, R0, P4 ;  /* 0x00000001474f7824 */ /* 0x000fe200020e0600 */
[----:B------:R-:W-:Y:S01]  /*598b0*/  SHF.R.S32.HI R73, RZ, 0x1f, R69 ;  /* 0x0000001fff497819 */ /* 0x000fe20000011445 */
[C---:B------:R-:W-:Y:S01]  /*598c0*/  VIADD R71, R69.reuse, UR26 ;  /* 0x0000001a45477c36 */ /* 0x040fe20008000000 */
[C---:B------:R-:W-:Y:S01]  /*598d0*/  IADD3 R74, P4, PT, R69.reuse, R2, RZ ;  /* 0x00000002454a7210 */ /* 0x040fe20007f9e0ff */
[----:B0-----:R-:W3:Y:S01]  /*598e0*/  LDL.LU R77, [R1+0x704] ;  /* 0x00070400014d7983 */ /* 0x001ee20000300800 */
[----:B------:R-:W-:-:S03]  /*598f0*/  IADD3 R72, P5, PT, R69, R68, RZ ;  /* 0x0000004445487210 */ /* 0x000fc60007fbe0ff */
[----:B------:R-:W-:Y:S01]  /*59900*/  IMAD.X R75, R73, 0x1, R0, P4 ;  /* 0x00000001494b7824 */ /* 0x000fe200020e0600 */
[C---:B------:R-:W-:Y:S02]  /*59910*/  IADD3 R70, P4, PT, R71.reuse, R2, RZ ;  /* 0x0000000247467210 */ /* 0x040fe40007f9e0ff */
[----:B------:R-:W-:Y:S02]  /*59920*/  IADD3 R68, P6, PT, R71, R68, RZ ;  /* 0x0000004447447210 */ /* 0x000fe40007fde0ff */
[----:B------:R-:W-:Y:S01]  /*59930*/  SHF.R.S32.HI R2, RZ, 0x1f, R71 ;  /* 0x0000001fff027819 */ /* 0x000fe20000011447 */
[----:B------:R-:W-:-:S04]  /*59940*/  IMAD.X R73, R73, 0x1, R3, P5 ;  /* 0x0000000149497824 */ /* 0x000fc800028e0603 */
[C---:B------:R-:W-:Y:S02]  /*59950*/  IMAD.X R69, R2.reuse, 0x1, R3, P6 ;  /* 0x0000000102457824 */ /* 0x040fe400030e0603 */
[----:B------:R-:W-:Y:S01]  /*59960*/  IMAD.X R71, R2, 0x1, R0, P4 ;  /* 0x0000000102477824 */ /* 0x000fe200020e0600 */
[----:B-----5:R-:W-:Y:S01]  /*59970*/  ISETP.GE.AND P5, PT, R8, UR4, PT ;  /* 0x0000000408007c0c */ /* 0x020fe2000bfa6270 */
[----:B------:R-:W0:Y:S01]  /*59980*/  LDCU UR4, c[0x0][0x39c] ;  /* 0x00007380ff0477ac */ /* 0x000e220008000800 */
[----:B------:R-:W5:Y:S04]  /*59990*/  LDL.LU.64 R8, [R1+0x9f8] ;  /* 0x0009f80001087983 */ /* 0x000f680000300a00 */
[----:B------:R-:W0:Y:S01]  /*599a0*/  LDL.LU R3, [R1+0x1634] ;  /* 0x0016340001037983 */ /* 0x000e220000300800 */
[----:B-1----:R-:W-:Y:S01]  /*599b0*/  ISETP.GE.AND P4, PT, R5, UR5, PT ;  /* 0x0000000505007c0c */ /* 0x002fe2000bf86270 */
[----:B------:R-:W1:Y:S02]  /*599c0*/  LDCU UR5, c[0x0][0x39c] ;  /* 0x00007380ff0577ac */ /* 0x000e640008000800 */
[----:B------:R-:W5:Y:S04]  /*599d0*/  LDL.LU R5, [R1+0x420] ;  /* 0x0004200001057983 */ /* 0x000f680000300800 */
[----:B------:R-:W5:Y:S01]  /*599e0*/  LDL.LU R13, [R1+0x424] ;  /* 0x00042400010d7983 */ /* 0x000f620000300800 */
[----:B----4-:R-:W-:-:S03]  /*599f0*/  F2FP.SATFINITE.E4M3.F32.PACK_AB_MERGE_C R0, R15, R14, RZ ;  /* 0x0000000e0f00723e */ /* 0x010fc600048070ff */
[----:B------:R-:W4:Y:S01]  /*59a00*/  LDL.LU.64 R16, [R1+0x9f0] ;  /* 0x0009f00001107983 */ /* 0x000f220000300a00 */
[----:B--2---:R-:W-:Y:S02]  /*59a10*/  F2FP.SATFINITE.E4M3.F32.PACK_AB_MERGE_C R2, R12, R4, RZ ;  /* 0x000000040c02723e */ /* 0x004fe400048070ff */
[----:B---3--:R-:W-:Y:S01]  /*59a20*/  ISETP.LT.AND P6, PT, R81, UR6, !P5 ;  /* 0x0000000651007c0c */ /* 0x008fe2000efc1270 */
[----:B------:R-:W2:-:S12]  /*59a30*/  LDCU UR6, c[0x0][0x398] ;  /* 0x00007300ff0677ac */ /* 0x000e980008000800 */
[----:B------:R3:W-:Y:S04]  /*59a40*/  @P6 STG.E.U8 desc[UR20][R6.64], R0 ;  /* 0x0000000006006986 */ /* 0x0007e8000c101114 */
[----:B---3--:R-:W3:Y:S04]  /*59a50*/  LDL.LU.64 R6, [R1+0x9e8] ;  /* 0x0009e80001067983 */ /* 0x008ee80000300a00 */
[----:B------:R-:W3:Y:S04]  /*59a60*/  LDL.LU R4, [R1+0x20] ;  /* 0x0000200001047983 */ /* 0x000ee80000300800 */
[----:B------:R-:W3:Y:S01]  /*59a70*/  LDL.LU R12, [R1+0x24] ;  /* 0x00002400010c7983 */ /* 0x000ee20000300800 */
[----:B------:R-:W-:Y:S01]  /*59a80*/  ISETP.LT.AND P5, PT, R77, UR7, !P5 ;  /* 0x000000074d007c0c */ /* 0x000fe2000efa1270 */
[----:B------:R-:W0:Y:S02]  /*59a90*/  LDCU UR7, c[0x0][0x398] ;  /* 0x00007300ff0777ac */ /* 0x000e240008000800 */
[----:B------:R-:W1:Y:S01]  /*59aa0*/  LDL.LU R14, [R1+0x1678] ;  /* 0x00167800010e7983 */ /* 0x000e620000300800 */
[----:B------:R-:W-:Y:S01]  /*59ab0*/  ISETP.LT.AND P6, PT, R81, UR9, !P4 ;  /* 0x0000000951007c0c */ /* 0x000fe2000e7c1270 */
[----:B------:R-:W0:Y:S01]  /*59ac0*/  LDCU UR9, c[0x0][0x398] ;  /* 0x00007300ff0977ac */ /* 0x000e220008000800 */
[----:B------:R-:W-:-:S04]  /*59ad0*/  PRMT R0, R0, 0x9910, RZ ;  /* 0x0000991000007816 */ /* 0x000fc800000000ff */
[----:B------:R-:W-:-:S03]  /*59ae0*/  SHF.R.S32.HI R0, RZ, 0x8, R0 ;  /* 0x00000008ff007819 */ /* 0x000fc60000011400 */
[----:B------:R2:W-:Y:S02]  /*59af0*/  @P5 STG.E.U8 desc[UR20][R10.64], R2 ;  /* 0x000000020a005986 */ /* 0x0005e4000c101114 */
[----:B--2---:R-:W-:Y:S01]  /*59b00*/  ISETP.LT.AND P4, PT, R77, UR6, !P4 ;  /* 0x000000064d007c0c */ /* 0x004fe2000e781270 */
[----:B------:R-:W2:Y:S01]  /*59b10*/  LDCU UR6, c[0x0][0x398] ;  /* 0x00007300ff0677ac */ /* 0x000ea20008000800 */
[----:B------:R-:W2:Y:S01]  /*59b20*/  LDL.LU.64 R10, [R1+0x9e0] ;  /* 0x0009e000010a7983 */ /* 0x000ea20000300a00 */
[----:B------:R-:W-:-:S04]  /*59b30*/  PRMT R2, R2, 0x9910, RZ ;  /* 0x0000991002027816 */ /* 0x000fc800000000ff */
[----:B------:R-:W-:Y:S01]  /*59b40*/  SHF.R.S32.HI R2, RZ, 0x8, R2 ;  /* 0x00000008ff027819 */ /* 0x000fe20000011402 */
[----:B-----5:R5:W-:Y:S01]  /*59b50*/  @P6 STG.E.U8 desc[UR20][R8.64], R0 ;  /* 0x0000000008006986 */ /* 0x020be2000c101114 */
[----:B0-----:R-:W-:Y:S01]  /*59b60*/  ISETP.GE.AND P5, PT, R3, UR4, PT ;  /* 0x0000000403007c0c */ /* 0x001fe2000bfa6270 */
[----:B------:R-:W0:Y:S03]  /*59b70*/  LDCU UR4, c[0x0][0x39c] ;  /* 0x00007380ff0477ac */ /* 0x000e260008000800 */
[----:B------:R-:W-:Y:S01]  /*59b80*/  ISETP.LT.AND P6, PT, R81, UR7, !P5 ;  /* 0x0000000751007c0c */ /* 0x000fe2000efc1270 */
[----:B------:R-:W0:Y:S01]  /*59b90*/  LDCU UR7, c[0x0][0x398] ;  /* 0x00007300ff0777ac */ /* 0x000e220008000800 */
[----:B-----5:R-:W5:Y:S04]  /*59ba0*/  LDL.LU.64 R8, [R1+0x9d8] ;  /* 0x0009d80001087983 */ /* 0x020f680000300a00 */
[----:B------:R-:W0:Y:S01]  /*59bb0*/  LDL.LU R3, [R1+0x15a8] ;  /* 0x0015a80001037983 */ /* 0x000e220000300800 */
[----:B------:R-:W-:-:S03]  /*59bc0*/  F2FP.SATFINITE.E4M3.F32.PACK_AB_MERGE_C R0, R13, R5, RZ ;  /* 0x000000050d00723e */ /* 0x000fc600048070ff */
[----:B------:R-:W5:Y:S04]  /*59bd0*/  LDL.LU R5, [R1+0x428] ;  /* 0x0004280001057983 */ /* 0x000f680000300800 */
[----:B------:R-:W5:Y:S04]  /*59be0*/  LDL.LU R13, [R1+0x42c] ;  /* 0x00042c00010d7983 */ /* 0x000f680000300800 */
[----:B----4-:R4:W-:Y:S04]  /*59bf0*/  @P4 STG.E.U8 desc[UR20][R16.64], R2 ;  /* 0x0000000210004986 */ /* 0x0109e8000c101114 */
[----:B----4-:R-:W4:Y:S04]  /*59c00*/  LDL.LU.64 R16, [R1+0x9d0] ;  /* 0x0009d00001107983 */ /* 0x010f280000300a00 */
[----:B---3--:R3:W-:Y:S01]  /*59c10*/  @P6 STG.E.U8 desc[UR20][R6.64], R0 ;  /* 0x0000000006006986 */ /* 0x0087e2000c101114 */
[----:B------:R-:W-:-:S03]  /*59c20*/  F2FP.SATFINITE.E4M3.F32.PACK_AB_MERGE_C R2, R12, R4, RZ ;  /* 0x000000040c02723e */ /* 0x000fc600048070ff */
[----:B---3--:R-:W3:Y:S04]  /*59c30*/  LDL.LU.64 R6, [R1+0x9c8] ;  /* 0x0009c80001067983 */ /* 0x008ee80000300a00 */
[----:B------:R-:W3:Y:S04]  /*59c40*/  LDL.LU R4, [R1+0x28] ;  /* 0x0000280001047983 */ /* 0x000ee80000300800 */
[----:B------:R-:W3:Y:S01]  /*59c50*/  LDL.LU R12, [R1+0x2c] ;  /* 0x00002c00010c7983 */ /* 0x000ee20000300800 */
[----:B-1----:R-:W-:Y:S01]  /*59c60*/  ISETP.GE.AND P4, PT, R14, UR5, PT ;  /* 0x000000050e007c0c */ /* 0x002fe2000bf86270 */
[----:B------:R-:W1:Y:S01]  /*59c70*/  LDCU UR5, c[0x0][0x39c] ;  /* 0x00007380ff0577ac */ /* 0x000e620008000800 */
[----:B------:R-:W-:Y:S01]  /*59c80*/  ISETP.LT.AND P5, PT, R77, UR9, !P5 ;  /* 0x000000094d007c0c */ /* 0x000fe2000efa1270 */
[----:B------:R-:W1:Y:S01]  /*59c90*/  LDL.LU R14, [R1+0x15e8] ;  /* 0x0015e800010e7983 */ /* 0x000e620000300800 */
[----:B------:R-:W-:Y:S01]  /*59ca0*/  ISETP.LT.AND P6, PT, R81, UR10, !P4 ;  /* 0x0000000a51007c0c */ /* 0x000fe2000e7c1270 */
[----:B------:R-:W0:Y:S01]  /*59cb0*/  LDCU UR9, c[0x0][0x398] ;  /* 0x00007300ff0977ac */ /* 0x000e220008000800 */
[----:B------:R-:W-:Y:S01]  /*59cc0*/  PRMT R0, R0, 0x9910, RZ ;  /* 0x0000991000007816 */ /* 0x000fe200000000ff */
[----:B------:R-:W0:Y:S03]  /*59cd0*/  LDCU UR10, c[0x0][0x398] ;  /* 0x00007300ff0a77ac */ /* 0x000e260008000800 */
[----:B------:R-:W-:-:S05]  /*59ce0*/  SHF.R.S32.HI R0, RZ, 0x8, R0 ;  /* 0x00000008ff007819 */ /* 0x000fca0000011400 */
[----:B--2---:R2:W-:Y:S01]  /*59cf0*/  @P5 STG.E.U8 desc[UR20][R10.64], R2 ;  /* 0x000000020a005986 */ /* 0x0045e2000c101114 */
[----:B------:R-:W-:Y:S01]  /*59d00*/  ISETP.LT.AND P4, PT, R77, UR6, !P4 ;  /* 0x000000064d007c0c */ /* 0x000fe2000e781270 */
[----:B------:R-:W0:Y:S02]  /*59d10*/  LDCU UR6, c[0x0][0x398] ;  /* 0x00007300ff0677ac */ /* 0x000e240008000800 */
[----:B--2---:R-:W2:Y:S01]  /*59d20*/  LDL.LU.64 R10, [R1+0x9c0] ;  /* 0x0009c000010a7983 */ /* 0x004ea20000300a00 */
        /* <DEDUP_REMOVED lines=167> */
[----:B-----5:R-:W5:Y:S01]  /*5a7a0*/  LDL.LU.64 R8, [R1+0x918] ;  /* 0x0009180001087983 */ /* 0x020f620000300a00 */
[----:B------:R-:W-:-:S03]  /*5a7b0*/  F2FP.SATFINITE.E4M3.F32.PACK_AB_MERGE_C R0, R13, R5, RZ ;  /* 0x000000050d00723e */ /* 0x000fc600048070ff */
[----:B------:R-:W0:Y:S04]  /*5a7c0*/  LDL.LU R3, [R1+0x15f8] ;  /* 0x0015f80001037983 */ /* 0x000e280000300800 */
        /* <DEDUP_REMOVED lines=233> */
[----:B------:R-:W-:Y:S01]  /*5b660*/  ISETP.LT.AND P5, PT, R77, UR9, !P5 ;  /* 0x000000094d007c0c */ /* 0x000fe2000efa1270 */
[----:B------:R-:W0:Y:S01]  /*5b670*/  LDCU UR9, c[0x0][0x398] ;  /* 0x00007300ff0977ac */ /* 0x000e220008000800 */
[----:B-1----:R-:W-:-:S02]  /*5b680*/  ISETP.GE.AND P4, PT, R14, UR5, PT ;  /* 0x000000050e007c0c */ /* 0x002fc4000bf86270 */
[----:B------:R-:W3:Y:S01]  /*5b690*/  LDL.LU R14, [R1+0x1614] ;  /* 0x00161400010e7983 */ /* 0x000ee20000300800 */
[----:B------:R-:W-:Y:S01]  /*5b6a0*/  PRMT R0, R0, 0x9910, RZ ;  /* 0x0000991000007816 */ /* 0x000fe200000000ff */
[----:B------:R-:W1:Y:S01]  /*5b6b0*/  LDCU UR5, c[0x0][0x39c] ;  /* 0x00007380ff0577ac */ /* 0x000e620008000800 */
[----:B------:R-:W-:Y:S02]  /*5b6c0*/  ISETP.LT.AND P6, PT, R81, UR10, !P4 ;  /* 0x0000000a51007c0c */ /* 0x000fe4000e7c1270 */
[----:B------:R-:W-:Y:S01]  /*5b6d0*/  SHF.R.S32.HI R0, RZ, 0x8, R0 ;  /* 0x00000008ff007819 */ /* 0x000fe20000011400 */
[----:B------:R-:W0:Y:S03]  /*5b6e0*/  LDCU UR10, c[0x0][0x398] ;  /* 0x00007300ff0a77ac */ /* 0x000e260008000800 */
        /* <DEDUP_REMOVED lines=192> */
[----:B--2---:R2:W-:Y:S04]  /*5c2f0*/  @P5 STG.E.U8 desc[UR20][R10.64], R2 ;  /* 0x000000020a005986 */ /* 0x0045e8000c101114 */
[----:B--2---:R-:W2:Y:S01]  /*5c300*/  LDL.LU.64 R10, [R1+0x760] ;  /* 0x00076000010a7983 */ /* 0x004ea20000300a00 */
[----:B------:R-:W-:Y:S01]  /*5c310*/  ISETP.LT.AND P4, PT, R77, UR6, !P4 ;  /* 0x000000064d007c0c */ /* 0x000fe2000e781270 */
[----:B------:R-:W0:Y:S01]  /*5c320*/  LDCU UR6, c[0x0][0x398] ;  /* 0x00007300ff0677ac */ /* 0x000e220008000800 */
        /* <DEDUP_REMOVED lines=57> */
[----:B------:R-:W-:-:S06]  /*5c6c0*/  ISETP.LT.AND P6, PT, R81, UR10, !P4 ;  /* 0x0000000a51007c0c */ /* 0x000fcc000e7c1270 */
[----:B--2---:R2:W-:Y:S01]  /*5c6d0*/  @P5 STG.E.U8 desc[UR20][R10.64], R2 ;  /* 0x000000020a005986 */ /* 0x0045e2000c101114 */
[----:B------:R-:W-:Y:S01]  /*5c6e0*/  SHF.R.S32.HI R0, RZ, 0x8, R0 ;  /* 0x00000008ff007819 */ /* 0x000fe20000011400 */
[----:B------:R-:W0:Y:S02]  /*5c6f0*/  LDCU UR10, c[0x0][0x398] ;  /* 0x00007300ff0a77ac */ /* 0x000e240008000800 */
        /* <DEDUP_REMOVED lines=57> */
[----:B------:R-:W-:Y:S01]  /*5ca90*/  PRMT R0, R0, 0x9910, RZ ;  /* 0x0000991000007816 */ /* 0x000fe200000000ff */
[----:B------:R-:W1:Y:S01]  /*5caa0*/  LDCU UR5, c[0x0][0x39c] ;  /* 0x00007380ff0577ac */ /* 0x000e620008000800 */
[----:B------:R-:W-:-:S07]  /*5cab0*/  ISETP.LT.AND P6, PT, R81, UR10, !P4 ;  /* 0x0000000a51007c0c */ /* 0x000fce000e7c1270 */
[----:B--2---:R2:W-:Y:S01]  /*5cac0*/  @P5 STG.E.U8 desc[UR20][R10.64], R2 ;  /* 0x000000020a005986 */ /* 0x0045e2000c101114 */
[----:B------:R-:W-:Y:S01]  /*5cad0*/  SHF.R.S32.HI R0, RZ, 0x8, R0 ;  /* 0x00000008ff007819 */ /* 0x000fe20000011400 */
[----:B------:R-:W0:Y:S02]  /*5cae0*/  LDCU UR10, c[0x0][0x398] ;  /* 0x00007300ff0a77ac */ /* 0x000e240008000800 */
[----:B--2---:R-:W1:Y:S01]  /*5caf0*/  LDL.LU R10, [R1+0x160c] ;  /* 0x00160c00010a7983 */ /* 0x004e620000300800 */
[----:B------:R-:W-:Y:S01]  /*5cb00*/  ISETP.LT.AND P4, PT, R77, UR6, !P4 ;  /* 0x000000064d007c0c */ /* 0x000fe2000e781270 */
[----:B------:R-:W2:Y:S02]  /*5cb10*/  LDCU UR6, c[0x0][0x398] ;  /* 0x00007300ff0677ac */ /* 0x000ea40008000800 */
        /* <DEDUP_REMOVED lines=19> */
[----:B------:R-:W3:Y:S04]  /*5cc50*/  LDL.LU R12, [R1+0xec] ;  /* 0x0000ec00010c7983 */ /* 0x000ee80000300800 */
[----:B------:R-:W3:Y:S01]  /*5cc60*/  LDL.LU R4, [R1+0x1664] ;  /* 0x0016640001047983 */ /* 0x000ee20000300800 */
[----:B------:R-:W-:Y:S01]  /*5cc70*/  ISETP.LT.AND P5, PT, R77, UR9, !P5 ;  /* 0x000000094d007c0c */ /* 0x000fe2000efa1270 */
[----:B------:R-:W0:Y:S01]  /*5cc80*/  LDCU UR9, c[0x0][0x398] ;  /* 0x00007300ff0977ac */ /* 0x000e220008000800 */
[----:B------:R-:W-:-:S02]  /*5cc90*/  PRMT R0, R0, 0x9910, RZ ;  /* 0x0000991000007816 */ /* 0x000fc400000000ff */
[----:B-1----:R-:W-:Y:S01]  /*5cca0*/  ISETP.GE.AND P4, PT, R10, UR5, PT ;  /* 0x000000050a007c0c */ /* 0x002fe2000bf86270 */
[----:B------:R-:W1:Y:S03]  /*5ccb0*/  LDCU UR5, c[0x0][0x39c] ;  /* 0x00007380ff0577ac */ /* 0x000e660008000800 */
[----:B------:R-:W-:-:S05]  /*5ccc0*/  ISETP.LT.AND P6, PT, R81, UR10, !P4 ;  /* 0x0000000a51007c0c */ /* 0x000fca000e7c1270 */
[----:B--2---:R2:W-:Y:S01]  /*5ccd0*/  @P5 STG.E.U8 desc[UR20][R14.64], R2 ;  /* 0x000000020e005986 */ /* 0x0045e2000c101114 */
[----:B------:R-:W-:Y:S01]  /*5cce0*/  SHF.R.S32.HI R0, RZ, 0x8, R0 ;  /* 0x00000008ff007819 */ /* 0x000fe20000011400 */
[----:B------:R-:W0:Y:S01]  /*5ccf0*/  LDCU UR10, c[0x0][0x398] ;  /* 0x00007300ff0a77ac */ /* 0x000e220008000800 */
[----:B------:R-:W-:Y:S01]  /*5cd00*/  ISETP.LT.AND P4, PT, R77, UR6, !P4 ;  /* 0x000000064d007c0c */ /* 0x000fe2000e781270 */
[----:B------:R-:W0:Y:S01]  /*5cd10*/  LDCU UR6, c[0x0][0x398] ;  /* 0x00007300ff0677ac */ /* 0x000e220008000800 */
        /* <DEDUP_REMOVED lines=14> */
[----:B---3--:R3:W-:Y:S01]  /*5ce00*/  @P6 STG.E.U8 desc[UR20][R6.64], R0 ;  /* 0x0000000006006986 */ /* 0x0087e2000c101114 */
[----:B----4-:R-:W-:-:S02]  /*5ce10*/  F2FP.SATFINITE.E4M3.F32.PACK_AB_MERGE_C R2, R12, R11, RZ ;  /* 0x0000000b0c02723e */ /* 0x010fc400048070ff */
[----:B-1----:R-:W-:Y:S01]  /*5ce20*/  ISETP.GE.AND P4, PT, R4, UR5, PT ;  /* 0x0000000504007c0c */ /* 0x002fe2000bf86270 */
[----:B------:R-:W1:Y:S01]  /*5ce30*/  LDCU UR5, c[0x0][0x39c] ;  /* 0x00007380ff0577ac */ /* 0x000e620008000800 */
[----:B------:R-:W4:Y:S04]  /*5ce40*/  LDL.LU.64 R4, [R1+0x6a8] ;  /* 0x0006a80001047983 */ /* 0x000f280000300a00 */
[----:B---3--:R-:W3:Y:S04]  /*5ce50*/  LDL.LU.64 R6, [R1+0x6a0] ;  /* 0x0006a00001067983 */ /* 0x008ee80000300a00 */
[----:B------:R-:W3:Y:S04]  /*5ce60*/  LDL.LU R16, [R1+0xf0] ;  /* 0x0000f00001107983 */ /* 0x000ee80000300800 */
[----:B------:R-:W3:Y:S04]  /*5ce70*/  LDL.LU R17, [R1+0xf4] ;  /* 0x0000f40001117983 */ /* 0x000ee80000300800 */
[----:B------:R-:W1:Y:S01]  /*5ce80*/  LDL.LU R12, [R1+0x15d4] ;  /* 0x0015d400010c7983 */ /* 0x000e620000300800 */
[----:B------:R-:W-:Y:S01]  /*5ce90*/  ISETP.LT.AND P5, PT, R77, UR9, !P5 ;  /* 0x000000094d007c0c */ /* 0x000fe2000efa1270 */
[----:B------:R-:W0:Y:S01]  /*5cea0*/  LDCU UR9, c[0x0][0x398] ;  /* 0x00007300ff0977ac */ /* 0x000e220008000800 */
[----:B------:R-:W-:-:S02]  /*5ceb0*/  ISETP.LT.AND P6, PT, R81, UR10, !P4 ;  /* 0x0000000a51007c0c */ /* 0x000fc4000e7c1270 */
        /* <DEDUP_REMOVED lines=11> */
[----:B------:R-:W0:Y:S02]  /*5cf70*/  LDCU UR4, c[0x0][0x39c] ;  /* 0x00007380ff0477ac */ /* 0x000e240008000800 */
[----:B-----5:R-:W5:Y:S01]  /*5cf80*/  LDL.LU.64 R8, [R1+0x690] ;  /* 0x0006900001087983 */ /* 0x020f620000300a00 */
[----:B------:R-:W-:-:S03]  /*5cf90*/  F2FP.SATFINITE.E4M3.F32.PACK_AB_MERGE_C R0, R13, R3, RZ ;  /* 0x000000030d00723e */ /* 0x000fc600048070ff */
[----:B------:R-:W5:Y:S04]  /*5cfa0*/  LDL.LU R10, [R1+0x4f8] ;  /* 0x0004f800010a7983 */ /* 0x000f680000300800 */
[----:B------:R-:W5:Y:S04]  /*5cfb0*/  LDL.LU R11, [R1+0x4fc] ;  /* 0x0004fc00010b7983 */ /* 0x000f680000300800 */
[----:B------:R-:W0:Y:S04]  /*5cfc0*/  LDL.LU R3, [R1+0x1344] ;  /* 0x0013440001037983 */ /* 0x000e280000300800 */
[----:B----4-:R4:W-:Y:S04]  /*5cfd0*/  @P4 STG.E.U8 desc[UR20][R4.64], R2 ;  /* 0x0000000204004986 */ /* 0x0109e8000c101114 */
[----:B----4-:R-:W4:Y:S01]  /*5cfe0*/  LDL.LU.64 R4, [R1+0x688] ;  /* 0x0006880001047983 */ /* 0x010f220000300a00 */
[----:B-1----:R-:W-:Y:S01]  /*5cff0*/  ISETP.GE.AND P4, PT, R12, UR5, PT ;  /* 0x000000050c007c0c */ /* 0x002fe2000bf86270 */
[----:B------:R-:W1:Y:S02]  /*5d000*/  LDCU UR5, c[0x0][0x39c] ;  /* 0x00007380ff0577ac */ /* 0x000e640008000800 */
[----:B------:R-:W4:Y:S01]  /*5d010*/  LDL.LU.64 R12, [R1+0x680] ;  /* 0x00068000010c7983 */ /* 0x000f220000300a00 */
[----:B------:R-:W-:-:S02]  /*5d020*/  ISETP.LT.AND P6, PT, R81, UR7, !P5 ;  /* 0x0000000751007c0c */ /* 0x000fc4000efc1270 */
[----:B------:R-:W-:Y:S01]  /*5d030*/  ISETP.LT.AND P5, PT, R77, UR9, !P5 ;  /* 0x000000094d007c0c */ /* 0x000fe2000efa1270 */
[----:B------:R-:W0:Y:S01]  /*5d040*/  LDCU UR7, c[0x0][0x398] ;  /* 0x00007300ff0777ac */ /* 0x000e220008000800 */
[----:B---3--:R-:W-:Y:S01]  /*5d050*/  F2FP.SATFINITE.E4M3.F32.PACK_AB_MERGE_C R2, R17, R16, RZ ;  /* 0x000000101102723e */ /* 0x008fe200048070ff */
[----:B------:R-:W3:Y:S08]  /*5d060*/  LDCU UR9, c[0x0][0x398] ;  /* 0x00007300ff0977ac */ /* 0x000ef00008000800 */
[----:B------:R1:W-:Y:S01]  /*5d070*/  @P6 STG.E.U8 desc[UR20][R6.64], R0 ;  /* 0x0000000006006986 */ /* 0x0003e2000c101114 */
[----:B------:R-:W-:Y:S01]  /*5d080*/  ISETP.LT.AND P6, PT, R81, UR10, !P4 ;  /* 0x0000000a51007c0c */ /* 0x000fe2000e7c1270 */
[----:B------:R-:W0:Y:S01]  /*5d090*/  LDCU UR10, c[0x0][0x398] ;  /* 0x00007300ff0a77ac */ /* 0x000e220008000800 */
[----:B------:R-:W-:Y:S01]  /*5d0a0*/  ISETP.LT.AND P4, PT, R77, UR6, !P4 ;  /* 0x000000064d007c0c */ /* 0x000fe2000e781270 */
[----:B------:R-:W0:Y:S01]  /*5d0b0*/  LDCU UR6, c[0x0][0x398] ;  /* 0x00007300ff0677ac */ /* 0x000e220008000800 */
[----:B-1----:R-:W-:Y:S01]  /*5d0c0*/  PRMT R0, R0, 0x9910, RZ ;  /* 0x0000991000007816 */ /* 0x002fe200000000ff */
[----:B--2---:R1:W-:Y:S03]  /*5d0d0*/  @P5 STG.E.U8 desc[UR20][R14.64], R2 ;  /* 0x000000020e005986 */ /* 0x0043e6000c101114 */
[----:B------:R-:W-:Y:S01]  /*5d0e0*/  SHF.R.S32.HI R0, RZ, 0x8, R0 ;  /* 0x00000008ff007819 */ /* 0x000fe20000011400 */
[----:B------:R-:W2:Y:S04]  /*5d0f0*/  LDL.LU R6, [R1+0xf8] ;  /* 0x0000f80001067983 */ /* 0x000ea80000300800 */
[----:B------:R-:W2:Y:S04]  /*5d100*/  LDL.LU R7, [R1+0xfc] ;  /* 0x0000fc0001077983 */ /* 0x000ea80000300800 */
[----:B------:R-:W2:Y:S01]  /*5d110*/  LDL.LU R17, [R1+0x1340] ;  /* 0x0013400001117983 */ /* 0x000ea20000300800 */
[----:B-1----:R-:W-:-:S03]  /*5d120*/  PRMT R2, R2, 0x9910, RZ ;  /* 0x0000991002027816 */ /* 0x002fc600000000ff */
[----:B------:R-:W2:Y:S01]  /*5d130*/  LDL.LU.64 R14, [R1+0x670] ;  /* 0x00067000010e7983 */ /* 0x000ea20000300a00 */
[----:B------:R-:W-:-:S03]  /*5d140*/  SHF.R.S32.HI R2, RZ, 0x8, R2 ;  /* 0x00000008ff027819 */ /* 0x000fc60000011402 */
[----:B-----5:R1:W-:Y:S01]  /*5d150*/  @P6 STG.E.U8 desc[UR20][R8.64], R0 ;  /* 0x0000000008006986 */ /* 0x0203e2000c101114 */
[----:B0-----:R-:W-:-:S03]  /*5d160*/  ISETP.GE.AND P5, PT, R3, UR4, PT ;  /* 0x0000000403007c0c */ /* 0x001fc6000bfa6270 */
[----:B-1----:R-:W5:Y:S01]  /*5d170*/  LDL.LU.64 R8, [R1+0x1820] ;  /* 0x0018200001087983 */ /* 0x002f620000300a00 */
[----:B------:R-:W-:Y:S01]  /*5d180*/  F2FP.SATFINITE.E4M3.F32.PACK_AB_MERGE_C R0, R11, R10, RZ ;  /* 0x0000000a0b00723e */ /* 0x000fe200048070ff */
[----:B------:R-:W0:Y:S01]  /*5d190*/  LDCU UR4, c[0x0][0x39c] ;  /* 0x00007380ff0477ac */ /* 0x000e220008000800 */
[----:B------:R-:W-:Y:S01]  /*5d1a0*/  ISETP.LT.AND P6, PT, R81, UR7, !P5 ;  /* 0x0000000751007c0c */ /* 0x000fe2000efc1270 */
[----:B------:R-:W0:Y:S01]  /*5d1b0*/  LDL.LU R3, [R1+0x164c] ;  /* 0x00164c0001037983 */ /* 0x000e220000300800 */
[----:B------:R-:W1:Y:S03]  /*5d1c0*/  LDCU UR7, c[0x0][0x398] ;  /* 0x00007300ff0777ac */ /* 0x000e660008000800 */
[----:B------:R-:W5:Y:S04]  /*5d1d0*/  LDL.LU R16, [R1+0x304] ;  /* 0x0003040001107983 */ /* 0x000f680000300800 */
[----:B------:R-:W5:Y:S04]  /*5d1e0*/  LDL.LU.64 R10, [R1+0x668] ;  /* 0x00066800010a7983 */ /* 0x000f680000300a00 */
[----:B----4-:R4:W-:Y:S04]  /*5d1f0*/  @P4 STG.E.U8 desc[UR20][R4.64], R2 ;  /* 0x0000000204004986 */ /* 0x0109e8000c101114 */
[----:B------:R1:W-:Y:S04]  /*5d200*/  @P6 STG.E.U8 desc[UR20][R12.64], R0 ;  /* 0x000000000c006986 */ /* 0x0003e8000c101114 */
[----:B----4-:R-:W4:Y:S04]  /*5d210*/  LDL.LU.64 R4, [R1+0x1818] ;  /* 0x0018180001047983 */ /* 0x010f280000300a00 */
[----:B-1----:R-:W4:Y:S01]  /*5d220*/  LDL.LU.64 R12, [R1+0x1810] ;  /* 0x00181000010c7983 */ /* 0x002f220000300a00 */
[----:B---3--:R-:W-:Y:S01]  /*5d230*/  ISETP.LT.AND P5, PT, R77, UR9, !P5 ;  /* 0x000000094d007c0c */ /* 0x008fe2000efa1270 */
[----:B------:R-:W1:Y:S01]  /*5d240*/  LDCU UR9, c[0x0][0x398] ;  /* 0x00007300ff0977ac */ /* 0x000e620008000800 */
[----:B------:R-:W-:-:S04]  /*5d250*/  PRMT R0, R0, 0x9910, RZ ;  /* 0x0000991000007816 */ /* 0x000fc800000000ff */
[----:B------:R-:W-:Y:S02]  /*5d260*/  SHF.R.S32.HI R0, RZ, 0x8, R0 ;  /* 0x00000008ff007819 */ /* 0x000fe40000011400 */
[----:B--2---:R-:W-:Y:S01]  /*5d270*/  ISETP.GE.AND P4, PT, R17, UR5, PT ;  /* 0x0000000511007c0c */ /* 0x004fe2000bf86270 */
[----:B------:R-:W2:Y:S03]  /*5d280*/  LDCU UR5, c[0x0][0x39c] ;  /* 0x00007380ff0577ac */ /* 0x000ea60008000800 */
[----:B------:R-:W-:Y:S01]  /*5d290*/  ISETP.LT.AND P6, PT, R81, UR10, !P4 ;  /* 0x0000000a51007c0c */ /* 0x000fe2000e7c1270 */
[----:B------:R-:W3:Y:S01]  /*5d2a0*/  LDCU UR10, c[0x0][0x398] ;  /* 0x00007300ff0a77ac */ /* 0x000ee20008000800 */
[----:B------:R-:W-:Y:S02]  /*5d2b0*/  F2FP.SATFINITE.E4M3.F32.PACK_AB_MERGE_C R2, R7, R6, RZ ;  /* 0x000000060702723e */ /* 0x000fe400048070ff */
[----:B------:R-:W2:Y:S04]  /*5d2c0*/  LDL.LU.64 R6, [R1+0x658] ;  /* 0x0006580001067983 */ /* 0x000ea80000300a00 */
[----:B----4-:R4:W-:Y:S05]  /*5d2d0*/  @P5 STG.E.U8 desc[UR20][R12.64], R2 ;  /* 0x000000020c005986 */ /* 0x0109ea000c101114 */
[----:B------:R0:W-:Y:S04]  /*5d2e0*/  @P6 STG.E.U8 desc[UR20][R14.64], R0 ;  /* 0x000000000e006986 */ /* 0x0001e8000c101114 */
[----:B----4-:R-:W2:Y:S04]  /*5d2f0*/  LDL.LU R13, [R1+0x167c] ;  /* 0x00167c00010d7983 */ /* 0x010ea80000300800 */
[----:B0-----:R-:W4:Y:S01]  /*5d300*/  LDL.LU R0, [R1+0x300] ;  /* 0x0003000001007983 */ /* 0x001f220000300800 */
[----:B------:R-:W-:Y:S01]  /*5d310*/  ISETP.GE.AND P5, PT, R3, UR4, PT ;  /* 0x0000000403007c0c */ /* 0x000fe2000bfa6270 */
[----:B------:R-:W0:Y:S01]  /*5d320*/  LDCU UR4, c[0x0][0x39c] ;  /* 0x00007380ff0477ac */ /* 0x000e220008000800 */
[----:B------:R-:W-:Y:S01]  /*5d330*/  ISETP.LT.AND P4, PT, R77, UR6, !P4 ;  /* 0x000000064d007c0c */ /* 0x000fe2000e781270 */
[----:B------:R-:W0:Y:S01]  /*5d340*/  LDL.LU R3, [R1+0x1680] ;  /* 0x0016800001037983 */ /* 0x000e220000300800 */
[----:B------:R-:W-:Y:S01]  /*5d350*/  ISETP.LT.AND P6, PT, R81, UR7, !P5 ;  /* 0x0000000751007c0c */ /* 0x000fe2000efc1270 */
[----:B------:R-:W0:Y:S01]  /*5d360*/  LDCU UR6, c[0x0][0x398] ;  /* 0x00007300ff0677ac */ /* 0x000e220008000800 */
[----:B------:R-:W-:Y:S01]  /*5d370*/  PRMT R2, R2, 0x9910, RZ ;  /* 0x0000991002027816 */ /* 0x000fe200000000ff */
[----:B------:R-:W2:Y:S01]  /*5d380*/  LDL.LU R17, [R1+0x308] ;  /* 0x0003080001117983 */ /* 0x000ea20000300800 */
[----:B------:R-:W0:Y:S02]  /*5d390*/  LDCU UR7, c[0x0][0x398] ;  /* 0x00007300ff0777ac */ /* 0x000e240008000800 */
[----:B------:R-:W-:Y:S01]  /*5d3a0*/  SHF.R.S32.HI R2, RZ, 0x8, R2 ;  /* 0x00000008ff027819 */ /* 0x000fe20000011402 */
[----:B------:R-:W2:Y:S04]  /*5d3b0*/  LDL.LU R12, [R1+0x30c] ;  /* 0x00030c00010c7983 */ /* 0x000ea80000300800 */
[----:B------:R-:W2:Y:S04]  /*5d3c0*/  LDL.LU.64 R14, [R1+0x648] ;  /* 0x00064800010e7983 */ /* 0x000ea80000300a00 */
[----:B-----5:R5:W-:Y:S04]  /*5d3d0*/  @P4 STG.E.U8 desc[UR20][R10.64], R2 ;  /* 0x000000020a004986 */ /* 0x020be8000c101114 */
[----:B-----5:R-:W5:Y:S01]  /*5d3e0*/  LDL.LU.64 R10, [R1+0x640] ;  /* 0x00064000010a7983 */ /* 0x020f620000300a00 */
[----:B----4-:R-:W-:-:S05]  /*5d3f0*/  F2FP.SATFINITE.E4M3.F32.PACK_AB_MERGE_C R0, R16, R0, RZ ;  /* 0x000000001000723e */ /* 0x010fca00048070ff */
[----:B------:R4:W-:Y:S04]  /*5d400*/  @P6 STG.E.U8 desc[UR20][R4.64], R0 ;  /* 0x0000000004006986 */ /* 0x0009e8000c101114 */
[----:B----4-:R-:W4:Y:S01]  /*5d410*/  LDL.LU.64 R4, [R1+0x1808] ;  /* 0x0018080001047983 */ /* 0x010f220000300a00 */
[----:B-1----:R-:W-:Y:S01]  /*5d420*/  ISETP.LT.AND P5, PT, R77, UR9, !P5 ;  /* 0x000000094d007c0c */ /* 0x002fe2000efa1270 */
[----:B------:R-:W1:Y:S01]  /*5d430*/  LDCU UR9, c[0x0][0x398] ;  /* 0x00007300ff0977ac */ /* 0x000e620008000800 */
[----:B--2---:R-:W-:Y:S02]  /*5d440*/  ISETP.GE.AND P4, PT, R13, UR5, PT ;  /* 0x000000050d007c0c */ /* 0x004fe4000bf86270 */
[----:B------:R-:W-:Y:S01]  /*5d450*/  PRMT R0, R0, 0x9910, RZ ;  /* 0x0000991000007816 */ /* 0x000fe200000000ff */
[----:B------:R-:W2:Y:S01]  /*5d460*/  LDCU UR5, c[0x0][0x39c] ;  /* 0x00007380ff0577ac */ /* 0x000ea20008000800 */
[----:B---3--:R-:W-:-:S02]  /*5d470*/  ISETP.LT.AND P6, PT, R81, UR10, !P4 ;  /* 0x0000000a51007c0c */ /* 0x008fc4000e7c1270 */
[----:B----4-:R-:W-:Y:S01]  /*5d480*/  F2FP.SATFINITE.E4M3.F32.PACK_AB_MERGE_C R4, R5, R4, RZ ;  /* 0x000000040504723e */ /* 0x010fe200048070ff */
[----:B------:R-:W3:Y:S04]  /*5d490*/  LDCU UR10, c[0x0][0x398] ;  /* 0x00007300ff0a77ac */ /* 0x000ee80008000800 */
[----:B------:R4:W-:Y:S04]  /*5d4a0*/  @P5 STG.E.U8 desc[UR20][R6.64], R4 ;  /* 0x0000000406005986 */ /* 0x0009e8000c101114 */
[----:B----4-:R-:W4:Y:S04]  /*5d4b0*/  LDL.LU.64 R6, [R1+0x1800] ;  /* 0x0018000001067983 */ /* 0x010f280000300a00 */
[----:B------:R-:W2:Y:S01]  /*5d4c0*/  LDL.LU R13, [R1+0x1608] ;  /* 0x00160800010d7983 */ /* 0x000ea20000300800 */
[----:B------:R-:W-:-:S02]  /*5d4d0*/  SHF.R.S32.HI R0, RZ, 0x8, R0 ;  /* 0x00000008ff007819 */ /* 0x000fc40000011400 */
[----:B------:R-:W-:Y:S02]  /*5d4e0*/  PRMT R2, R4, 0x9910, RZ ;  /* 0x0000991004027816 */ /* 0x000fe400000000ff */
[----:B------:R-:W2:Y:S01]  /*5d4f0*/  LDL.LU.64 R4, [R1+0x638] ;  /* 0x0006380001047983 */ /* 0x000ea20000300a00 */
[----:B0-----:R-:W-:Y:S01]  /*5d500*/  ISETP.GE.AND P5, PT, R3, UR4, PT ;  /* 0x0000000403007c0c */ /* 0x001fe2000bfa6270 */
[----:B------:R-:W0:Y:S01]  /*5d510*/  LDCU UR4, c[0x0][0x39c] ;  /* 0x00007380ff0477ac */ /* 0x000e220008000800 */
[----:B------:R-:W-:Y:S02]  /*5d520*/  ISETP.LT.AND P4, PT, R77, UR6, !P4 ;  /* 0x000000064d007c0c */ /* 0x000fe4000e781270 */
[----:B------:R-:W-:Y:S01]  /*5d530*/  SHF.R.S32.HI R2, RZ, 0x8, R2 ;  /* 0x00000008ff027819 */ /* 0x000fe20000011402 */
[----:B------:R-:W0:Y:S01]  /*5d540*/  LDCU UR6, c[0x0][0x398] ;  /* 0x00007300ff0677ac */ /* 0x000e220008000800 */
[----:B----4-:R4:W-:Y:S04]  /*5d550*/  @P6 STG.E.U8 desc[UR20][R6.64], R0 ;  /* 0x0000000006006986 */ /* 0x0109e8000c101114 */
[----:B----4-:R-:W4:Y:S01]  /*5d560*/  LDL.LU.64 R6, [R1+0x17f8] ;  /* 0x0017f80001067983 */ /* 0x010f220000300a00 */
[----:B------:R-:W-:Y:S01]  /*5d570*/  ISETP.LT.AND P6, PT, R81, UR7, !P5 ;  /* 0x0000000751007c0c */ /* 0x000fe2000efc1270 */
[----:B------:R-:W0:Y:S01]  /*5d580*/  LDCU UR7, c[0x0][0x398] ;  /* 0x00007300ff0777ac */ /* 0x000e220008000800 */
[----:B------:R-:W-:-:S02]  /*5d590*/  F2FP.SATFINITE.E4M3.F32.PACK_AB_MERGE_C R0, R12, R17, RZ ;  /* 0x000000110c00723e */ /* 0x000fc400048070ff */
[----:B------:R0:W-:Y:S01]  /*5d5a0*/  @P4 STG.E.U8 desc[UR20][R14.64], R2 ;  /* 0x000000020e004986 */ /* 0x0001e2000c101114 */
[----:B--2---:R-:W-:Y:S01]  /*5d5b0*/  ISETP.GE.AND P4, PT, R13, UR5, PT ;  /* 0x000000050d007c0c */ /* 0x004fe2000bf86270 */
[----:B------:R-:W2:Y:S01]  /*5d5c0*/  LDCU UR5, c[0x0][0x39c] ;  /* 0x00007380ff0577ac */ /* 0x000ea20008000800 */
[----:B-1----:R-:W-:Y:S01]  /*5d5d0*/  ISETP.LT.AND P5, PT, R77, UR9, !P5 ;  /* 0x000000094d007c0c */ /* 0x002fe2000efa1270 */
[----:B------:R-:W2:Y:S01]  /*5d5e0*/  LDL.LU R3, [R1+0x1350] ;  /* 0x0013500001037983 */ /* 0x000ea20000300800 */
[----:B------:R-:W1:Y:S03]  /*5d5f0*/  LDCU UR9, c[0x0][0x398] ;  /* 0x00007300ff0977ac */ /* 0x000e660008000800 */
[----:B------:R-:W2:Y:S04]  /*5d600*/  LDL.LU R12, [R1+0x310] ;  /* 0x00031000010c7983 */ /* 0x000ea80000300800 */
[----:B-----5:R5:W-:Y:S01]  /*5d610*/  @P6 STG.E.U8 desc[UR20][R10.64], R0 ;  /* 0x000000000a006986 */ /* 0x020be2000c101114 */
[----:B---3--:R-:W-:Y:S01]  /*5d620*/  ISETP.LT.AND P6, PT, R81, UR10, !P4 ;  /* 0x0000000a51007c0c */ /* 0x008fe2000e7c1270 */
[----:B------:R-:W3:Y:S02]  /*5d630*/  LDCU UR10, c[0x0][0x398] ;  /* 0x00007300ff0a77ac */ /* 0x000ee40008000800 */
[----:B0-----:R-:W2:Y:S04]  /*5d640*/  LDL.LU.64 R14, [R1+0x628] ;  /* 0x00062800010e7983 */ /* 0x001ea80000300a00 */
[----:B------:R-:W2:Y:S01]  /*5d650*/  LDL.LU.64 R16, [R1+0x620] ;  /* 0x0006200001107983 */ /* 0x000ea20000300a00 */
[----:B-----5:R-:W-:-:S03]  /*5d660*/  PRMT R0, R0, 0x9910, RZ ;  /* 0x0000991000007816 */ /* 0x020fc600000000ff */
[----:B------:R-:W5:Y:S01]  /*5d670*/  LDL.LU.64 R10, [R1+0x618] ;  /* 0x00061800010a7983 */ /* 0x000f620000300a00 */
[----:B------:R-:W-:Y:S02]  /*5d680*/  SHF.R.S32.HI R0, RZ, 0x8, R0 ;  /* 0x00000008ff007819 */ /* 0x000fe40000011400 */
[----:B----4-:R-:W-:-:S04]  /*5d690*/  F2FP.SATFINITE.E4M3.F32.PACK_AB_MERGE_C R6, R7, R6, RZ ;  /* 0x000000060706723e */ /* 0x010fc800048070ff */
[----:B------:R-:W-:Y:S01]  /*5d6a0*/  PRMT R2, R6, 0x9910, RZ ;  /* 0x0000991006027816 */ /* 0x000fe200000000ff */
[----:B------:R0:W-:Y:S04]  /*5d6b0*/  @P5 STG.E.U8 desc[UR20][R4.64], R6 ;  /* 0x0000000604005986 */ /* 0x0001e8000c101114 */
[----:B------:R4:W-:Y:S04]  /*5d6c0*/  @P6 STG.E.U8 desc[UR20][R8.64], R0 ;  /* 0x0000000008006986 */ /* 0x0009e8000c101114 */
[----:B0-----:R-:W3:Y:S04]  /*5d6d0*/  LDL.LU R5, [R1+0x1354] ;  /* 0x0013540001057983 */ /* 0x001ee80000300800 */
[----:B------:R-:W3:Y:S04]  /*5d6e0*/  LDL.LU.64 R6, [R1+0x610] ;  /* 0x0006100001067983 */ /* 0x000ee80000300a00 */
[----:B----4-:R-:W4:Y:S04]  /*5d6f0*/  LDL.LU.64 R8, [R1+0x17f0] ;  /* 0x0017f00001087983 */ /* 0x010f280000300a00 */
[----:B------:R-:W3:Y:S01]  /*5d700*/  LDL.LU R0, [R1+0x314] ;  /* 0x0003140001007983 */ /* 0x000ee20000300800 */
[----:B--2---:R-:W-:Y:S01]  /*5d710*/  ISETP.GE.AND P5, PT, R3, UR4, PT ;  /* 0x0000000403007c0c */ /* 0x004fe2000bfa6270 */
[----:B------:R-:W0:Y:S01]  /*5d720*/  LDCU UR4, c[0x0][0x39c] ;  /* 0x00007380ff0477ac */ /* 0x000e220008000800 */
[----:B------:R-:W-:Y:S01]  /*5d730*/  ISETP.LT.AND P4, PT, R77, UR6, !P4 ;  /* 0x000000064d007c0c */ /* 0x000fe2000e781270 */
[----:B------:R-:W0:Y:S01]  /*5d740*/  LDL.LU R4, [R1+0x1348] ;  /* 0x0013480001047983 */ /* 0x000e220000300800 */
[----:B------:R-:W-:Y:S01]  /*5d750*/  ISETP.LT.AND P6, PT, R81, UR7, !P5 ;  /* 0x0000000751007c0c */ /* 0x000fe2000efc1270 */
[----:B------:R-:W2:Y:S01]  /*5d760*/  LDCU UR6, c[0x0][0x398] ;  /* 0x00007300ff0677ac */ /* 0x000ea20008000800 */
[----:B-1----:R-:W-:Y:S01]  /*5d770*/  ISETP.LT.AND P5, PT, R77, UR9, !P5 ;  /* 0x000000094d007c0c */ /* 0x002fe2000efa1270 */
[----:B------:R-:W2:Y:S01]  /*5d780*/  LDL.LU R3, [R1+0x318] ;  /* 0x0003180001037983 */ /* 0x000ea20000300800 */
[----:B------:R-:W-:Y:S01]  /*5d790*/  SHF.R.S32.HI R2, RZ, 0x8, R2 ;  /* 0x00000008ff027819 */ /* 0x000fe20000011402 */
[----:B------:R-:W1:Y:S02]  /*5d7a0*/  LDCU UR7, c[0x0][0x398] ;  /* 0x00007300ff0777ac */ /* 0x000e640008000800 */
[----:B------:R-:W2:Y:S01]  /*5d7b0*/  LDL.LU R13, [R1+0x31c] ;  /* 0x00031c00010d7983 */ /* 0x000ea20000300800 */
[----:B------:R-:W0:Y:S03]  /*5d7c0*/  LDCU UR9, c[0x0][0x398] ;  /* 0x00007300ff0977ac */ /* 0x000e260008000800 */
[----:B------:R0:W-:Y:S01]  /*5d7d0*/  @P4 STG.E.U8 desc[UR20][R14.64], R2 ;  /* 0x000000020e004986 */ /* 0x0001e2000c101114 */
[----:B----4-:R-:W-:-:S02]  /*5d7e0*/  F2FP.SATFINITE.E4M3.F32.PACK_AB_MERGE_C R8, R9, R8, RZ ;  /* 0x000000080908723e */ /* 0x010fc400048070ff */
[----:B---3--:R-:W-:Y:S02]  /*5d7f0*/  F2FP.SATFINITE.E4M3.F32.PACK_AB_MERGE_C R0, R0, R12, RZ ;  /* 0x0000000c0000723e */ /* 0x008fe400048070ff */
[----:B------:R-:W3:Y:S04]  /*5d800*/  LDL.LU R12, [R1+0x17e8] ;  /* 0x0017e800010c7983 */ /* 0x000ee80000300800 */
[----:B0-----:R-:W4:Y:S04]  /*5d810*/  LDL.LU.64 R14, [R1+0x600] ;  /* 0x00060000010e7983 */ /* 0x001f280000300a00 */
[----:B------:R0:W-:Y:S04]  /*5d820*/  @P6 STG.E.U8 desc[UR20][R16.64], R0 ;  /* 0x0000000010006986 */ /* 0x0001e8000c101114 */
[----:B-----5:R5:W-:Y:S04]  /*5d830*/  @P5 STG.E.U8 desc[UR20][R10.64], R8 ;  /* 0x000000080a005986 */ /* 0x020be8000c101114 */
[----:B0-----:R-:W3:Y:S04]  /*5d840*/  LDL.LU.64 R16, [R1+0x5f8] ;  /* 0x0005f80001107983 */ /* 0x001ee80000300a00 */
[----:B-----5:R-:W5:Y:S01]  /*5d850*/  LDL.LU.64 R10, [R1+0x17e0] ;  /* 0x0017e000010a7983 */ /* 0x020f620000300a00 */
[----:B------:R-:W-:Y:S01]  /*5d860*/  ISETP.GE.AND P4, PT, R5, UR5, PT ;  /* 0x0000000505007c0c */ /* 0x000fe2000bf86270 */
[----:B------:R-:W0:Y:S03]  /*5d870*/  LDCU UR5, c[0x0][0x39c] ;  /* 0x00007380ff0577ac */ /* 0x000e260008000800 */
[----:B------:R-:W-:Y:S01]  /*5d880*/  ISETP.LT.AND P6, PT, R81, UR10, !P4 ;  /* 0x0000000a51007c0c */ /* 0x000fe2000e7c1270 */
[----:B------:R-:W0:Y:S01]  /*5d890*/  LDCU UR10, c[0x0][0x398] ;  /* 0x00007300ff0a77ac */ /* 0x000e220008000800 */
[----:B--2---:R-:W-:-:S02]  /*5d8a0*/  ISETP.LT.AND P4, PT, R77, UR6, !P4 ;  /* 0x000000064d007c0c */ /* 0x004fc4000e781270 */
[----:B------:R-:W-:Y:S01]  /*5d8b0*/  PRMT R0, R0, 0x9910, RZ ;  /* 0x0000991000007816 */ /* 0x000fe200000000ff */
[----:B------:R-:W2:Y:S01]  /*5d8c0*/  LDCU UR6, c[0x0][0x398] ;  /* 0x00007300ff0677ac */ /* 0x000ea20008000800 */
[----:B------:R-:W-:Y:S02]  /*5d8d0*/  ISETP.GE.AND P5, PT, R4, UR4, PT ;  /* 0x0000000404007c0c */ /* 0x000fe4000bfa6270 */
[----:B------:R-:W0:Y:S01]  /*5d8e0*/  LDL.LU R4, [R1+0x134c] ;  /* 0x00134c0001047983 */ /* 0x000e220000300800 */
[----:B------:R-:W-:Y:S01]  /*5d8f0*/  PRMT R2, R8, 0x9910, RZ ;  /* 0x0000991008027816 */ /* 0x000fe200000000ff */
[----:B------:R-:W0:Y:S01]  /*5d900*/  LDCU UR4, c[0x0][0x39c] ;  /* 0x00007380ff0477ac */ /* 0x000e220008000800 */
[----:B------:R-:W-:Y:S01]  /*5d910*/  SHF.R.S32.HI R0, RZ, 0x8, R0 ;  /* 0x00000008ff007819 */ /* 0x000fe20000011400 */
[----:B------:R-:W2:Y:S01]  /*5d920*/  LDL.LU.64 R8, [R1+0x5f0] ;  /* 0x0005f00001087983 */ /* 0x000ea20000300a00 */
[----:B------:R-:W-:-:S03]  /*5d930*/  SHF.R.S32.HI R2, RZ, 0x8, R2 ;  /* 0x00000008ff027819 */ /* 0x000fc60000011402 */
[----:B------:R1:W-:Y:S04]  /*5d940*/  @P6 STG.E.U8 desc[UR20][R6.64], R0 ;  /* 0x0000000006006986 */ /* 0x0003e8000c101114 */
[----:B-1----:R-:W2:Y:S01]  /*5d950*/  LDL.LU.64 R6, [R1+0x5e8] ;  /* 0x0005e80001067983 */ /* 0x002ea20000300a00 */
[----:B------:R-:W-:-:S03]  /*5d960*/  F2FP.SATFINITE.E4M3.F32.PACK_AB_MERGE_C R0, R13, R3, RZ ;  /* 0x000000030d00723e */ /* 0x000fc600048070ff */
[----:B------:R-:W2:Y:S04]  /*5d970*/  LDL.LU R3, [R1+0x1684] ;  /* 0x0016840001037983 */ /* 0x000ea80000300800 */
[----:B------:R-:W2:Y:S04]  /*5d980*/  LDL.LU R13, [R1+0x320] ;  /* 0x00032000010d7983 */ /* 0x000ea80000300800 */
[----:B-----5:R1:W-:Y:S04]  /*5d990*/  @P4 STG.E.U8 desc[UR20][R10.64], R2 ;  /* 0x000000020a004986 */ /* 0x0203e8000c101114 */
[----:B-1----:R-:W5:Y:S01]  /*5d9a0*/  LDL.LU.64 R10, [R1+0x17d8] ;  /* 0x0017d800010a7983 */ /* 0x002f620000300a00 */
[----:B------:R-:W-:Y:S01]  /*5d9b0*/  ISETP.LT.AND P6, PT, R81, UR7, !P5 ;  /* 0x0000000751007c0c */ /* 0x000fe2000efc1270 */
[----:B------:R-:W1:Y:S01]  /*5d9c0*/  LDCU UR7, c[0x0][0x398] ;  /* 0x00007300ff0777ac */ /* 0x000e620008000800 */
[----:B0-----:R-:W-:-:S02]  /*5d9d0*/  ISETP.GE.AND P4, PT, R4, UR5, PT ;  /* 0x0000000504007c0c */ /* 0x001fc4000bf86270 */
[----:B------:R-:W-:Y:S01]  /*5d9e0*/  ISETP.LT.AND P5, PT, R77, UR9, !P5 ;  /* 0x000000094d007c0c */ /* 0x000fe2000efa1270 */
[----:B------:R-:W2:Y:S01]  /*5d9f0*/  LDL.LU.64 R4, [R1+0x5e0] ;  /* 0x0005e00001047983 */ /* 0x000ea20000300a00 */
[----:B------:R-:W0:Y:S01]  /*5da00*/  LDCU UR9, c[0x0][0x398] ;  /* 0x00007300ff0977ac */ /* 0x000e220008000800 */
[----:B------:R-:W0:Y:S06]  /*5da10*/  LDCU UR5, c[0x0][0x39c] ;  /* 0x00007380ff0577ac */ /* 0x000e2c0008000800 */
[----:B----4-:R4:W-:Y:S01]  /*5da20*/  @P6 STG.E.U8 desc[UR20][R14.64], R0 ;  /* 0x000000000e006986 */ /* 0x0109e2000c101114 */
[----:B------:R-:W-:Y:S01]  /*5da30*/  ISETP.LT.AND P6, PT, R81, UR10, !P4 ;  /* 0x0000000a51007c0c */ /* 0x000fe2000e7c1270 */
[----:B------:R-:W0:Y:S01]  /*5da40*/  LDCU UR10, c[0x0][0x398] ;  /* 0x00007300ff0a77ac */ /* 0x000e220008000800 */
[----:B----4-:R-:W-:Y:S01]  /*5da50*/  PRMT R0, R0, 0x9910, RZ ;  /* 0x0000991000007816 */ /* 0x010fe200000000ff */
[----:B------:R-:W4:Y:S03]  /*5da60*/  LDL.LU.64 R14, [R1+0x5d8] ;  /* 0x0005d800010e7983 */ /* 0x000f260000300a00 */
[----:B------:R-:W-:-:S02]  /*5da70*/  SHF.R.S32.HI R0, RZ, 0x8, R0 ;  /* 0x00000008ff007819 */ /* 0x000fc40000011400 */
[----:B-----5:R-:W-:-:S05]  /*5da80*/  F2FP.SATFINITE.E4M3.F32.PACK_AB_MERGE_C R10, R11, R10, RZ ;  /* 0x0000000a0b0a723e */ /* 0x020fca00048070ff */
[----:B---3--:R3:W-:Y:S04]  /*5da90*/  @P5 STG.E.U8 desc[UR20][R16.64], R10 ;  /* 0x0000000a10005986 */ /* 0x0087e8000c101114 */
[----:B--2---:R2:W-:Y:S04]  /*5daa0*/  @P6 STG.E.U8 desc[UR20][R8.64], R0 ;  /* 0x0000000008006986 */ /* 0x0045e8000c101114 */
[----:B---3--:R-:W3:Y:S04]  /*5dab0*/  LDL.LU.64 R16, [R1+0x17d0] ;  /* 0x0017d00001107983 */ /* 0x008ee80000300a00 */
[----:B--2---:R-:W2:Y:S01]  /*5dac0*/  LDL.LU R0, [R1+0x324] ;  /* 0x0003240001007983 */ /* 0x004ea20000300800 */
[----:B------:R-:W-:Y:S01]  /*5dad0*/  ISETP.GE.AND P5, PT, R3, UR4, PT ;  /* 0x0000000403007c0c */ /* 0x000fe2000bfa6270 */
[----:B------:R-:W5:Y:S02]  /*5dae0*/  LDCU UR4, c[0x0][0x39c] ;  /* 0x00007380ff0477ac */ /* 0x000f640008000800 */
[----:B------:R-:W5:Y:S01]  /*5daf0*/  LDL.LU R8, [R1+0x168c] ;  /* 0x00168c0001087983 */ /* 0x000f620000300800 */
[----:B------:R-:W-:-:S03]  /*5db00*/  PRMT R2, R10, 0x9910, RZ ;  /* 0x000099100a027816 */ /* 0x000fc600000000ff */
[----:B------:R-:W3:Y:S04]  /*5db10*/  LDL.LU R9, [R1+0x328] ;  /* 0x0003280001097983 */ /* 0x000ee80000300800 */
[----:B------:R-:W3:Y:S04]  /*5db20*/  LDL.LU R3, [R1+0x32c] ;  /* 0x00032c0001037983 */ /* 0x000ee80000300800 */
[----:B------:R-:W3:Y:S01]  /*5db30*/  LDL.LU.64 R10, [R1+0x5c8] ;  /* 0x0005c800010a7983 */ /* 0x000ee20000300a00 */
[----:B------:R-:W-:Y:S01]  /*5db40*/  ISETP.LT.AND P4, PT, R77, UR6, !P4 ;  /* 0x000000064d007c0c */ /* 0x000fe2000e781270 */
[----:B------:R-:W0:Y:S01]  /*5db50*/  LDCU UR6, c[0x0][0x398] ;  /* 0x00007300ff0677ac */ /* 0x000e220008000800 */
[----:B--2---:R-:W-:-:S02]  /*5db60*/  F2FP.SATFINITE.E4M3.F32.PACK_AB_MERGE_C R0, R0, R13, RZ ;  /* 0x0000000d0000723e */ /* 0x004fc400048070ff */
[----:B------:R-:W2:Y:S01]  /*5db70*/  LDL.LU R13, [R1+0x17c8] ;  /* 0x0017c800010d7983 */ /* 0x000ea20000300800 */
[----:B------:R-:W-:Y:S02]  /*5db80*/  SHF.R.S32.HI R2, RZ, 0x8, R2 ;  /* 0x00000008ff027819 */ /* 0x000fe40000011402 */
[----:B-1----:R-:W-:Y:S01]  /*5db90*/  ISETP.LT.AND P6, PT, R81, UR7, !P5 ;  /* 0x0000000751007c0c */ /* 0x002fe2000efc1270 */
[----:B------:R-:W1:Y:S05]  /*5dba0*/  LDCU UR7, c[0x0][0x398] ;  /* 0x00007300ff0777ac */ /* 0x000e6a0008000800 */
[----:B------:R3:W-:Y:S01]  /*5dbb0*/  @P4 STG.E.U8 desc[UR20][R6.64], R2 ;  /* 0x0000000206004986 */ /* 0x0007e2000c101114 */
[----:B0-----:R-:W-:Y:S01]  /*5dbc0*/  ISETP.LT.AND P5, PT, R77, UR9, !P5 ;  /* 0x000000094d007c0c */ /* 0x001fe2000efa1270 */
[----:B------:R-:W0:Y:S02]  /*5dbd0*/  LDCU UR9, c[0x0][0x398] ;  /* 0x00007300ff0977ac */ /* 0x000e240008000800 */
[----:B---3--:R-:W3:Y:S04]  /*5dbe0*/  LDL.LU R2, [R1+0x1688] ;  /* 0x0016880001027983 */ /* 0x008ee80000300800 */
[----:B------:R-:W5:Y:S04]  /*5dbf0*/  LDL.LU.64 R6, [R1+0x5c0] ;  /* 0x0005c00001067983 */ /* 0x000f680000300a00 */
[----:B------:R0:W-:Y:S04]  /*5dc00*/  @P6 STG.E.U8 desc[UR20][R4.64], R0 ;  /* 0x0000000004006986 */ /* 0x0001e8000c101114 */
[----:B0-----:R-:W5:Y:S01]  /*5dc10*/  LDL.LU.64 R4, [R1+0x5b8] ;  /* 0x0005b80001047983 */ /* 0x001f620000300a00 */
[----:B--2---:R-:W-:-:S05]  /*5dc20*/  F2FP.SATFINITE.E4M3.F32.PACK_AB_MERGE_C R12, R13, R12, RZ ;  /* 0x0000000c0d0c723e */ /* 0x004fca00048070ff */
[----:B----4-:R0:W-:Y:S04]  /*5dc30*/  @P5 STG.E.U8 desc[UR20][R14.64], R12 ;  /* 0x0000000c0e005986 */ /* 0x0101e8000c101114 */
[----:B0-----:R-:W2:Y:S01]  /*5dc40*/  LDL.LU.64 R14, [R1+0x17c0] ;  /* 0x0017c000010e7983 */ /* 0x001ea20000300a00 */
[----:B---3--:R-:W-:Y:S01]  /*5dc50*/  ISETP.GE.AND P4, PT, R2, UR5, PT ;  /* 0x0000000502007c0c */ /* 0x008fe2000bf86270 */
[----:B------:R-:W0:Y:S01]  /*5dc60*/  LDCU UR5, c[0x0][0x39c] ;  /* 0x00007380ff0577ac */ /* 0x000e220008000800 */
[----:B-----5:R-:W-:Y:S02]  /*5dc70*/  ISETP.GE.AND P5, PT, R8, UR4, PT ;  /* 0x0000000408007c0c */ /* 0x020fe4000bfa6270 */
[----:B------:R-:W-:Y:S01]  /*5dc80*/  ISETP.LT.AND P6, PT, R81, UR10, !P4 ;  /* 0x0000000a51007c0c */ /* 0x000fe2000e7c1270 */
[----:B------:R-:W0:Y:S01]  /*5dc90*/  LDL.LU R8, [R1+0x1694] ;  /* 0x0016940001087983 */ /* 0x000e220000300800 */
[----:B------:R-:W-:Y:S01]  /*5dca0*/  PRMT R0, R0, 0x9910, RZ ;  /* 0x0000991000007816 */ /* 0x000fe200000000ff */
[----:B------:R-:W3:Y:S03]  /*5dcb0*/  LDCU UR10, c[0x0][0x398] ;  /* 0x00007300ff0a77ac */ /* 0x000ee60008000800 */
[----:B------:R-:W-:Y:S01]  /*5dcc0*/  SHF.R.S32.HI R0, RZ, 0x8, R0 ;  /* 0x00000008ff007819 */ /* 0x000fe20000011400 */
[----:B------:R-:W4:Y:S01]  /*5dcd0*/  LDCU UR4, c[0x0][0x39c] ;  /* 0x00007380ff0477ac */ /* 0x000f220008000800 */
[----:B------:R-:W-:-:S02]  /*5dce0*/  ISETP.LT.AND P4, PT, R77, UR6, !P4 ;  /* 0x000000064d007c0c */ /* 0x000fc4000e781270 */
[----:B------:R-:W-:Y:S01]  /*5dcf0*/  PRMT R2, R12, 0x9910, RZ ;  /* 0x000099100c027816 */ /* 0x000fe200000000ff */
[----:B------:R-:W5:Y:S02]  /*5dd00*/  LDCU UR6, c[0x0][0x398] ;  /* 0x00007300ff0677ac */ /* 0x000f640008000800 */
[----:B--2---:R2:W-:Y:S04]  /*5dd10*/  @P6 STG.E.U8 desc[UR20][R14.64], R0 ;  /* 0x000000000e006986 */ /* 0x0045e8000c101114 */
[----:B--2---:R-:W2:Y:S01]  /*5dd20*/  LDL.LU.64 R14, [R1+0x17b8] ;  /* 0x0017b800010e7983 */ /* 0x004ea20000300a00 */
[----:B------:R-:W-:-:S03]  /*5dd30*/  F2FP.SATFINITE.E4M3.F32.PACK_AB_MERGE_C R0, R3, R9, RZ ;  /* 0x000000090300723e */ /* 0x000fc600048070ff */
[----:B------:R-:W4:Y:S01]  /*5dd40*/  LDL.LU R3, [R1+0x1360] ;  /* 0x0013600001037983 */ /* 0x000f220000300800 */
[----:B-1----:R-:W-:Y:S01]  /*5dd50*/  ISETP.LT.AND P6, PT, R81, UR7, !P5 ;  /* 0x0000000751007c0c */ /* 0x002fe2000efc1270 */
[----:B------:R-:W1:Y:S01]  /*5dd60*/  LDCU UR7, c[0x0][0x398] ;  /* 0x00007300ff0777ac */ /* 0x000e620008000800 */
[----:B------:R-:W-:Y:S01]  /*5dd70*/  SHF.R.S32.HI R2, RZ, 0x8, R2 ;  /* 0x00000008ff027819 */ /* 0x000fe20000011402 */
[----:B------:R-:W4:Y:S04]  /*5dd80*/  LDL.LU R13, [R1+0x334] ;  /* 0x00033400010d7983 */ /* 0x000f280000300800 */
[----:B------:R1:W-:Y:S01]  /*5dd90*/  @P4 STG.E.U8 desc[UR20][R10.64], R2 ;  /* 0x000000020a004986 */ /* 0x0003e2000c101114 */
[----:B0-----:R-:W-:Y:S01]  /*5dda0*/  ISETP.GE.AND P4, PT, R8, UR5, PT ;  /* 0x0000000508007c0c */ /* 0x001fe2000bf86270 */
[----:B------:R-:W0:Y:S01]  /*5ddb0*/  LDCU UR5, c[0x0][0x39c] ;  /* 0x00007380ff0577ac */ /* 0x000e220008000800 */
[----:B------:R-:W-:-:S03]  /*5ddc0*/  ISETP.LT.AND P5, PT, R77, UR9, !P5 ;  /* 0x000000094d007c0c */ /* 0x000fc6000efa1270 */
[----:B------:R5:W-:Y:S01]  /*5ddd0*/  @P6 STG.E.U8 desc[UR20][R6.64], R0 ;  /* 0x0000000006006986 */ /* 0x000be2000c101114 */
[----:B---3--:R-:W-:Y:S01]  /*5dde0*/  ISETP.LT.AND P6, PT, R81, UR10, !P4 ;  /* 0x0000000a51007c0c */ /* 0x008fe2000e7c1270 */
[----:B------:R-:W3:Y:S02]  /*5ddf0*/  LDCU UR9, c[0x0][0x398] ;  /* 0x00007300ff0977ac */ /* 0x000ee40008000800 */
[----:B-1----:R-:W3:Y:S01]  /*5de00*/  LDL.LU.64 R10, [R1+0x5a0] ;  /* 0x0005a000010a7983 */ /* 0x002ee20000300a00 */
[----:B------:R-:W1:Y:S01]  /*5de10*/  LDCU UR10, c[0x0][0x398] ;  /* 0x00007300ff0a77ac */ /* 0x000e620008000800 */
[----:B-----5:R-:W-:Y:S02]  /*5de20*/  PRMT R0, R0, 0x9910, RZ ;  /* 0x0000991000007816 */ /* 0x020fe400000000ff */
[----:B------:R-:W5:Y:S02]  /*5de30*/  LDL.LU.64 R6, [R1+0x598] ;  /* 0x0005980001067983 */ /* 0x000f640000300a00 */
[----:B------:R-:W-:-:S02]  /*5de40*/  SHF.R.S32.HI R0, RZ, 0x8, R0 ;  /* 0x00000008ff007819 */ /* 0x000fc40000011400 */
[----:B------:R-:W0:Y:S01]  /*5de50*/  LDL.LU R12, [R1+0x1358] ;  /* 0x00135800010c7983 */ /* 0x000e220000300800 */
[----:B--2---:R-:W-:-:S04]  /*5de60*/  F2FP.SATFINITE.E4M3.F32.PACK_AB_MERGE_C R14, R15, R14, RZ ;  /* 0x0000000e0f0e723e */ /* 0x004fc800048070ff */
[----:B------:R-:W-:Y:S01]  /*5de70*/  PRMT R2, R14, 0x9910, RZ ;  /* 0x000099100e027816 */ /* 0x000fe200000000ff */
[----:B------:R2:W-:Y:S04]  /*5de80*/  @P5 STG.E.U8 desc[UR20][R4.64], R14 ;  /* 0x0000000e04005986 */ /* 0x0005e8000c101114 */
[----:B------:R1:W-:Y:S04]  /*5de90*/  @P6 STG.E.U8 desc[UR20][R16.64], R0 ;  /* 0x0000000010006986 */ /* 0x0003e8000c101114 */
[----:B--2---:R-:W2:Y:S04]  /*5dea0*/  LDL.LU.64 R14, [R1+0x5a8] ;  /* 0x0005a800010e7983 */ /* 0x004ea80000300a00 */
[----:B-1----:R-:W5:Y:S04]  /*5deb0*/  LDL.LU.64 R16, [R1+0x17b0] ;  /* 0x0017b00001107983 */ /* 0x002f680000300a00 */
[----:B------:R-:W5:Y:S04]  /*5dec0*/  LDL.LU R0, [R1+0x330] ;  /* 0x0003300001007983 */ /* 0x000f680000300800 */
[----:B------:R-:W5:Y:S01]  /*5ded0*/  LDL.LU R5, [R1+0x135c] ;  /* 0x00135c0001057983 */ /* 0x000f620000300800 */
[----:B----4-:R-:W-:Y:S01]  /*5dee0*/  ISETP.GE.AND P5, PT, R3, UR4, PT ;  /* 0x0000000403007c0c */ /* 0x010fe2000bfa6270 */
[----:B------:R-:W1:Y:S02]  /*5def0*/  LDCU UR4, c[0x0][0x39c] ;  /* 0x00007380ff0477ac */ /* 0x000e640008000800 */
[----:B------:R-:W4:Y:S04]  /*5df00*/  LDL.LU R4, [R1+0x338] ;  /* 0x0003380001047983 */ /* 0x000f280000300800 */
[----:B------:R-:W4:Y:S01]  /*5df10*/  LDL.LU R3, [R1+0x33c] ;  /* 0x00033c0001037983 */ /* 0x000f220000300800 */
[----:B------:R-:W-:Y:S01]  /*5df20*/  ISETP.LT.AND P4, PT, R77, UR6, !P4 ;  /* 0x000000064d007c0c */ /* 0x000fe2000e781270 */
[----:B------:R-:W0:Y:S01]  /*5df30*/  LDCU UR6, c[0x0][0x398] ;  /* 0x00007300ff0677ac */ /* 0x000e220008000800 */
[----:B------:R-:W-:Y:S01]  /*5df40*/  ISETP.LT.AND P6, PT, R81, UR7, !P5 ;  /* 0x0000000751007c0c */ /* 0x000fe2000efc1270 */
[----:B------:R-:W4:Y:S01]  /*5df50*/  LDL.LU.64 R8, [R1+0x588] ;  /* 0x0005880001087983 */ /* 0x000f220000300a00 */
[----:B------:R-:W-:Y:S01]  /*5df60*/  SHF.R.S32.HI R2, RZ, 0x8, R2 ;  /* 0x00000008ff027819 */ /* 0x000fe20000011402 */
[----:B------:R-:W0:Y:S01]  /*5df70*/  LDCU UR7, c[0x0][0x398] ;  /* 0x00007300ff0777ac */ /* 0x000e220008000800 */
[----:B---3--:R-:W-:Y:S01]  /*5df80*/  ISETP.LT.AND P5, PT, R77, UR9, !P5 ;  /* 0x000000094d007c0c */ /* 0x008fe2000efa1270 */
[----:B------:R-:W3:Y:S06]  /*5df90*/  LDCU UR9, c[0x0][0x398] ;  /* 0x00007300ff0977ac */ /* 0x000eec0008000800 */
[----:B--2---:R2:W-:Y:S01]  /*5dfa0*/  @P4 STG.E.U8 desc[UR20][R14.64], R2 ;  /* 0x000000020e004986 */ /* 0x0045e2000c101114 */
[----:B0-----:R-:W-:Y:S01]  /*5dfb0*/  ISETP.GE.AND P4, PT, R12, UR5, PT ;  /* 0x000000050c007c0c */ /* 0x001fe2000bf86270 */
[----:B------:R-:W0:Y:S01]  /*5dfc0*/  LDCU UR5, c[0x0][0x39c] ;  /* 0x00007380ff0577ac */ /* 0x000e220008000800 */
[----:B-----5:R-:W-:-:S02]  /*5dfd0*/  F2FP.SATFINITE.E4M3.F32.PACK_AB_MERGE_C R0, R13, R0, RZ ;  /* 0x000000000d00723e */ /* 0x020fc400048070ff */
[----:B------:R-:W-:Y:S01]  /*5dfe0*/  F2FP.SATFINITE.E4M3.F32.PACK_AB_MERGE_C R16, R17, R16, RZ ;  /* 0x000000101110723e */ /* 0x000fe200048070ff */
[----:B--2---:R-:W2:Y:S04]  /*5dff0*/  LDL.LU.64 R14, [R1+0x580] ;  /* 0x00058000010e7983 */ /* 0x004ea80000300a00 */
[----:B------:R5:W-:Y:S01]  /*5e000*/  @P6 STG.E.U8 desc[UR20][R10.64], R0 ;  /* 0x000000000a006986 */ /* 0x000be2000c101114 */
[----:B------:R-:W-:Y:S01]  /*5e010*/  ISETP.LT.AND P6, PT, R81, UR10, !P4 ;  /* 0x0000000a51007c0c */ /* 0x000fe2000e7c1270 */
[----:B------:R-:W0:Y:S02]  /*5e020*/  LDCU UR10, c[0x0][0x398] ;  /* 0x00007300ff0a77ac */ /* 0x000e240008000800 */
[----:B------:R-:W-:Y:S04]  /*5e030*/  @P5 STG.E.U8 desc[UR20][R6.64], R16 ;  /* 0x0000001006005986 */ /* 0x000fe8000c101114 */
[----:B------:R-:W2:Y:S01]  /*5e040*/  LDL.LU.64 R12, [R1+0x578] ;  /* 0x00057800010c7983 */ /* 0x000ea20000300a00 */
[----:B-----5:R-:W-:-:S04]  /*5e050*/  PRMT R0, R0, 0x9910, RZ ;  /* 0x0000991000007816 */ /* 0x020fc800000000ff */
[----:B------:R-:W-:Y:S02]  /*5e060*/  SHF.R.S32.HI R0, RZ, 0x8, R0 ;  /* 0x00000008ff007819 */ /* 0x000fe40000011400 */
[----:B-1----:R-:W-:Y:S01]  /*5e070*/  ISETP.GE.AND P5, PT, R5, UR4, PT ;  /* 0x0000000405007c0c */ /* 0x002fe2000bfa6270 */
[----:B------:R-:W1:Y:S01]  /*5e080*/  LDCU UR4, c[0x0][0x39c] ;  /* 0x00007380ff0477ac */ /* 0x000e620008000800 */
[----:B------:R-:W0:Y:S04]  /*5e090*/  LDL.LU R5, [R1+0x1364] ;  /* 0x0013640001057983 */ /* 0x000e280000300800 */
[----:B------:R5:W-:Y:S04]  /*5e0a0*/  @P6 STG.E.U8 desc[UR20][R18.64], R0 ;  /* 0x0000000012006986 */ /* 0x000be8000c101114 */
[----:B-----5:R-:W5:Y:S01]  /*5e0b0*/  LDL.LU.64 R18, [R1+0x17a8] ;  /* 0x0017a80001127983 */ /* 0x020f620000300a00 */
[----:B----4-:R-:W-:-:S03]  /*5e0c0*/  F2FP.SATFINITE.E4M3.F32.PACK_AB_MERGE_C R0, R3, R4, RZ ;  /* 0x000000040300723e */ /* 0x010fc600048070ff */
[----:B------:R-:W1:Y:S04]  /*5e0d0*/  LDL.LU R4, [R1+0x1690] ;  /* 0x0016900001047983 */ /* 0x000e680000300800 */
[----:B------:R-:W4:Y:S04]  /*5e0e0*/  LDL.LU R6, [R1+0x340] ;  /* 0x0003400001067983 */ /* 0x000f280000300800 */
[----:B------:R-:W4:Y:S01]  /*5e0f0*/  LDL.LU R3, [R1+0x344] ;  /* 0x0003440001037983 */ /* 0x000f220000300800 */
[----:B------:R-:W-:Y:S01]  /*5e100*/  ISETP.LT.AND P4, PT, R77, UR6, !P4 ;  /* 0x000000064d007c0c */ /* 0x000fe2000e781270 */
[----:B------:R-:W0:Y:S01]  /*5e110*/  LDCU UR6, c[0x0][0x398] ;  /* 0x00007300ff0677ac */ /* 0x000e220008000800 */
[----:B------:R-:W-:-:S02]  /*5e120*/  PRMT R2, R16, 0x9910, RZ ;  /* 0x0000991010027816 */ /* 0x000fc400000000ff */
[----:B------:R-:W-:Y:S01]  /*5e130*/  ISETP.LT.AND P6, PT, R81, UR7, !P5 ;  /* 0x0000000751007c0c */ /* 0x000fe2000efc1270 */
[----:B------:R-:W0:Y:S01]  /*5e140*/  LDCU UR7, c[0x0][0x398] ;  /* 0x00007300ff0777ac */ /* 0x000e220008000800 */
[----:B---3--:R-:W-:Y:S02]  /*5e150*/  ISETP.LT.AND P5, PT, R77, UR9, !P5 ;  /* 0x000000094d007c0c */ /* 0x008fe4000efa1270 */
[----:B------:R-:W-:Y:S01]  /*5e160*/  SHF.R.S32.HI R2, RZ, 0x8, R2 ;  /* 0x00000008ff027819 */ /* 0x000fe20000011402 */
[----:B------:R-:W3:Y:S04]  /*5e170*/  LDCU UR9, c[0x0][0x398] ;  /* 0x00007300ff0977ac */ /* 0x000ee80008000800 */
[----:B------:R3:W-:Y:S04]  /*5e180*/  @P4 STG.E.U8 desc[UR20][R8.64], R2 ;  /* 0x0000000208004986 */ /* 0x0007e8000c101114 */
[----:B---3--:R-:W3:Y:S04]  /*5e190*/  LDL.LU.64 R8, [R1+0x568] ;  /* 0x0005680001087983 */ /* 0x008ee80000300a00 */
[----:B------:R-:W3:Y:S04]  /*5e1a0*/  LDL.LU.64 R10, [R1+0x560] ;  /* 0x00056000010a7983 */ /* 0x000ee80000300a00 */
[----:B--2---:R2:W-:Y:S04]  /*5e1b0*/  @P6 STG.E.U8 desc[UR20][R14.64], R0 ;  /* 0x000000000e006986 */ /* 0x0045e8000c101114 */
[----:B--2---:R-:W2:Y:S01]  /*5e1c0*/  LDL.LU.64 R14, [R1+0x558] ;  /* 0x00055800010e7983 */ /* 0x004ea20000300a00 */
[----:B------:R-:W-:-:S02]  /*5e1d0*/  PRMT R0, R0, 0x9910, RZ ;  /* 0x0000991000007816 */ /* 0x000fc400000000ff */
[----:B0-----:R-:W-:Y:S01]  /*5e1e0*/  ISETP.GE.AND P4, PT, R5, UR5, PT ;  /* 0x0000000505007c0c */ /* 0x001fe2000bf86270 */
[----:B------:R-:W0:Y:S03]  /*5e1f0*/  LDCU UR5, c[0x0][0x39c] ;  /* 0x00007380ff0577ac */ /* 0x000e260008000800 */
[----:B------:R-:W-:Y:S01]  /*5e200*/  ISETP.LT.AND P6, PT, R81, UR10, !P4 ;  /* 0x0000000a51007c0c */ /* 0x000fe2000e7c1270 */
[----:B------:R-:W0:Y:S01]  /*5e210*/  LDCU UR10, c[0x0][0x398] ;  /* 0x00007300ff0a77ac */ /* 0x000e220008000800 */
[----:B-----5:R-:W-:-:S05]  /*5e220*/  F2FP.SATFINITE.E4M3.F32.PACK_AB_MERGE_C R18, R19, R18, RZ ;  /* 0x000000121312723e */ /* 0x020fca00048070ff */
[----:B------:R-:W-:Y:S01]  /*5e230*/  @P5 STG.E.U8 desc[UR20][R12.64], R18 ;  /* 0x000000120c005986 */ /* 0x000fe2000c101114 */
[----:B-1----:R-:W-:Y:S01]  /*5e240*/  ISETP.GE.AND P5, PT, R4, UR4, PT ;  /* 0x0000000404007c0c */ /* 0x002fe2000bfa6270 */
[----:B------:R-:W1:Y:S02]  /*5e250*/  LDCU UR4, c[0x0][0x39c] ;  /* 0x00007380ff0477ac */ /* 0x000e640008000800 */
[----:B------:R-:W0:Y:S01]  /*5e260*/  LDL.LU R4, [R1+0x1698] ;  /* 0x0016980001047983 */ /* 0x000e220000300800 */
[----:B------:R-:W-:-:S05]  /*5e270*/  SHF.R.S32.HI R0, RZ, 0x8, R0 ;  /* 0x00000008ff007819 */ /* 0x000fca0000011400 */
[----:B------:R5:W-:Y:S04]  /*5e280*/  @P6 STG.E.U8 desc[UR20][R20.64], R0 ;  /* 0x0000000014006986 */ /* 0x000be8000c101114 */
[----:B-----5:R-:W5:Y:S01]  /*5e290*/  LDL.LU.64 R20, [R1+0x17a0] ;  /* 0x0017a00001147983 */ /* 0x020f620000300a00 */
[----:B----4-:R-:W-:-:S03]  /*5e2a0*/  F2FP.SATFINITE.E4M3.F32.PACK_AB_MERGE_C R0, R3, R6, RZ ;  /* 0x000000060300723e */ /* 0x010fc600048070ff */
[----:B------:R-:W4:Y:S04]  /*5e2b0*/  LDL.LU R7, [R1+0x348] ;  /* 0x0003480001077983 */ /* 0x000f280000300800 */
[----:B------:R-:W4:Y:S04]  /*5e2c0*/  LDL.LU R5, [R1+0x34c] ;  /* 0x00034c0001057983 */ /* 0x000f280000300800 */
[----:B------:R-:W4:Y:S04]  /*5e2d0*/  LDL.LU.64 R12, [R1+0x548] ;  /* 0x00054800010c7983 */ /* 0x000f280000300a00 */
[----:B------:R-:W1:Y:S01]  /*5e2e0*/  LDL.LU R3, [R1+0x169c] ;  /* 0x00169c0001037983 */ /* 0x000e620000300800 */
[----:B------:R-:W-:Y:S01]  /*5e2f0*/  ISETP.LT.AND P4, PT, R77, UR6, !P4 ;  /* 0x000000064d007c0c */ /* 0x000fe2000e781270 */
[----:B------:R-:W0:Y:S01]  /*5e300*/  LDCU UR6, c[0x0][0x398] ;  /* 0x00007300ff0677ac */ /* 0x000e220008000800 */
[----:B------:R-:W-:-:S02]  /*5e310*/  PRMT R2, R18, 0x9910, RZ ;  /* 0x0000991012027816 */ /* 0x000fc400000000ff */
[----:B------:R-:W-:Y:S01]  /*5e320*/  ISETP.LT.AND P6, PT, R81, UR7, !P5 ;  /* 0x0000000751007c0c */ /* 0x000fe2000efc1270 */
[----:B------:R-:W0:Y:S01]  /*5e330*/  LDCU UR7, c[0x0][0x398] ;  /* 0x00007300ff0777ac */ /* 0x000e220008000800 */
[----:B------:R-:W-:Y:S02]  /*5e340*/  SHF.R.S32.HI R2, RZ, 0x8, R2 ;  /* 0x00000008ff027819 */ /* 0x000fe40000011402 */
[----:B------:R-:W-:Y:S01]  /*5e350*/  ISETP.LT.AND P5, PT, R77, UR9, !P5 ;  /* 0x000000094d007c0c */ /* 0x000fe2000efa1270 */
[----:B------:R-:W0:Y:S04]  /*5e360*/  LDCU UR9, c[0x0][0x398] ;  /* 0x00007300ff0977ac */ /* 0x000e280008000800 */
[----:B---3--:R3:W-:Y:S04]  /*5e370*/  @P4 STG.E.U8 desc[UR20][R8.64], R2 ;  /* 0x0000000208004986 */ /* 0x0087e8000c101114 */
[----:B------:R3:W-:Y:S04]  /*5e380*/  @P6 STG.E.U8 desc[UR20][R10.64], R0 ;  /* 0x000000000a006986 */ /* 0x0007e8000c101114 */
[----:B---3--:R-:W3:Y:S01]  /*5e390*/  LDL.LU.64 R8, [R1+0x540] ;  /* 0x0005400001087983 */ /* 0x008ee20000300a00 */
[----:B------:R-:W-:-:S04]  /*5e3a0*/  PRMT R0, R0, 0x9910, RZ ;  /* 0x0000991000007816 */ /* 0x000fc800000000ff */
[----:B------:R-:W-:Y:S02]  /*5e3b0*/  SHF.R.S32.HI R0, RZ, 0x8, R0 ;  /* 0x00000008ff007819 */ /* 0x000fe40000011400 */
[----:B0-----:R-:W-:Y:S01]  /*5e3c0*/  ISETP.GE.AND P4, PT, R4, UR5, PT ;  /* 0x0000000504007c0c */ /* 0x001fe2000bf86270 */
[----:B------:R-:W0:Y:S01]  /*5e3d0*/  LDCU UR5, c[0x0][0x39c] ;  /* 0x00007380ff0577ac */ /* 0x000e220008000800 */
[----:B------:R-:W0:Y:S02]  /*5e3e0*/  LDL.LU R4, [R1+0x16a0] ;  /* 0x0016a00001047983 */ /* 0x000e240000300800 */
[----:B------:R-:W-:Y:S01]  /*5e3f0*/  ISETP.LT.AND P6, PT, R81, UR10, !P4 ;  /* 0x0000000a51007c0c */ /* 0x000fe2000e7c1270 */
[----:B------:R-:W0:Y:S01]  /*5e400*/  LDCU UR10, c[0x0][0x398] ;  /* 0x00007300ff0a77ac */ /* 0x000e220008000800 */
[----:B------:R-:W3:Y:S01]  /*5e410*/  LDL.LU.64 R10, [R1+0x538] ;  /* 0x00053800010a7983 */ /* 0x000ee20000300a00 */
[----:B-----5:R-:W-:-:S05]  /*5e420*/  F2FP.SATFINITE.E4M3.F32.PACK_AB_MERGE_C R20, R21, R20, RZ ;  /* 0x000000141514723e */ /* 0x020fca00048070ff */
[----:B--2---:R-:W-:Y:S05]  /*5e430*/  @P5 STG.E.U8 desc[UR20][R14.64], R20 ;  /* 0x000000140e005986 */ /* 0x004fea000c101114 */
[----:B------:R2:W-:Y:S01]  /*5e440*/  @P6 STG.E.U8 desc[UR20][R22.64], R0 ;  /* 0x0000000016006986 */ /* 0x0005e2000c101114 */
[----:B-1----:R-:W-:Y:S01]  /*5e450*/  ISETP.GE.AND P5, PT, R3, UR4, PT ;  /* 0x0000000403007c0c */ /* 0x002fe2000bfa6270 */
[----:B------:R-:W1:Y:S02]  /*5e460*/  LDCU UR4, c[0x0][0x39c] ;  /* 0x00007380ff0477ac */ /* 0x000e640008000800 */
[----:B--2---:R-:W2:Y:S04]  /*5e470*/  LDL.LU.64 R22, [R1+0x1798] ;  /* 0x0017980001167983 */ /* 0x004ea80000300a00 */
[----:B------:R-:W1:Y:S01]  /*5e480*/  LDL.LU R3, [R1+0x1368] ;  /* 0x0013680001037983 */ /* 0x000e620000300800 */
[----:B------:R-:W-:Y:S01]  /*5e490*/  ISETP.LT.AND P4, PT, R77, UR6, !P4 ;  /* 0x000000064d007c0c */ /* 0x000fe2000e781270 */
[----:B------:R-:W5:Y:S01]  /*5e4a0*/  LDCU UR6, c[0x0][0x398] ;  /* 0x00007300ff0677ac */ /* 0x000f620008000800 */
[----:B------:R-:W-:-:S02]  /*5e4b0*/  PRMT R2, R20, 0x9910, RZ ;  /* 0x0000991014027816 */ /* 0x000fc400000000ff */
[----:B------:R-:W-:Y:S01]  /*5e4c0*/  ISETP.LT.AND P6, PT, R81, UR7, !P5 ;  /* 0x0000000751007c0c */ /* 0x000fe2000efc1270 */
[----:B------:R-:W0:Y:S01]  /*5e4d0*/  LDCU UR7, c[0x0][0x398] ;  /* 0x00007300ff0777ac */ /* 0x000e220008000800 */
[----:B------:R-:W-:Y:S02]  /*5e4e0*/  SHF.R.S32.HI R2, RZ, 0x8, R2 ;  /* 0x00000008ff027819 */ /* 0x000fe40000011402 */
[----:B----4-:R-:W-:Y:S02]  /*5e4f0*/  F2FP.SATFINITE.E4M3.F32.PACK_AB_MERGE_C R0, R5, R7, RZ ;  /* 0x000000070500723e */ /* 0x010fe400048070ff */
[----:B------:R-:W-:Y:S01]  /*5e500*/  ISETP.LT.AND P5, PT, R77, UR9, !P5 ;  /* 0x000000094d007c0c */ /* 0x000fe2000efa1270 */
[----:B------:R-:W4:Y:S01]  /*5e510*/  LDL.LU R7, [R1+0x350] ;  /* 0x0003500001077983 */ /* 0x000f220000300800 */
[----:B------:R-:W0:Y:S03]  /*5e520*/  LDCU UR9, c[0x0][0x398] ;  /* 0x00007300ff0977ac */ /* 0x000e260008000800 */
[----:B------:R-:W-:Y:S04]  /*5e530*/  @P4 STG.E.U8 desc[UR20][R12.64], R2 ;  /* 0x000000020c004986 */ /* 0x000fe8000c101114 */
[----:B---3--:R3:W-:Y:S04]  /*5e540*/  @P6 STG.E.U8 desc[UR20][R8.64], R0 ;  /* 0x0000000008006986 */ /* 0x0087e8000c101114 */
[----:B------:R-:W4:Y:S04]  /*5e550*/  LDL.LU R5, [R1+0x354] ;  /* 0x0003540001057983 */ /* 0x000f280000300800 */
[----:B------:R-:W4:Y:S04]  /*5e560*/  LDL.LU.64 R16, [R1+0x528] ;  /* 0x0005280001107983 */ /* 0x000f280000300a00 */
[----:B------:R-:W4:Y:S01]  /*5e570*/  LDL.LU R6, [R1+0x136c] ;  /* 0x00136c0001067983 */ /* 0x000f220000300800 */
[----:B---3--:R-:W-:-:S03]  /*5e580*/  PRMT R0, R0, 0x9910, RZ ;  /* 0x0000991000007816 */ /* 0x008fc600000000ff */
[----:B------:R-:W3:Y:S01]  /*5e590*/  LDL.LU.64 R8, [R1+0x520] ;  /* 0x0005200001087983 */ /* 0x000ee20000300a00 */
[----:B------:R-:W-:-:S03]  /*5e5a0*/  SHF.R.S32.HI R0, RZ, 0x8, R0 ;  /* 0x00000008ff007819 */ /* 0x000fc60000011400 */
[----:B------:R-:W3:Y:S01]  /*5e5b0*/  LDL.LU.64 R14, [R1+0x518] ;  /* 0x00051800010e7983 */ /* 0x000ee20000300a00 */
[----:B0-----:R-:W-:Y:S01]  /*5e5c0*/  ISETP.GE.AND P4, PT, R4, UR5, PT ;  /* 0x0000000504007c0c */ /* 0x001fe2000bf86270 */
[----:B------:R-:W0:Y:S03]  /*5e5d0*/  LDCU UR5, c[0x0][0x39c] ;  /* 0x00007380ff0577ac */ /* 0x000e260008000800 */
[----:B------:R-:W-:Y:S01]  /*5e5e0*/  ISETP.LT.AND P6, PT, R81, UR10, !P4 ;  /* 0x0000000a51007c0c */ /* 0x000fe2000e7c1270 */
[----:B------:R-:W0:Y:S01]  /*5e5f0*/  LDCU UR10, c[0x0][0x398] ;  /* 0x00007300ff0a77ac */ /* 0x000e220008000800 */
[----:B--2---:R-:W-:-:S05]  /*5e600*/  F2FP.SATFINITE.E4M3.F32.PACK_AB_MERGE_C R22, R23, R22, RZ ;  /* 0x000000161716723e */ /* 0x004fca00048070ff */
[----:B------:R-:W-:Y:S01]  /*5e610*/  @P5 STG.E.U8 desc[UR20][R10.64], R22 ;  /* 0x000000160a005986 */ /* 0x000fe2000c101114 */
[----:B-1----:R-:W-:Y:S01]  /*5e620*/  ISETP.GE.AND P5, PT, R3, UR4, PT ;  /* 0x0000000403007c0c */ /* 0x002fe2000bfa6270 */
[----:B------:R-:W1:Y:S02]  /*5e630*/  LDCU UR4, c[0x0][0x39c] ;  /* 0x00007380ff0477ac */ /* 0x000e640008000800 */
[----:B------:R-:W1:Y:S04]  /*5e640*/  LDL.LU R3, [R1+0x1370] ;  /* 0x0013700001037983 */ /* 0x000e680000300800 */
[----:B------:R2:W-:Y:S04]  /*5e650*/  @P6 STG.E.U8 desc[UR20][R24.64], R0 ;  /* 0x0000000018006986 */ /* 0x0005e8000c101114 */
[----:B--2---:R-:W2:Y:S01]  /*5e660*/  LDL.LU.64 R24, [R1+0x1790] ;  /* 0x0017900001187983 */ /* 0x004ea20000300a00 */
[----:B-----5:R-:W-:Y:S01]  /*5e670*/  ISETP.LT.AND P4, PT, R77, UR6, !P4 ;  /* 0x000000064d007c0c */ /* 0x020fe2000e781270 */
[----:B------:R-:W5:Y:S01]  /*5e680*/  LDCU UR6, c[0x0][0x398] ;  /* 0x00007300ff0677ac */ /* 0x000f620008000800 */
[----:B------:R-:W-:Y:S01]  /*5e690*/  PRMT R2, R22, 0x9910, RZ ;  /* 0x0000991016027816 */ /* 0x000fe200000000ff */
[----:B------:R-:W5:Y:S01]  /*5e6a0*/  LDL.LU R13, [R1+0x358] ;  /* 0x00035800010d7983 */ /* 0x000f620000300800 */
[----:B------:R-:W-:Y:S01]  /*5e6b0*/  ISETP.LT.AND P6, PT, R81, UR7, !P5 ;  /* 0x0000000751007c0c */ /* 0x000fe2000efc1270 */
[----:B------:R-:W1:Y:S01]  /*5e6c0*/  LDCU UR7, c[0x0][0x398] ;  /* 0x00007300ff0777ac */ /* 0x000e620008000800 */
[----:B------:R-:W-:Y:S01]  /*5e6d0*/  SHF.R.S32.HI R2, RZ, 0x8, R2 ;  /* 0x00000008ff027819 */ /* 0x000fe20000011402 */
[----:B------:R-:W5:Y:S01]  /*5e6e0*/  LDL.LU R4, [R1+0x35c] ;  /* 0x00035c0001047983 */ /* 0x000f620000300800 */
[----:B----4-:R-:W-:-:S02]  /*5e6f0*/  F2FP.SATFINITE.E4M3.F32.PACK_AB_MERGE_C R0, R5, R7, RZ ;  /* 0x000000070500723e */ /* 0x010fc400048070ff */
[----:B------:R-:W-:Y:S01]  /*5e700*/  ISETP.LT.AND P5, PT, R77, UR9, !P5 ;  /* 0x000000094d007c0c */ /* 0x000fe2000efa1270 */
[----:B------:R-:W4:Y:S01]  /*5e710*/  LDL.LU.64 R10, [R1+0x508] ;  /* 0x00050800010a7983 */ /* 0x000f220000300a00 */
[----:B------:R-:W1:Y:S03]  /*5e720*/  LDCU UR9, c[0x0][0x398] ;  /* 0x00007300ff0977ac */ /* 0x000e660008000800 */
[----:B------:R-:W-:Y:S01]  /*5e730*/  @P4 STG.E.U8 desc[UR20][R16.64], R2 ;  /* 0x0000000210004986 */ /* 0x000fe2000c101114 */
[----:B0-----:R-:W-:Y:S01]  /*5e740*/  ISETP.GE.AND P4, PT, R6, UR5, PT ;  /* 0x0000000506007c0c */ /* 0x001fe2000bf86270 */
[----:B------:R-:W0:Y:S02]  /*5e750*/  LDCU UR5, c[0x0][0x39c] ;  /* 0x00007380ff0577ac */ /* 0x000e240008000800 */
[----:B---3--:R3:W-:Y:S01]  /*5e760*/  @P6 STG.E.U8 desc[UR20][R8.64], R0 ;  /* 0x0000000008006986 */ /* 0x0087e2000c101114 */
[----:B------:R-:W-:Y:S01]  /*5e770*/  ISETP.LT.AND P6, PT, R81, UR10, !P4 ;  /* 0x0000000a51007c0c */ /* 0x000fe2000e7c1270 */
[----:B------:R-:W0:Y:S02]  /*5e780*/  LDCU UR10, c[0x0][0x398] ;  /* 0x00007300ff0a77ac */ /* 0x000e240008000800 */
[----:B------:R-:W0:Y:S04]  /*5e790*/  LDL.LU R5, [R1+0x1328] ;  /* 0x0013280001057983 */ /* 0x000e280000300800 */
[----:B------:R-:W4:Y:S01]  /*5e7a0*/  LDL.LU.64 R6, [R1+0x500] ;  /* 0x0005000001067983 */ /* 0x000f220000300a00 */
[----:B---3--:R-:W-:-:S03]  /*5e7b0*/  PRMT R0, R0, 0x9910, RZ ;  /* 0x0000991000007816 */ /* 0x008fc600000000ff */
[----:B------:R-:W3:Y:S01]  /*5e7c0*/  LDL.LU.64 R8, [R1+0x410] ;  /* 0x0004100001087983 */ /* 0x000ee20000300a00 */
[----:B------:R-:W-:Y:S02]  /*5e7d0*/  SHF.R.S32.HI R0, RZ, 0x8, R0 ;  /* 0x00000008ff007819 */ /* 0x000fe40000011400 */
        /* <DEDUP_REMOVED lines=10> */
[----:B------:R-:W3:Y:S01]  /*5e880*/  LDL.LU R17, [R1+0x360] ;  /* 0x0003600001117983 */ /* 0x000ee20000300800 */
[----:B------:R-:W-:Y:S01]  /*5e890*/  ISETP.LT.AND P6, PT, R81, UR7, !P5 ;  /* 0x0000000751007c0c */ /* 0x000fe2000efc1270 */
[----:B------:R-:W1:Y:S01]  /*5e8a0*/  LDCU UR7, c[0x0][0x398] ;  /* 0x00007300ff0777ac */ /* 0x000e620008000800 */
[----:B------:R-:W-:-:S02]  /*5e8b0*/  SHF.R.S32.HI R2, RZ, 0x8, R2 ;  /* 0x00000008ff027819 */ /* 0x000fc40000011402 */
[----:B------:R-:W-:Y:S02]  /*5e8c0*/  F2FP.SATFINITE.E4M3.F32.PACK_AB_MERGE_C R0, R4, R13, RZ ;  /* 0x0000000d0400723e */ /* 0x000fe400048070ff */
[----:B------:R-:W-:Y:S01]  /*5e8d0*/  ISETP.LT.AND P5, PT, R77, UR9, !P5 ;  /* 0x000000094d007c0c */ /* 0x000fe2000efa1270 */
[----:B------:R-:W5:Y:S01]  /*5e8e0*/  LDL.LU R4, [R1+0x364] ;  /* 0x0003640001047983 */ /* 0x000f620000300800 */
[----:B------:R-:W1:Y:S03]  /*5e8f0*/  LDCU UR9, c[0x0][0x398] ;  /* 0x00007300ff0977ac */ /* 0x000e660008000800 */
[----:B----4-:R4:W-:Y:S01]  /*5e900*/  @P4 STG.E.U8 desc[UR20][R10.64], R2 ;  /* 0x000000020a004986 */ /* 0x0109e2000c101114 */
[----:B0-----:R-:W-:Y:S01]  /*5e910*/  ISETP.GE.AND P4, PT, R5, UR5, PT ;  /* 0x0000000505007c0c */ /* 0x001fe2000bf86270 */
[----:B------:R-:W0:Y:S02]  /*5e920*/  LDCU UR5, c[0x0][0x39c] ;  /* 0x00007380ff0577ac */ /* 0x000e240008000800 */
[----:B------:R0:W-:Y:S01]  /*5e930*/  @P6 STG.E.U8 desc[UR20][R6.64], R0 ;  /* 0x0000000006006986 */ /* 0x0001e2000c101114 */
[----:B------:R-:W-:Y:S01]  /*5e940*/  ISETP.LT.AND P6, PT, R81, UR10, !P4 ;  /* 0x0000000a51007c0c */ /* 0x000fe2000e7c1270 */
[----:B------:R-:W1:Y:S02]  /*5e950*/  LDCU UR10, c[0x0][0x398] ;  /* 0x00007300ff0a77ac */ /* 0x000e640008000800 */
[----:B------:R-:W5:Y:S04]  /*5e960*/  LDL.LU.64 R12, [R1+0x400] ;  /* 0x00040000010c7983 */ /* 0x000f680000300a00 */
[----:B----4-:R-:W4:Y:S01]  /*5e970*/  LDL.LU R10, [R1+0x16a4] ;  /* 0x0016a400010a7983 */ /* 0x010f220000300800 */
[----:B0-----:R-:W-:-:S03]  /*5e980*/  PRMT R0, R0, 0x9910, RZ ;  /* 0x0000991000007816 */ /* 0x001fc600000000ff */
[----:B------:R-:W4:Y:S01]  /*5e990*/  LDL.LU.64 R6, [R1+0x2f8] ;  /* 0x0002f80001067983 */ /* 0x000f220000300a00 */
[----:B------:R-:W-:-:S03]  /*5e9a0*/  SHF.R.S32.HI R0, RZ, 0x8, R0 ;  /* 0x00000008ff007819 */ /* 0x000fc60000011400 */
[----:B------:R-:W4:Y:S04]  /*5e9b0*/  LDL.LU.64 R14, [R1+0x2f0] ;  /* 0x0002f000010e7983 */ /* 0x000f280000300a00 */
[----:B------:R-:W4:Y:S01]  /*5e9c0*/  LDL.LU R5, [R1+0x16a8] ;  /* 0x0016a80001057983 */ /* 0x000f220000300800 */
[----:B--2---:R-:W-:-:S05]  /*5e9d0*/  F2FP.SATFINITE.E4M3.F32.PACK_AB_MERGE_C R26, R27, R26, RZ ;  /* 0x0000001a1b1a723e */ /* 0x004fca00048070ff */
[----:B---3--:R-:W-:Y:S04]  /*5e9e0*/  @P5 STG.E.U8 desc[UR20][R8.64], R26 ;  /* 0x0000001a08005986 */ /* 0x008fe8000c101114 */
[----:B------:R0:W-:Y:S04]  /*5e9f0*/  @P6 STG.E.U8 desc[UR20][R28.64], R0 ;  /* 0x000000001c006986 */ /* 0x0001e8000c101114 */
[----:B0-----:R-:W2:Y:S01]  /*5ea00*/  LDL.LU.64 R28, [R1+0x1780] ;  /* 0x00178000011c7983 */ /* 0x001ea20000300a00 */
[----:B-1----:R-:W-:Y:S01]  /*5ea10*/  ISETP.GE.AND P5, PT, R3, UR4, PT ;  /* 0x0000000403007c0c */ /* 0x002fe2000bfa6270 */
[----:B------:R-:W0:Y:S01]  /*5ea20*/  LDCU UR4, c[0x0][0x39c] ;  /* 0x00007380ff0477ac */ /* 0x000e220008000800 */
[----:B-----5:R-:W-:Y:S01]  /*5ea30*/  ISETP.LT.AND P4, PT, R77, UR6, !P4 ;  /* 0x000000064d007c0c */ /* 0x020fe2000e781270 */
[----:B------:R-:W3:Y:S01]  /*5ea40*/  LDL.LU R11, [R1+0x368] ;  /* 0x00036800010b7983 */ /* 0x000ee20000300800 */
[----:B------:R-:W-:Y:S01]  /*5ea50*/  PRMT R2, R26, 0x9910, RZ ;  /* 0x000099101a027816 */ /* 0x000fe200000000ff */
[----:B------:R-:W1:Y:S01]  /*5ea60*/  LDCU UR6, c[0x0][0x398] ;  /* 0x00007300ff0677ac */ /* 0x000e620008000800 */
[----:B------:R-:W-:Y:S01]  /*5ea70*/  ISETP.LT.AND P6, PT, R81, UR7, !P5 ;  /* 0x0000000751007c0c */ /* 0x000fe2000efc1270 */
[----:B------:R-:W3:Y:S01]  /*5ea80*/  LDL.LU R3, [R1+0x36c] ;  /* 0x00036c0001037983 */ /* 0x000ee20000300800 */
[----:B------:R-:W-:Y:S01]  /*5ea90*/  SHF.R.S32.HI R2, RZ, 0x8, R2 ;  /* 0x00000008ff027819 */ /* 0x000fe20000011402 */
[----:B------:R-:W5:Y:S01]  /*5eaa0*/  LDCU UR7, c[0x0][0x398] ;  /* 0x00007300ff0777ac */ /* 0x000f620008000800 */
[----:B------:R-:W-:Y:S01]  /*5eab0*/  F2FP.SATFINITE.E4M3.F32.PACK_AB_MERGE_C R0, R4, R17, RZ ;  /* 0x000000110400723e */ /* 0x000fe200048070ff */
[----:B------:R-:W3:Y:S01]  /*5eac0*/  LDL.LU.64 R8, [R1+0x2e0] ;  /* 0x0002e00001087983 */ /* 0x000ee20000300a00 */
[----:B------:R-:W-:Y:S01]  /*5ead0*/  ISETP.LT.AND P5, PT, R77, UR9, !P5 ;  /* 0x000000094d007c0c */ /* 0x000fe2000efa1270 */
[----:B------:R-:W0:Y:S02]  /*5eae0*/  LDCU UR9, c[0x0][0x398] ;  /* 0x00007300ff0977ac */ /* 0x000e240008000800 */
[----:B------:R1:W-:Y:S01]  /*5eaf0*/  @P4 STG.E.U8 desc[UR20][R12.64], R2 ;  /* 0x000000020c004986 */ /* 0x0003e2000c101114 */
[----:B----4-:R-:W-:Y:S01]  /*5eb00*/  ISETP.GE.AND P4, PT, R10, UR5, PT ;  /* 0x000000050a007c0c */ /* 0x010fe2000bf86270 */
[----:B------:R-:W4:Y:S02]  /*5eb10*/  LDCU UR5, c[0x0][0x39c] ;  /* 0x00007380ff0577ac */ /* 0x000f240008000800 */
[----:B------:R0:W-:Y:S01]  /*5eb20*/  @P6 STG.E.U8 desc[UR20][R6.64], R0 ;  /* 0x0000000006006986 */ /* 0x0001e2000c101114 */
[----:B------:R-:W-:Y:S01]  /*5eb30*/  ISETP.LT.AND P6, PT, R81, UR10, !P4 ;  /* 0x0000000a51007c0c */ /* 0x000fe2000e7c1270 */
[----:B------:R-:W2:Y:S02]  /*5eb40*/  LDCU UR10, c[0x0][0x398] ;  /* 0x00007300ff0a77ac */ /* 0x000ea40008000800 */
[----:B------:R-:W4:Y:S04]  /*5eb50*/  LDL.LU R4, [R1+0x16ac] ;  /* 0x0016ac0001047983 */ /* 0x000f280000300800 */
[----:B-1----:R-:W3:Y:S01]  /*5eb60*/  LDL.LU.64 R12, [R1+0x2d8] ;  /* 0x0002d800010c7983 */ /* 0x002ee20000300a00 */
[----:B0-----:R-:W-:-:S03]  /*5eb70*/  PRMT R0, R0, 0x9910, RZ ;  /* 0x0000991000007816 */ /* 0x001fc600000000ff */
[----:B------:R-:W4:Y:S01]  /*5eb80*/  LDL.LU.64 R6, [R1+0x2d0] ;  /* 0x0002d00001067983 */ /* 0x000f220000300a00 */
[----:B------:R-:W-:Y:S02]  /*5eb90*/  SHF.R.S32.HI R0, RZ, 0x8, R0 ;  /* 0x00000008ff007819 */ /* 0x000fe40000011400 */
[----:B--2---:R-:W-:-:S05]  /*5eba0*/  F2FP.SATFINITE.E4M3.F32.PACK_AB_MERGE_C R28, R29, R28, RZ ;  /* 0x0000001c1d1c723e */ /* 0x004fca00048070ff */
[----:B------:R-:W-:Y:S01]  /*5ebb0*/  @P5 STG.E.U8 desc[UR20][R14.64], R28 ;  /* 0x0000001c0e005986 */ /* 0x000fe2000c101114 */
[----:B------:R-:W-:Y:S01]  /*5ebc0*/  ISETP.GE.AND P5, PT, R5, UR4, PT ;  /* 0x0000000405007c0c */ /* 0x000fe2000bfa6270 */
[----:B------:R-:W0:Y:S02]  /*5ebd0*/  LDCU UR4, c[0x0][0x39c] ;  /* 0x00007380ff0477ac */ /* 0x000e240008000800 */
[----:B------:R-:W0:Y:S04]  /*5ebe0*/  LDL.LU R5, [R1+0x1330] ;  /* 0x0013300001057983 */ /* 0x000e280000300800 */
[----:B------:R1:W-:Y:S04]  /*5ebf0*/  @P6 STG.E.U8 desc[UR20][R30.64], R0 ;  /* 0x000000001e006986 */ /* 0x0003e8000c101114 */
[----:B-1----:R-:W2:Y:S01]  /*5ec00*/  LDL.LU.64 R30, [R1+0x1778] ;  /* 0x00177800011e7983 */ /* 0x002ea20000300a00 */
[----:B------:R-:W-:Y:S01]  /*5ec10*/  ISETP.LT.AND P4, PT, R77, UR6, !P4 ;  /* 0x000000064d007c0c */ /* 0x000fe2000e781270 */
[----:B------:R-:W1:Y:S01]  /*5ec20*/  LDCU UR6, c[0x0][0x398] ;  /* 0x00007300ff0677ac */ /* 0x000e620008000800 */
[----:B------:R-:W-:Y:S01]  /*5ec30*/  PRMT R2, R28, 0x9910, RZ ;  /* 0x000099101c027816 */ /* 0x000fe200000000ff */
[----:B------:R-:W2:Y:S01]  /*5ec40*/  LDL.LU R17, [R1+0x370] ;  /* 0x0003700001117983 */ /* 0x000ea20000300800 */
[----:B-----5:R-:W-:Y:S01]  /*5ec50*/  ISETP.LT.AND P6, PT, R81, UR7, !P5 ;  /* 0x0000000751007c0c */ /* 0x020fe2000efc1270 */
[----:B------:R-:W5:Y:S01]  /*5ec60*/  LDCU UR7, c[0x0][0x398] ;  /* 0x00007300ff0777ac */ /* 0x000f620008000800 */
[----:B------:R-:W-:-:S02]  /*5ec70*/  SHF.R.S32.HI R2, RZ, 0x8, R2 ;  /* 0x00000008ff027819 */ /* 0x000fc40000011402 */
[----:B---3--:R-:W-:Y:S02]  /*5ec80*/  F2FP.SATFINITE.E4M3.F32.PACK_AB_MERGE_C R0, R3, R11, RZ ;  /* 0x0000000b0300723e */ /* 0x008fe400048070ff */
[----:B------:R-:W-:Y:S01]  /*5ec90*/  ISETP.LT.AND P5, PT, R77, UR9, !P5 ;  /* 0x000000094d007c0c */ /* 0x000fe2000efa1270 */
[----:B------:R-:W3:Y:S01]  /*5eca0*/  LDL.LU R3, [R1+0x374] ;  /* 0x0003740001037983 */ /* 0x000ee20000300800 */
[----:B------:R-:W0:Y:S03]  /*5ecb0*/  LDCU UR9, c[0x0][0x398] ;  /* 0x00007300ff0977ac */ /* 0x000e260008000800 */
[----:B------:R1:W-:Y:S01]  /*5ecc0*/  @P4 STG.E.U8 desc[UR20][R8.64], R2 ;  /* 0x0000000208004986 */ /* 0x0003e2000c101114 */
[----:B----4-:R-:W-:Y:S01]  /*5ecd0*/  ISETP.GE.AND P4, PT, R4, UR5, PT ;  /* 0x0000000504007c0c */ /* 0x010fe2000bf86270 */
[----:B------:R-:W4:Y:S02]  /*5ece0*/  LDCU UR5, c[0x0][0x39c] ;  /* 0x00007380ff0577ac */ /* 0x000f240008000800 */
[----:B------:R5:W-:Y:S01]  /*5ecf0*/  @P6 STG.E.U8 desc[UR20][R12.64], R0 ;  /* 0x000000000c006986 */ /* 0x000be2000c101114 */
[----:B------:R-:W-:Y:S01]  /*5ed00*/  ISETP.LT.AND P6, PT, R81, UR10, !P4 ;  /* 0x0000000a51007c0c */ /* 0x000fe2000e7c1270 */
[----:B------:R-:W0:Y:S02]  /*5ed10*/  LDCU UR10, c[0x0][0x398] ;  /* 0x00007300ff0a77ac */ /* 0x000e240008000800 */
[----:B------:R-:W3:Y:S04]  /*5ed20*/  LDL.LU.64 R10, [R1+0x2c0] ;  /* 0x0002c000010a7983 */ /* 0x000ee80000300a00 */
[----:B-1----:R-:W4:Y:S01]  /*5ed30*/  LDL.LU R8, [R1+0x132c] ;  /* 0x00132c0001087983 */ /* 0x002f220000300800 */
[----:B-----5:R-:W-:-:S03]  /*5ed40*/  PRMT R0, R0, 0x9910, RZ ;  /* 0x0000991000007816 */ /* 0x020fc600000000ff */
[----:B------:R-:W5:Y:S01]  /*5ed50*/  LDL.LU.64 R12, [R1+0x2b8] ;  /* 0x0002b800010c7983 */ /* 0x000f620000300a00 */
[----:B------:R-:W-:-:S03]  /*5ed60*/  SHF.R.S32.HI R0, RZ, 0x8, R0 ;  /* 0x00000008ff007819 */ /* 0x000fc60000011400 */
[----:B------:R-:W5:Y:S04]  /*5ed70*/  LDL.LU.64 R14, [R1+0x2b0] ;  /* 0x0002b000010e7983 */ /* 0x000f680000300a00 */
[----:B------:R-:W5:Y:S01]  /*5ed80*/  LDL.LU R4, [R1+0x1320] ;  /* 0x0013200001047983 */ /* 0x000f620000300800 */
[----:B--2---:R-:W-:-:S05]  /*5ed90*/  F2FP.SATFINITE.E4M3.F32.PACK_AB_MERGE_C R30, R31, R30, RZ ;  /* 0x0000001e1f1e723e */ /* 0x004fca00048070ff */
[----:B------:R-:W-:Y:S04]  /*5eda0*/  @P5 STG.E.U8 desc[UR20][R6.64], R30 ;  /* 0x0000001e06005986 */ /* 0x000fe8000c101114 */
[----:B------:R1:W-:Y:S04]  /*5edb0*/  @P6 STG.E.U8 desc[UR20][R32.64], R0 ;  /* 0x0000000020006986 */ /* 0x0003e8000c101114 */
[----:B-1----:R-:W2:Y:S01]  /*5edc0*/  LDL.LU.64 R32, [R1+0x1770] ;  /* 0x0017700001207983 */ /* 0x002ea20000300a00 */
[----:B0-----:R-:W-:Y:S01]  /*5edd0*/  ISETP.GE.AND P5, PT, R5, UR4, PT ;  /* 0x0000000405007c0c */ /* 0x001fe2000bfa6270 */
[----:B------:R-:W0:Y:S01]  /*5ede0*/  LDCU UR4, c[0x0][0x39c] ;  /* 0x00007380ff0477ac */ /* 0x000e220008000800 */
[----:B------:R-:W-:Y:S01]  /*5edf0*/  ISETP.LT.AND P4, PT, R77, UR6, !P4 ;  /* 0x000000064d007c0c */ /* 0x000fe2000e781270 */
[----:B------:R-:W2:Y:S01]  /*5ee00*/  LDL.LU R9, [R1+0x378] ;  /* 0x0003780001097983 */ /* 0x000ea20000300800 */
[----:B------:R-:W-:Y:S01]  /*5ee10*/  PRMT R2, R30, 0x9910, RZ ;  /* 0x000099101e027816 */ /* 0x000fe200000000ff */
[----:B------:R-:W1:Y:S01]  /*5ee20*/  LDCU UR6, c[0x0][0x398] ;  /* 0x00007300ff0677ac */ /* 0x000e620008000800 */
[----:B------:R-:W-:Y:S01]  /*5ee30*/  ISETP.LT.AND P6, PT, R81, UR7, !P5 ;  /* 0x0000000751007c0c */ /* 0x000fe2000efc1270 */
[----:B------:R-:W2:Y:S01]  /*5ee40*/  LDL.LU R5, [R1+0x37c] ;  /* 0x00037c0001057983 */ /* 0x000ea20000300800 */
[----:B------:R-:W-:Y:S01]  /*5ee50*/  SHF.R.S32.HI R2, RZ, 0x8, R2 ;  /* 0x00000008ff027819 */ /* 0x000fe20000011402 */
[----:B------:R-:W0:Y:S01]  /*5ee60*/  LDCU UR7, c[0x0][0x398] ;  /* 0x00007300ff0777ac */ /* 0x000e220008000800 */
[----:B---3--:R-:W-:Y:S01]  /*5ee70*/  F2FP.SATFINITE.E4M3.F32.PACK_AB_MERGE_C R0, R3, R17, RZ ;  /* 0x000000110300723e */ /* 0x008fe200048070ff */
[----:B------:R-:W3:Y:S01]  /*5ee80*/  LDL.LU.64 R6, [R1+0x2a0] ;  /* 0x0002a00001067983 */ /* 0x000ee20000300a00 */
[----:B------:R-:W-:Y:S01]  /*5ee90*/  ISETP.LT.AND P5, PT, R77, UR9, !P5 ;  /* 0x000000094d007c0c */ /* 0x000fe2000efa1270 */
[----:B------:R-:W0:Y:S02]  /*5eea0*/  LDCU UR9, c[0x0][0x398] ;  /* 0x00007300ff0977ac */ /* 0x000e240008000800 */
[----:B------:R1:W-:Y:S01]  /*5eeb0*/  @P4 STG.E.U8 desc[UR20][R10.64], R2 ;  /* 0x000000020a004986 */ /* 0x0003e2000c101114 */
[----:B----4-:R-:W-:Y:S01]  /*5eec0*/  ISETP.GE.AND P4, PT, R8, UR5, PT ;  /* 0x0000000508007c0c */ /* 0x010fe2000bf86270 */
[----:B------:R-:W4:Y:S02]  /*5eed0*/  LDCU UR5, c[0x0][0x39c] ;  /* 0x00007380ff0577ac */ /* 0x000f240008000800 */
[----:B-----5:R5:W-:Y:S01]  /*5eee0*/  @P6 STG.E.U8 desc[UR20][R12.64], R0 ;  /* 0x000000000c006986 */ /* 0x020be2000c101114 */
[----:B------:R-:W-:Y:S01]  /*5eef0*/  ISETP.LT.AND P6, PT, R81, UR10, !P4 ;  /* 0x0000000a51007c0c */ /* 0x000fe2000e7c1270 */
[----:B------:R-:W0:Y:S02]  /*5ef00*/  LDCU UR10, c[0x0][0x398] ;  /* 0x00007300ff0a77ac */ /* 0x000e240008000800 */
[----:B------:R-:W4:Y:S04]  /*5ef10*/  LDL.LU R3, [R1+0x1314] ;  /* 0x0013140001037983 */ /* 0x000f280000300800 */
[----:B-1----:R-:W3:Y:S01]  /*5ef20*/  LDL.LU.64 R10, [R1+0x298] ;  /* 0x00029800010a7983 */ /* 0x002ee20000300a00 */
[----:B-----5:R-:W-:-:S03]  /*5ef30*/  PRMT R0, R0, 0x9910, RZ ;  /* 0x0000991000007816 */ /* 0x020fc600000000ff */
[----:B------:R-:W5:Y:S01]  /*5ef40*/  LDL.LU.64 R12, [R1+0x290] ;  /* 0x00029000010c7983 */ /* 0x000f620000300a00 */
[----:B------:R-:W-:Y:S02]  /*5ef50*/  SHF.R.S32.HI R0, RZ, 0x8, R0 ;  /* 0x00000008ff007819 */ /* 0x000fe40000011400 */
[----:B--2---:R-:W-:-:S05]  /*5ef60*/  F2FP.SATFINITE.E4M3.F32.PACK_AB_MERGE_C R32, R33, R32, RZ ;  /* 0x000000202120723e */ /* 0x004fca00048070ff */
[----:B------:R-:W-:Y:S01]  /*5ef70*/  @P5 STG.E.U8 desc[UR20][R14.64], R32 ;  /* 0x000000200e005986 */ /* 0x000fe2000c101114 */
[----:B0-----:R-:W-:Y:S01]  /*5ef80*/  ISETP.GE.AND P5, PT, R4, UR4, PT ;  /* 0x0000000404007c0c */ /* 0x001fe2000bfa6270 */
[----:B------:R-:W0:Y:S02]  /*5ef90*/  LDCU UR4, c[0x0][0x39c] ;  /* 0x00007380ff0477ac */ /* 0x000e240008000800 */
[----:B------:R-:W0:Y:S04]  /*5efa0*/  LDL.LU R4, [R1+0x16c4] ;  /* 0x0016c40001047983 */ /* 0x000e280000300800 */
[----:B------:R1:W-:Y:S04]  /*5efb0*/  @P6 STG.E.U8 desc[UR20][R34.64], R0 ;  /* 0x0000000022006986 */ /* 0x0003e8000c101114 */
[----:B-1----:R-:W2:Y:S01]  /*5efc0*/  LDL.LU.64 R34, [R1+0x1768] ;  /* 0x0017680001227983 */ /* 0x002ea20000300a00 */
[----:B------:R-:W-:Y:S01]  /*5efd0*/  ISETP.LT.AND P4, PT, R77, UR6, !P4 ;  /* 0x000000064d007c0c */ /* 0x000fe2000e781270 */
[----:B------:R-:W1:Y:S01]  /*5efe0*/  LDCU UR6, c[0x0][0x398] ;  /* 0x00007300ff0677ac */ /* 0x000e620008000800 */
[----:B------:R-:W-:Y:S01]  /*5eff0*/  PRMT R2, R32, 0x9910, RZ ;  /* 0x0000991020027816 */ /* 0x000fe200000000ff */
[----:B------:R-:W5:Y:S01]  /*5f000*/  LDL.LU R17, [R1+0x380] ;  /* 0x0003800001117983 */ /* 0x000f620000300800 */
[----:B------:R-:W-:Y:S01]  /*5f010*/  ISETP.LT.AND P6, PT, R81, UR7, !P5 ;  /* 0x0000000751007c0c */ /* 0x000fe2000efc1270 */
[----:B------:R-:W0:Y:S01]  /*5f020*/  LDCU UR7, c[0x0][0x398] ;  /* 0x00007300ff0777ac */ /* 0x000e220008000800 */
[----:B------:R-:W-:-:S02]  /*5f030*/  SHF.R.S32.HI R2, RZ, 0x8, R2 ;  /* 0x00000008ff027819 */ /* 0x000fc40000011402 */
[----:B------:R-:W-:Y:S02]  /*5f040*/  F2FP.SATFINITE.E4M3.F32.PACK_AB_MERGE_C R0, R5, R9, RZ ;  /* 0x000000090500723e */ /* 0x000fe400048070ff */
[----:B------:R-:W-:Y:S01]  /*5f050*/  ISETP.LT.AND P5, PT, R77, UR9, !P5 ;  /* 0x000000094d007c0c */ /* 0x000fe2000efa1270 */
[----:B------:R-:W5:Y:S01]  /*5f060*/  LDL.LU R5, [R1+0x384] ;  /* 0x0003840001057983 */ /* 0x000f620000300800 */
[----:B------:R-:W0:Y:S03]  /*5f070*/  LDCU UR9, c[0x0][0x398] ;  /* 0x00007300ff0977ac */ /* 0x000e260008000800 */
[----:B---3--:R3:W-:Y:S01]  /*5f080*/  @P4 STG.E.U8 desc[UR20][R6.64], R2 ;  /* 0x0000000206004986 */ /* 0x0087e2000c101114 */
[----:B----4-:R-:W-:Y:S01]  /*5f090*/  ISETP.GE.AND P4, PT, R3, UR5, PT ;  /* 0x0000000503007c0c */ /* 0x010fe2000bf86270 */
[----:B------:R-:W4:Y:S02]  /*5f0a0*/  LDCU UR5, c[0x0][0x39c] ;  /* 0x00007380ff0577ac */ /* 0x000f240008000800 */
[----:B------:R1:W-:Y:S01]  /*5f0b0*/  @P6 STG.E.U8 desc[UR20][R10.64], R0 ;  /* 0x000000000a006986 */ /* 0x0003e2000c101114 */
[----:B------:R-:W-:Y:S01]  /*5f0c0*/  ISETP.LT.AND P6, PT, R81, UR10, !P4 ;  /* 0x0000000a51007c0c */ /* 0x000fe2000e7c1270 */
[----:B------:R-:W0:Y:S02]  /*5f0d0*/  LDCU UR10, c[0x0][0x398] ;  /* 0x00007300ff0a77ac */ /* 0x000e240008000800 */
[----:B------:R-:W4:Y:S04]  /*5f0e0*/  LDL.LU.64 R8, [R1+0x280] ;  /* 0x0002800001087983 */ /* 0x000f280000300a00 */
[----:B---3--:R-:W3:Y:S01]  /*5f0f0*/  LDL.LU R6, [R1+0x16cc] ;  /* 0x0016cc0001067983 */ /* 0x008ee20000300800 */
[----:B-1----:R-:W-:-:S03]  /*5f100*/  PRMT R0, R0, 0x9910, RZ ;  /* 0x0000991000007816 */ /* 0x002fc600000000ff */
[----:B------:R-:W3:Y:S01]  /*5f110*/  LDL.LU.64 R10, [R1+0x278] ;  /* 0x00027800010a7983 */ /* 0x000ee20000300a00 */
[----:B------:R-:W-:-:S03]  /*5f120*/  SHF.R.S32.HI R0, RZ, 0x8, R0 ;  /* 0x00000008ff007819 */ /* 0x000fc60000011400 */
[----:B------:R-:W3:Y:S04]  /*5f130*/  LDL.LU.64 R14, [R1+0x270] ;  /* 0x00027000010e7983 */ /* 0x000ee80000300a00 */
[----:B------:R-:W3:Y:S01]  /*5f140*/  LDL.LU R3, [R1+0x16b0] ;  /* 0x0016b00001037983 */ /* 0x000ee20000300800 */
[----:B--2---:R-:W-:-:S05]  /*5f150*/  F2FP.SATFINITE.E4M3.F32.PACK_AB_MERGE_C R34, R35, R34, RZ ;  /* 0x000000222322723e */ /* 0x004fca00048070ff */
[----:B-----5:R-:W-:Y:S04]  /*5f160*/  @P5 STG.E.U8 desc[UR20][R12.64], R34 ;  /* 0x000000220c005986 */ /* 0x020fe8000c101114 */
[----:B------:R1:W-:Y:S04]  /*5f170*/  @P6 STG.E.U8 desc[UR20][R36.64], R0 ;  /* 0x0000000024006986 */ /* 0x0003e8000c101114 */
[----:B-1----:R-:W2:Y:S01]  /*5f180*/  LDL.LU.64 R36, [R1+0x1760] ;  /* 0x0017600001247983 */ /* 0x002ea20000300a00 */
[----:B0-----:R-:W-:Y:S01]  /*5f190*/  ISETP.GE.AND P5, PT, R4, UR4, PT ;  /* 0x0000000404007c0c */ /* 0x001fe2000bfa6270 */
[----:B------:R-:W0:Y:S01]  /*5f1a0*/  LDCU UR4, c[0x0][0x39c] ;  /* 0x00007380ff0477ac */ /* 0x000e220008000800 */
[----:B------:R-:W-:Y:S01]  /*5f1b0*/  ISETP.LT.AND P4, PT, R77, UR6, !P4 ;  /* 0x000000064d007c0c */ /* 0x000fe2000e781270 */
[----:B------:R-:W5:Y:S01]  /*5f1c0*/  LDL.LU R7, [R1+0x388] ;  /* 0x0003880001077983 */ /* 0x000f620000300800 */
[----:B------:R-:W-:Y:S01]  /*5f1d0*/  PRMT R2, R34, 0x9910, RZ ;  /* 0x0000991022027816 */ /* 0x000fe200000000ff */
[----:B------:R-:W1:Y:S01]  /*5f1e0*/  LDCU UR6, c[0x0][0x398] ;  /* 0x00007300ff0677ac */ /* 0x000e620008000800 */
[----:B------:R-:W-:Y:S01]  /*5f1f0*/  ISETP.LT.AND P6, PT, R81, UR7, !P5 ;  /* 0x0000000751007c0c */ /* 0x000fe2000efc1270 */
[----:B------:R-:W5:Y:S01]  /*5f200*/  LDL.LU R4, [R1+0x38c] ;  /* 0x00038c0001047983 */ /* 0x000f620000300800 */
[----:B------:R-:W-:Y:S01]  /*5f210*/  SHF.R.S32.HI R2, RZ, 0x8, R2 ;  /* 0x00000008ff027819 */ /* 0x000fe20000011402 */
[----:B------:R-:W0:Y:S01]  /*5f220*/  LDCU UR7, c[0x0][0x398] ;  /* 0x00007300ff0777ac */ /* 0x000e220008000800 */
[----:B------:R-:W-:Y:S01]  /*5f230*/  F2FP.SATFINITE.E4M3.F32.PACK_AB_MERGE_C R0, R5, R17, RZ ;  /* 0x000000110500723e */ /* 0x000fe200048070ff */
[----:B------:R-:W5:Y:S01]  /*5f240*/  LDL.LU.64 R12, [R1+0x260] ;  /* 0x00026000010c7983 */ /* 0x000f620000300a00 */
[----:B------:R-:W-:Y:S01]  /*5f250*/  ISETP.LT.AND P5, PT, R77, UR9, !P5 ;  /* 0x000000094d007c0c */ /* 0x000fe2000efa1270 */
[----:B------:R-:W0:Y:S02]  /*5f260*/  LDCU UR9, c[0x0][0x398] ;  /* 0x00007300ff0977ac */ /* 0x000e240008000800 */
[----:B----4-:R4:W-:Y:S01]  /*5f270*/  @P4 STG.E.U8 desc[UR20][R8.64], R2 ;  /* 0x0000000208004986 */ /* 0x0109e2000c101114 */
[----:B---3--:R-:W-:Y:S01]  /*5f280*/  ISETP.GE.AND P4, PT, R6, UR5, PT ;  /* 0x0000000506007c0c */ /* 0x008fe2000bf86270 */
[----:B------:R-:W3:Y:S02]  /*5f290*/  LDCU UR5, c[0x0][0x39c] ;  /* 0x00007380ff0577ac */ /* 0x000ee40008000800 */
[----:B------:R0:W-:Y:S01]  /*5f2a0*/  @P6 STG.E.U8 desc[UR20][R10.64], R0 ;  /* 0x000000000a006986 */ /* 0x0001e2000c101114 */
[----:B------:R-:W-:Y:S01]  /*5f2b0*/  ISETP.LT.AND P6, PT, R81, UR10, !P4 ;  /* 0x0000000a51007c0c */ /* 0x000fe2000e7c1270 */
[----:B------:R-:W1:Y:S02]  /*5f2c0*/  LDCU UR10, c[0x0][0x398] ;  /* 0x00007300ff0a77ac */ /* 0x000e640008000800 */
[----:B------:R-:W3:Y:S04]  /*5f2d0*/  LDL.LU R5, [R1+0x16b8] ;  /* 0x0016b80001057983 */ /* 0x000ee80000300800 */
[----:B----4-:R-:W4:Y:S01]  /*5f2e0*/  LDL.LU.64 R8, [R1+0x258] ;  /* 0x0002580001087983 */ /* 0x010f220000300a00 */
[----:B0-----:R-:W-:-:S03]  /*5f2f0*/  PRMT R0, R0, 0x9910, RZ ;  /* 0x0000991000007816 */ /* 0x001fc600000000ff */
[----:B------:R-:W3:Y:S01]  /*5f300*/  LDL.LU.64 R10, [R1+0x250] ;  /* 0x00025000010a7983 */ /* 0x000ee20000300a00 */
[----:B------:R-:W-:Y:S02]  /*5f310*/  SHF.R.S32.HI R0, RZ, 0x8, R0 ;  /* 0x00000008ff007819 */ /* 0x000fe40000011400 */
[----:B--2---:R-:W-:-:S05]  /*5f320*/  F2FP.SATFINITE.E4M3.F32.PACK_AB_MERGE_C R36, R37, R36, RZ ;  /* 0x000000242524723e */ /* 0x004fca00048070ff */
[----:B------:R-:W-:Y:S01]  /*5f330*/  @P5 STG.E.U8 desc[UR20][R14.64], R36 ;  /* 0x000000240e005986 */ /* 0x000fe2000c101114 */
[----:B------:R-:W-:Y:S01]  /*5f340*/  ISETP.GE.AND P5, PT, R3, UR4, PT ;  /* 0x0000000403007c0c */ /* 0x000fe2000bfa6270 */
[----:B------:R-:W0:Y:S02]  /*5f350*/  LDCU UR4, c[0x0][0x39c] ;  /* 0x00007380ff0477ac */ /* 0x000e240008000800 */
[----:B------:R-:W0:Y:S04]  /*5f360*/  LDL.LU R3, [R1+0x1324] ;  /* 0x0013240001037983 */ /* 0x000e280000300800 */
[----:B------:R2:W-:Y:S04]  /*5f370*/  @P6 STG.E.U8 desc[UR20][R38.64], R0 ;  /* 0x0000000026006986 */ /* 0x0005e8000c101114 */
[----:B--2---:R-:W2:Y:S01]  /*5f380*/  LDL.LU.64 R38, [R1+0x1758] ;  /* 0x0017580001267983 */ /* 0x004ea20000300a00 */
[----:B-1----:R-:W-:Y:S01]  /*5f390*/  ISETP.LT.AND P4, PT, R77, UR6, !P4 ;  /* 0x000000064d007c0c */ /* 0x002fe2000e781270 */
[----:B------:R-:W1:Y:S01]  /*5f3a0*/  LDCU UR6, c[0x0][0x398] ;  /* 0x00007300ff0677ac */ /* 0x000e620008000800 */
[----:B------:R-:W-:-:S02]  /*5f3b0*/  PRMT R2, R36, 0x9910, RZ ;  /* 0x0000991024027816 */ /* 0x000fc400000000ff */
[----:B------:R-:W-:Y:S01]  /*5f3c0*/  ISETP.LT.AND P6, PT, R81, UR7, !P5 ;  /* 0x0000000751007c0c */ /* 0x000fe2000efc1270 */
[----:B------:R-:W0:Y:S01]  /*5f3d0*/  LDCU UR7, c[0x0][0x398] ;  /* 0x00007300ff0777ac */ /* 0x000e220008000800 */
[----:B------:R-:W-:Y:S02]  /*5f3e0*/  SHF.R.S32.HI R2, RZ, 0x8, R2 ;  /* 0x00000008ff027819 */ /* 0x000fe40000011402 */
[----:B-----5:R-:W-:Y:S02]  /*5f3f0*/  F2FP.SATFINITE.E4M3.F32.PACK_AB_MERGE_C R0, R4, R7, RZ ;  /* 0x000000070400723e */ /* 0x020fe400048070ff */
[----:B------:R-:W-:Y:S01]  /*5f400*/  ISETP.LT.AND P5, PT, R77, UR9, !P5 ;  /* 0x000000094d007c0c */ /* 0x000fe2000efa1270 */
[----:B------:R-:W5:Y:S01]  /*5f410*/  LDL.LU R7, [R1+0x390] ;  /* 0x0003900001077983 */ /* 0x000f620000300800 */
[----:B------:R-:W0:Y:S03]  /*5f420*/  LDCU UR9, c[0x0][0x398] ;  /* 0x00007300ff0977ac */ /* 0x000e260008000800 */
[----:B------:R-:W-:Y:S01]  /*5f430*/  @P4 STG.E.U8 desc[UR20][R12.64], R2 ;  /* 0x000000020c004986 */ /* 0x000fe2000c101114 */
[----:B---3--:R-:W-:Y:S01]  /*5f440*/  ISETP.GE.AND P4, PT, R5, UR5, PT ;  /* 0x0000000505007c0c */ /* 0x008fe2000bf86270 */
[----:B------:R-:W3:Y:S02]  /*5f450*/  LDCU UR5, c[0x0][0x39c] ;  /* 0x00007380ff0577ac */ /* 0x000ee40008000800 */
[----:B----4-:R4:W-:Y:S01]  /*5f460*/  @P6 STG.E.U8 desc[UR20][R8.64], R0 ;  /* 0x0000000008006986 */ /* 0x0109e2000c101114 */
[----:B------:R-:W-:Y:S01]  /*5f470*/  ISETP.LT.AND P6, PT, R81, UR10, !P4 ;  /* 0x0000000a51007c0c */ /* 0x000fe2000e7c1270 */
[----:B------:R-:W0:Y:S02]  /*5f480*/  LDCU UR10, c[0x0][0x398] ;  /* 0x00007300ff0a77ac */ /* 0x000e240008000800 */
[----:B------:R-:W5:Y:S04]  /*5f490*/  LDL.LU R4, [R1+0x394] ;  /* 0x0003940001047983 */ /* 0x000f680000300800 */
[----:B------:R-:W3:Y:S04]  /*5f4a0*/  LDL.LU.64 R16, [R1+0x240] ;  /* 0x0002400001107983 */ /* 0x000ee80000300a00 */
[----:B------:R-:W3:Y:S01]  /*5f4b0*/  LDL.LU R6, [R1+0x131c] ;  /* 0x00131c0001067983 */ /* 0x000ee20000300800 */
[----:B----4-:R-:W-:-:S03]  /*5f4c0*/  PRMT R0, R0, 0x9910, RZ ;  /* 0x0000991000007816 */ /* 0x010fc600000000ff */
[----:B------:R-:W4:Y:S01]  /*5f4d0*/  LDL.LU.64 R8, [R1+0x238] ;  /* 0x0002380001087983 */ /* 0x000f220000300a00 */
[----:B------:R-:W-:-:S03]  /*5f4e0*/  SHF.R.S32.HI R0, RZ, 0x8, R0 ;  /* 0x00000008ff007819 */ /* 0x000fc60000011400 */
[----:B------:R-:W4:Y:S04]  /*5f4f0*/  LDL.LU.64 R14, [R1+0x230] ;  /* 0x00023000010e7983 */ /* 0x000f280000300a00 */
[----:B------:R-:W4:Y:S01]  /*5f500*/  LDL.LU R5, [R1+0x1310] ;  /* 0x0013100001057983 */ /* 0x000f220000300800 */
[----:B--2---:R-:W-:-:S05]  /*5f510*/  F2FP.SATFINITE.E4M3.F32.PACK_AB_MERGE_C R38, R39, R38, RZ ;  /* 0x000000262726723e */ /* 0x004fca00048070ff */
[----:B------:R-:W-:Y:S04]  /*5f520*/  @P5 STG.E.U8 desc[UR20][R10.64], R38 ;  /* 0x000000260a005986 */ /* 0x000fe8000c101114 */
[----:B------:R2:W-:Y:S04]  /*5f530*/  @P6 STG.E.U8 desc[UR20][R40.64], R0 ;  /* 0x0000000028006986 */ /* 0x0005e8000c101114 */
[----:B--2---:R-:W2:Y:S01]  /*5f540*/  LDL.LU.64 R40, [R1+0x1750] ;  /* 0x0017500001287983 */ /* 0x004ea20000300a00 */
[----:B0-----:R-:W-:Y:S01]  /*5f550*/  ISETP.GE.AND P5, PT, R3, UR4, PT ;  /* 0x0000000403007c0c */ /* 0x001fe2000bfa6270 */
[----:B------:R-:W0:Y:S01]  /*5f560*/  LDCU UR4, c[0x0][0x39c] ;  /* 0x00007380ff0477ac */ /* 0x000e220008000800 */
[----:B-1----:R-:W-:Y:S01]  /*5f570*/  ISETP.LT.AND P4, PT, R77, UR6, !P4 ;  /* 0x000000064d007c0c */ /* 0x002fe2000e781270 */
[----:B------:R-:W2:Y:S01]  /*5f580*/  LDL.LU R11, [R1+0x398] ;  /* 0x00039800010b7983 */ /* 0x000ea20000300800 */
[----:B------:R-:W-:Y:S01]  /*5f590*/  PRMT R2, R38, 0x9910, RZ ;  /* 0x0000991026027816 */ /* 0x000fe200000000ff */
[----:B------:R-:W1:Y:S01]  /*5f5a0*/  LDCU UR6, c[0x0][0x398] ;  /* 0x00007300ff0677ac */ /* 0x000e620008000800 */
[----:B------:R-:W-:Y:S01]  /*5f5b0*/  ISETP.LT.AND P6, PT, R81, UR7, !P5 ;  /* 0x0000000751007c0c */ /* 0x000fe2000efc1270 */
[----:B------:R-:W2:Y:S01]  /*5f5c0*/  LDL.LU R3, [R1+0x39c] ;  /* 0x00039c0001037983 */ /* 0x000ea20000300800 */
[----:B------:R-:W-:Y:S01]  /*5f5d0*/  SHF.R.S32.HI R2, RZ, 0x8, R2 ;  /* 0x00000008ff027819 */ /* 0x000fe20000011402 */
[----:B------:R-:W0:Y:S01]  /*5f5e0*/  LDCU UR7, c[0x0][0x398] ;  /* 0x00007300ff0777ac */ /* 0x000e220008000800 */
[----:B-----5:R-:W-:Y:S01]  /*5f5f0*/  F2FP.SATFINITE.E4M3.F32.PACK_AB_MERGE_C R0, R4, R7, RZ ;  /* 0x000000070400723e */ /* 0x020fe200048070ff */
[----:B------:R-:W5:Y:S01]  /*5f600*/  LDL.LU.64 R12, [R1+0x220] ;  /* 0x00022000010c7983 */ /* 0x000f620000300a00 */
[----:B------:R-:W-:Y:S01]  /*5f610*/  ISETP.LT.AND P5, PT, R77, UR9, !P5 ;  /* 0x000000094d007c0c */ /* 0x000fe2000efa1270 */
[----:B------:R-:W0:Y:S02]  /*5f620*/  LDCU UR9, c[0x0][0x398] ;  /* 0x00007300ff0977ac */ /* 0x000e240008000800 */
[----:B---3--:R-:W-:Y:S01]  /*5f630*/  @P4 STG.E.U8 desc[UR20][R16.64], R2 ;  /* 0x0000000210004986 */ /* 0x008fe2000c101114 */
[----:B------:R-:W-:Y:S01]  /*5f640*/  ISETP.GE.AND P4, PT, R6, UR5, PT ;  /* 0x0000000506007c0c */ /* 0x000fe2000bf86270 */
[----:B------:R-:W3:Y:S02]  /*5f650*/  LDCU UR5, c[0x0][0x39c] ;  /* 0x00007380ff0577ac */ /* 0x000ee40008000800 */
[----:B----4-:R4:W-:Y:S01]  /*5f660*/  @P6 STG.E.U8 desc[UR20][R8.64], R0 ;  /* 0x0000000008006986 */ /* 0x0109e2000c101114 */
[----:B------:R-:W-:Y:S01]  /*5f670*/  ISETP.LT.AND P6, PT, R81, UR10, !P4 ;  /* 0x0000000a51007c0c */ /* 0x000fe2000e7c1270 */
[----:B------:R-:W0:Y:S02]  /*5f680*/  LDCU UR10, c[0x0][0x398] ;  /* 0x00007300ff0a77ac */ /* 0x000e240008000800 */
[----:B------:R-:W3:Y:S04]  /*5f690*/  LDL.LU R4, [R1+0x1304] ;  /* 0x0013040001047983 */ /* 0x000ee80000300800 */
[----:B------:R-:W3:Y:S01]  /*5f6a0*/  LDL.LU.64 R6, [R1+0x218] ;  /* 0x0002180001067983 */ /* 0x000ee20000300a00 */
[----:B----4-:R-:W-:-:S03]  /*5f6b0*/  PRMT R0, R0, 0x9910, RZ ;  /* 0x0000991000007816 */ /* 0x010fc600000000ff */
[----:B------:R-:W4:Y:S01]  /*5f6c0*/  LDL.LU.64 R8, [R1+0x210] ;  /* 0x0002100001087983 */ /* 0x000f220000300a00 */
[----:B------:R-:W-:Y:S02]  /*5f6d0*/  SHF.R.S32.HI R0, RZ, 0x8, R0 ;  /* 0x00000008ff007819 */ /* 0x000fe40000011400 */
[----:B--2---:R-:W-:-:S05]  /*5f6e0*/  F2FP.SATFINITE.E4M3.F32.PACK_AB_MERGE_C R40, R41, R40, RZ ;  /* 0x000000282928723e */ /* 0x004fca00048070ff */
[----:B------:R-:W-:Y:S01]  /*5f6f0*/  @P5 STG.E.U8 desc[UR20][R14.64], R40 ;  /* 0x000000280e005986 */ /* 0x000fe2000c101114 */
[----:B0-----:R-:W-:Y:S01]  /*5f700*/  ISETP.GE.AND P5, PT, R5, UR4, PT ;  /* 0x0000000405007c0c */ /* 0x001fe2000bfa6270 */
        /* <DEDUP_REMOVED lines=10> */
[----:B------:R-:W-:Y:S02]  /*5f7b0*/  F2FP.SATFINITE.E4M3.F32.PACK_AB_MERGE_C R0, R3, R11, RZ ;  /* 0x0000000b0300723e */ /* 0x000fe400048070ff */
[----:B------:R-:W-:Y:S01]  /*5f7c0*/  ISETP.LT.AND P5, PT, R77, UR9, !P5 ;  /* 0x000000094d007c0c */ /* 0x000fe2000efa1270 */
[----:B------:R-:W4:Y:S01]  /*5f7d0*/  LDL.LU R11, [R1+0x3a0] ;  /* 0x0003a000010b7983 */ /* 0x000f220000300800 */
[----:B------:R-:W0:Y:S03]  /*5f7e0*/  LDCU UR9, c[0x0][0x398] ;  /* 0x00007300ff0977ac */ /* 0x000e260008000800 */
[----:B-----5:R-:W-:Y:S01]  /*5f7f0*/  @P4 STG.E.U8 desc[UR20][R12.64], R2 ;  /* 0x000000020c004986 */ /* 0x020fe2000c101114 */
[----:B---3--:R-:W-:Y:S01]  /*5f800*/  ISETP.GE.AND P4, PT, R4, UR5, PT ;  /* 0x0000000504007c0c */ /* 0x008fe2000bf86270 */
[----:B------:R-:W3:Y:S02]  /*5f810*/  LDCU UR5, c[0x0][0x39c] ;  /* 0x00007380ff0577ac */ /* 0x000ee40008000800 */
[----:B------:R5:W-:Y:S01]  /*5f820*/  @P6 STG.E.U8 desc[UR20][R6.64], R0 ;  /* 0x0000000006006986 */ /* 0x000be2000c101114 */
[----:B------:R-:W-:Y:S01]  /*5f830*/  ISETP.LT.AND P6, PT, R81, UR10, !P4 ;  /* 0x0000000a51007c0c */ /* 0x000fe2000e7c1270 */
[----:B------:R-:W0:Y:S02]  /*5f840*/  LDCU UR10, c[0x0][0x398] ;  /* 0x00007300ff0a77ac */ /* 0x000e240008000800 */
[----:B------:R-:W3:Y:S04]  /*5f850*/  LDL.LU R3, [R1+0x3a4] ;  /* 0x0003a40001037983 */ /* 0x000ee80000300800 */
[----:B------:R-:W3:Y:S04]  /*5f860*/  LDL.LU.64 R16, [R1+0x200] ;  /* 0x0002000001107983 */ /* 0x000ee80000300a00 */
[----:B------:R-:W3:Y:S01]  /*5f870*/  LDL.LU R10, [R1+0x16bc] ;  /* 0x0016bc00010a7983 */ /* 0x000ee20000300800 */
[----:B-----5:R-:W-:-:S03]  /*5f880*/  PRMT R0, R0, 0x9910, RZ ;  /* 0x0000991000007816 */ /* 0x020fc600000000ff */
[----:B------:R-:W5:Y:S01]  /*5f890*/  LDL.LU.64 R6, [R1+0x1f8] ;  /* 0x0001f80001067983 */ /* 0x000f620000300a00 */
[----:B------:R-:W-:-:S03]  /*5f8a0*/  SHF.R.S32.HI R0, RZ, 0x8, R0 ;  /* 0x00000008ff007819 */ /* 0x000fc60000011400 */
[----:B------:R-:W5:Y:S04]  /*5f8b0*/  LDL.LU.64 R14, [R1+0x1f0] ;  /* 0x0001f000010e7983 */ /* 0x000f680000300a00 */
[----:B------:R-:W5:Y:S01]  /*5f8c0*/  LDL.LU R4, [R1+0x16c0] ;  /* 0x0016c00001047983 */ /* 0x000f620000300800 */
[----:B--2---:R-:W-:-:S05]  /*5f8d0*/  F2FP.SATFINITE.E4M3.F32.PACK_AB_MERGE_C R42, R43, R42, RZ ;  /* 0x0000002a2b2a723e */ /* 0x004fca00048070ff */
[----:B----4-:R-:W-:Y:S04]  /*5f8e0*/  @P5 STG.E.U8 desc[UR20][R8.64], R42 ;  /* 0x0000002a08005986 */ /* 0x010fe8000c101114 */
[----:B------:R2:W-:Y:S04]  /*5f8f0*/  @P6 STG.E.U8 desc[UR20][R44.64], R0 ;  /* 0x000000002c006986 */ /* 0x0005e8000c101114 */
[----:B--2---:R-:W2:Y:S01]  /*5f900*/  LDL.LU.64 R44, [R1+0x1740] ;  /* 0x00174000012c7983 */ /* 0x004ea20000300a00 */
[----:B0-----:R-:W-:Y:S01]  /*5f910*/  ISETP.GE.AND P5, PT, R5, UR4, PT ;  /* 0x0000000405007c0c */ /* 0x001fe2000bfa6270 */
[----:B------:R-:W0:Y:S01]  /*5f920*/  LDCU UR4, c[0x0][0x39c] ;  /* 0x00007380ff0477ac */ /* 0x000e220008000800 */
[----:B-1----:R-:W-:Y:S01]  /*5f930*/  ISETP.LT.AND P4, PT, R77, UR6, !P4 ;  /* 0x000000064d007c0c */ /* 0x002fe2000e781270 */
[----:B------:R-:W4:Y:S01]  /*5f940*/  LDL.LU R13, [R1+0x3a8] ;  /* 0x0003a800010d7983 */ /* 0x000f220000300800 */
[----:B------:R-:W-:Y:S01]  /*5f950*/  PRMT R2, R42, 0x9910, RZ ;  /* 0x000099102a027816 */ /* 0x000fe200000000ff */
[----:B------:R-:W1:Y:S01]  /*5f960*/  LDCU UR6, c[0x0][0x398] ;  /* 0x00007300ff0677ac */ /* 0x000e620008000800 */
[----:B------:R-:W-:Y:S01]  /*5f970*/  ISETP.LT.AND P6, PT, R81, UR7, !P5 ;  /* 0x0000000751007c0c */ /* 0x000fe2000efc1270 */
[----:B------:R-:W4:Y:S01]  /*5f980*/  LDL.LU R5, [R1+0x3ac] ;  /* 0x0003ac0001057983 */ /* 0x000f220000300800 */
[----:B------:R-:W-:Y:S01]  /*5f990*/  SHF.R.S32.HI R2, RZ, 0x8, R2 ;  /* 0x00000008ff027819 */ /* 0x000fe20000011402 */
[----:B------:R-:W0:Y:S01]  /*5f9a0*/  LDCU UR7, c[0x0][0x398] ;  /* 0x00007300ff0777ac */ /* 0x000e220008000800 */
[----:B---3--:R-:W-:Y:S01]  /*5f9b0*/  F2FP.SATFINITE.E4M3.F32.PACK_AB_MERGE_C R0, R3, R11, RZ ;  /* 0x0000000b0300723e */ /* 0x008fe200048070ff */
[----:B------:R-:W3:Y:S01]  /*5f9c0*/  LDL.LU.64 R8, [R1+0x1e0] ;  /* 0x0001e00001087983 */ /* 0x000ee20000300a00 */
[----:B------:R-:W-:Y:S01]  /*5f9d0*/  ISETP.LT.AND P5, PT, R77, UR9, !P5 ;  /* 0x000000094d007c0c */ /* 0x000fe2000efa1270 */
[----:B------:R-:W0:Y:S02]  /*5f9e0*/  LDCU UR9, c[0x0][0x398] ;  /* 0x00007300ff0977ac */ /* 0x000e240008000800 */
[----:B------:R-:W-:Y:S01]  /*5f9f0*/  @P4 STG.E.U8 desc[UR20][R16.64], R2 ;  /* 0x0000000210004986 */ /* 0x000fe2000c101114 */
[----:B------:R-:W-:Y:S01]  /*5fa00*/  ISETP.GE.AND P4, PT, R10, UR5, PT ;  /* 0x000000050a007c0c */ /* 0x000fe2000bf86270 */
[----:B------:R-:W0:Y:S02]  /*5fa10*/  LDCU UR5, c[0x0][0x39c] ;  /* 0x00007380ff0577ac */ /* 0x000e240008000800 */
[----:B-----5:R5:W-:Y:S01]  /*5fa20*/  @P6 STG.E.U8 desc[UR20][R6.64], R0 ;  /* 0x0000000006006986 */ /* 0x020be2000c101114 */
[----:B------:R-:W-:Y:S01]  /*5fa30*/  ISETP.LT.AND P6, PT, R81, UR10, !P4 ;  /* 0x0000000a51007c0c */ /* 0x000fe2000e7c1270 */
[----:B------:R-:W0:Y:S02]  /*5fa40*/  LDCU UR10, c[0x0][0x398] ;  /* 0x00007300ff0a77ac */ /* 0x000e240008000800 */
[----:B------:R-:W3:Y:S04]  /*5fa50*/  LDL.LU R3, [R1+0x16c8] ;  /* 0x0016c80001037983 */ /* 0x000ee80000300800 */
[----:B------:R-:W3:Y:S01]  /*5fa60*/  LDL.LU.64 R10, [R1+0x1d8] ;  /* 0x0001d800010a7983 */ /* 0x000ee20000300a00 */
        /* <DEDUP_REMOVED lines=12> */
[----:B------:R-:W-:Y:S01]  /*5fb30*/  PRMT R2, R44, 0x9910, RZ ;  /* 0x000099102c027816 */ /* 0x000fe200000000ff */
[----:B------:R-:W5:Y:S01]  /*5fb40*/  LDL.LU R17, [R1+0x3b0] ;  /* 0x0003b00001117983 */ /* 0x000f620000300800 */
[----:B------:R-:W-:Y:S01]  /*5fb50*/  ISETP.LT.AND P6, PT, R81, UR7, !P5 ;  /* 0x0000000751007c0c */ /* 0x000fe2000efc1270 */
[----:B------:R-:W0:Y:S01]  /*5fb60*/  LDCU UR7, c[0x0][0x398] ;  /* 0x00007300ff0777ac */ /* 0x000e220008000800 */
[----:B------:R-:W-:-:S02]  /*5fb70*/  SHF.R.S32.HI R2, RZ, 0x8, R2 ;  /* 0x00000008ff027819 */ /* 0x000fc40000011402 */
[----:B----4-:R-:W-:Y:S02]  /*5fb80*/  F2FP.SATFINITE.E4M3.F32.PACK_AB_MERGE_C R0, R5, R13, RZ ;  /* 0x0000000d0500723e */ /* 0x010fe400048070ff */
[----:B------:R-:W-:Y:S01]  /*5fb90*/  ISETP.LT.AND P5, PT, R77, UR9, !P5 ;  /* 0x000000094d007c0c */ /* 0x000fe2000efa1270 */
[----:B------:R-:W4:Y:S01]  /*5fba0*/  LDL.LU R5, [R1+0x3b4] ;  /* 0x0003b40001057983 */ /* 0x000f220000300800 */
[----:B------:R-:W0:Y:S03]  /*5fbb0*/  LDCU UR9, c[0x0][0x398] ;  /* 0x00007300ff0977ac */ /* 0x000e260008000800 */
[----:B---3--:R3:W-:Y:S01]  /*5fbc0*/  @P4 STG.E.U8 desc[UR20][R8.64], R2 ;  /* 0x0000000208004986 */ /* 0x0087e2000c101114 */
[----:B------:R-:W-:Y:S01]  /*5fbd0*/  ISETP.GE.AND P4, PT, R3, UR5, PT ;  /* 0x0000000503007c0c */ /* 0x000fe2000bf86270 */
[----:B------:R-:W0:Y:S02]  /*5fbe0*/  LDCU UR5, c[0x0][0x39c] ;  /* 0x00007380ff0577ac */ /* 0x000e240008000800 */
        /* <DEDUP_REMOVED lines=24> */
[----:B----4-:R-:W-:Y:S01]  /*5fd70*/  F2FP.SATFINITE.E4M3.F32.PACK_AB_MERGE_C R0, R5, R17, RZ ;  /* 0x000000110500723e */ /* 0x010fe200048070ff */
[----:B------:R-:W4:Y:S01]  /*5fd80*/  LDL.LU.64 R6, [R1+0x1a0] ;  /* 0x0001a00001067983 */ /* 0x000f220000300a00 */
[----:B------:R-:W-:Y:S01]  /*5fd90*/  ISETP.LT.AND P5, PT, R77, UR9, !P5 ;  /* 0x000000094d007c0c */ /* 0x000fe2000efa1270 */
[----:B------:R-:W0:Y:S02]  /*5fda0*/  LDCU UR9, c[0x0][0x398] ;  /* 0x00007300ff0977ac */ /* 0x000e240008000800 */
[----:B------:R1:W-:Y:S01]  /*5fdb0*/  @P4 STG.E.U8 desc[UR20][R12.64], R2 ;  /* 0x000000020c004986 */ /* 0x0003e2000c101114 */
[----:B---3--:R-:W-:Y:S01]  /*5fdc0*/  ISETP.GE.AND P4, PT, R8, UR5, PT ;  /* 0x0000000508007c0c */ /* 0x008fe2000bf86270 */
[----:B------:R-:W3:Y:S02]  /*5fdd0*/  LDCU UR5, c[0x0][0x39c] ;  /* 0x00007380ff0577ac */ /* 0x000ee40008000800 */
[----:B------:R0:W-:Y:S01]  /*5fde0*/  @P6 STG.E.U8 desc[UR20][R10.64], R0 ;  /* 0x000000000a006986 */ /* 0x0001e2000c101114 */
[----:B------:R-:W-:Y:S01]  /*5fdf0*/  ISETP.LT.AND P6, PT, R81, UR10, !P4 ;  /* 0x0000000a51007c0c */ /* 0x000fe2000e7c1270 */
[----:B------:R-:W2:Y:S02]  /*5fe00*/  LDCU UR10, c[0x0][0x398] ;  /* 0x00007300ff0a77ac */ /* 0x000ea40008000800 */
[----:B------:R-:W3:Y:S04]  /*5fe10*/  LDL.LU R5, [R1+0x12f0] ;  /* 0x0012f00001057983 */ /* 0x000ee80000300800 */
[----:B-1----:R-:W3:Y:S01]  /*5fe20*/  LDL.LU.64 R12, [R1+0x198] ;  /* 0x00019800010c7983 */ /* 0x002ee20000300a00 */
        /* <DEDUP_REMOVED lines=14> */
[----:B------:R-:W-:Y:S01]  /*5ff10*/  ISETP.LT.AND P6, PT, R81, UR7, !P5 ;  /* 0x0000000751007c0c */ /* 0x000fe2000efc1270 */
[----:B------:R-:W0:Y:S01]  /*5ff20*/  LDCU UR7, c[0x0][0x398] ;  /* 0x00007300ff0777ac */ /* 0x000e220008000800 */
[----:B------:R-:W-:-:S02]  /*5ff30*/  SHF.R.S32.HI R2, RZ, 0x8, R2 ;  /* 0x00000008ff027819 */ /* 0x000fc40000011402 */
[----:B-----5:R-:W-:Y:S02]  /*5ff40*/  F2FP.SATFINITE.E4M3.F32.PACK_AB_MERGE_C R0, R4, R9, RZ ;  /* 0x000000090400723e */ /* 0x020fe400048070ff */
[----:B------:R-:W-:Y:S01]  /*5ff50*/  ISETP.LT.AND P5, PT, R77, UR9, !P5 ;  /* 0x000000094d007c0c */ /* 0x000fe2000efa1270 */
[----:B------:R-:W5:Y:S01]  /*5ff60*/  LDL.LU R4, [R1+0x3c4] ;  /* 0x0003c40001047983 */ /* 0x000f620000300800 */
[----:B------:R-:W0:Y:S03]  /*5ff70*/  LDCU UR9, c[0x0][0x398] ;  /* 0x00007300ff0977ac */ /* 0x000e260008000800 */
[----:B----4-:R4:W-:Y:S01]  /*5ff80*/  @P4 STG.E.U8 desc[UR20][R6.64], R2 ;  /* 0x0000000206004986 */ /* 0x0109e2000c101114 */
[----:B---3--:R-:W-:Y:S01]  /*5ff90*/  ISETP.GE.AND P4, PT, R5, UR5, PT ;  /* 0x0000000505007c0c */ /* 0x008fe2000bf86270 */
[----:B------:R-:W3:Y:S02]  /*5ffa0*/  LDCU UR5, c[0x0][0x39c] ;  /* 0x00007380ff0577ac */ /* 0x000ee40008000800 */
[----:B------:R1:W-:Y:S01]  /*5ffb0*/  @P6 STG.E.U8 desc[UR20][R12.64], R0 ;  /* 0x000000000c006986 */ /* 0x0003e2000c101114 */
[----:B------:R-:W-:Y:S01]  /*5ffc0*/  ISETP.LT.AND P6, PT, R81, UR10, !P4 ;  /* 0x0000000a51007c0c */ /* 0x000fe2000e7c1270 */
[----:B------:R-:W0:Y:S02]  /*5ffd0*/  LDCU UR10, c[0x0][0x398] ;  /* 0x00007300ff0a77ac */ /* 0x000e240008000800 */
[----:B------:R-:W3:Y:S04]  /*5ffe0*/  LDL.LU.64 R8, [R1+0x180] ;  /* 0x0001800001087983 */ /* 0x000ee80000300a00 */
[----:B----4-:R-:W4:Y:S01]  /*5fff0*/  LDL.LU R7, [R1+0x16d8] ;  /* 0x0016d80001077983 */ /* 0x010f220000300800 */
[----:B-1----:R-:W-:-:S03]  /*60000*/  PRMT R0, R0, 0x9910, RZ ;  /* 0x0000991000007816 */ /* 0x002fc600000000ff */
[----:B------:R-:W3:Y:S01]  /*60010*/  LDL.LU.64 R12, [R1+0x178] ;  /* 0x00017800010c7983 */ /* 0x000ee20000300a00 */
[----:B------:R-:W-:-:S03]  /*60020*/  SHF.R.S32.HI R0, RZ, 0x8, R0 ;  /* 0x00000008ff007819 */ /* 0x000fc60000011400 */
[----:B------:R-:W3:Y:S04]  /*60030*/  LDL.LU.64 R14, [R1+0x170] ;  /* 0x00017000010e7983 */ /* 0x000ee80000300a00 */
[----:B------:R-:W3:Y:S01]  /*60040*/  LDL.LU R6, [R1+0x1580] ;  /* 0x0015800001067983 */ /* 0x000ee20000300800 */
[----:B--2---:R-:W-:-:S05]  /*60050*/  F2FP.SATFINITE.E4M3.F32.PACK_AB_MERGE_C R50, R51, R50, RZ ;  /* 0x000000323332723e */ /* 0x004fca00048070ff */
[----:B------:R1:W-:Y:S04]  /*60060*/  @P5 STG.E.U8 desc[UR20][R10.64], R50 ;  /* 0x000000320a005986 */ /* 0x0003e8000c101114 */
[----:B------:R2:W-:Y:S04]  /*60070*/  @P6 STG.E.U8 desc[UR20][R52.64], R0 ;  /* 0x0000000034006986 */ /* 0x0005e8000c101114 */
[----:B-1----:R-:W4:Y:S04]  /*60080*/  LDL.LU.64 R10, [R1+0x168] ;  /* 0x00016800010a7983 */ /* 0x002f280000300a00 */
[----:B--2---:R-:W2:Y:S01]  /*60090*/  LDL.LU.64 R52, [R1+0x1720] ;  /* 0x0017200001347983 */ /* 0x004ea20000300a00 */
[----:B0-----:R-:W-:Y:S01]  /*600a0*/  ISETP.GE.AND P5, PT, R3, UR4, PT ;  /* 0x0000000403007c0c */ /* 0x001fe2000bfa6270 */
[----:B------:R-:W0:Y:S02]  /*600b0*/  LDCU UR4, c[0x0][0x39c] ;  /* 0x00007380ff0477ac */ /* 0x000e240008000800 */
[----:B------:R-:W2:Y:S04]  /*600c0*/  LDL.LU R5, [R1+0x3c8] ;  /* 0x0003c80001057983 */ /* 0x000ea80000300800 */
[----:B------:R-:W2:Y:S01]  /*600d0*/  LDL.LU R3, [R1+0x3cc] ;  /* 0x0003cc0001037983 */ /* 0x000ea20000300800 */
[----:B------:R-:W-:Y:S01]  /*600e0*/  ISETP.LT.AND P4, PT, R77, UR6, !P4 ;  /* 0x000000064d007c0c */ /* 0x000fe2000e781270 */
[----:B------:R-:W1:Y:S01]  /*600f0*/  LDCU UR6, c[0x0][0x398] ;  /* 0x00007300ff0677ac */ /* 0x000e620008000800 */
[----:B------:R-:W-:-:S02]  /*60100*/  PRMT R2, R50, 0x9910, RZ ;  /* 0x0000991032027816 */ /* 0x000fc400000000ff */
[----:B------:R-:W-:Y:S01]  /*60110*/  ISETP.LT.AND P6, PT, R81, UR7, !P5 ;  /* 0x0000000751007c0c */ /* 0x000fe2000efc1270 */
[----:B------:R-:W0:Y:S01]  /*60120*/  LDCU UR7, c[0x0][0x398] ;  /* 0x00007300ff0777ac */ /* 0x000e220008000800 */
[----:B------:R-:W-:Y:S02]  /*60130*/  SHF.R.S32.HI R2, RZ, 0x8, R2 ;  /* 0x00000008ff027819 */ /* 0x000fe40000011402 */
[----:B------:R-:W-:Y:S01]  /*60140*/  ISETP.LT.AND P5, PT, R77, UR9, !P5 ;  /* 0x000000094d007c0c */ /* 0x000fe2000efa1270 */
[----:B------:R-:W0:Y:S01]  /*60150*/  LDCU UR9, c[0x0][0x398] ;  /* 0x00007300ff0977ac */ /* 0x000e220008000800 */
[----:B-----5:R-:W-:Y:S02]  /*60160*/  F2FP.SATFINITE.E4M3.F32.PACK_AB_MERGE_C R0, R4, R17, RZ ;  /* 0x000000110400723e */ /* 0x020fe400048070ff */
[----:B------:R-:W5:Y:S04]  /*60170*/  LDL.LU R4, [R1+0x1590] ;  /* 0x0015900001047983 */ /* 0x000f680000300800 */
[----:B---3--:R3:W-:Y:S01]  /*60180*/  @P4 STG.E.U8 desc[UR20][R8.64], R2 ;  /* 0x0000000208004986 */ /* 0x0087e2000c101114 */
[----:B----4-:R-:W-:Y:S01]  /*60190*/  ISETP.GE.AND P4, PT, R7, UR5, PT ;  /* 0x0000000507007c0c */ /* 0x010fe2000bf86270 */
[----:B------:R-:W5:Y:S02]  /*601a0*/  LDCU UR5, c[0x0][0x39c] ;  /* 0x00007380ff0577ac */ /* 0x000f640008000800 */
[----:B------:R4:W-:Y:S01]  /*601b0*/  @P6 STG.E.U8 desc[UR20][R12.64], R0 ;  /* 0x000000000c006986 */ /* 0x0009e2000c101114 */
[----:B------:R-:W-:Y:S01]  /*601c0*/  ISETP.LT.AND P6, PT, R81, UR10, !P4 ;  /* 0x0000000a51007c0c */ /* 0x000fe2000e7c1270 */
[----:B------:R-:W0:Y:S01]  /*601d0*/  LDCU UR10, c[0x0][0x398] ;  /* 0x00007300ff0a77ac */ /* 0x000e220008000800 */
[----:B-1----:R-:W-:Y:S01]  /*601e0*/  ISETP.LT.AND P4, PT, R77, UR6, !P4 ;  /* 0x000000064d007c0c */ /* 0x002fe2000e781270 */
[----:B------:R-:W1:Y:S01]  /*601f0*/  LDCU UR6, c[0x0][0x398] ;  /* 0x00007300ff0677ac */ /* 0x000e620008000800 */
[----:B---3--:R-:W3:Y:S01]  /*60200*/  LDL.LU.64 R8, [R1+0x158] ;  /* 0x0001580001087983 */ /* 0x008ee20000300a00 */
[----:B----4-:R-:W-:-:S03]  /*60210*/  PRMT R0, R0, 0x9910, RZ ;  /* 0x0000991000007816 */ /* 0x010fc600000000ff */
[----:B------:R-:W4:Y:S01]  /*60220*/  LDL.LU.64 R12, [R1+0x150] ;  /* 0x00015000010c7983 */ /* 0x000f220000300a00 */
[----:B------:R-:W-:Y:S02]  /*60230*/  SHF.R.S32.HI R0, RZ, 0x8, R0 ;  /* 0x00000008ff007819 */ /* 0x000fe40000011400 */
[----:B--2---:R-:W-:-:S05]  /*60240*/  F2FP.SATFINITE.E4M3.F32.PACK_AB_MERGE_C R52, R53, R52, RZ ;  /* 0x000000343534723e */ /* 0x004fca00048070ff */
[----:B------:R2:W-:Y:S01]  /*60250*/  @P5 STG.E.U8 desc[UR20][R14.64], R52 ;  /* 0x000000340e005986 */ /* 0x0005e2000c101114 */
[----:B0-----:R-:W-:Y:S01]  /*60260*/  ISETP.GE.AND P5, PT, R6, UR4, PT ;  /* 0x0000000406007c0c */ /* 0x001fe2000bfa6270 */
[----:B------:R-:W0:Y:S02]  /*60270*/  LDCU UR4, c[0x0][0x39c] ;  /* 0x00007380ff0477ac */ /* 0x000e240008000800 */
[----:B------:R-:W0:Y:S01]  /*60280*/  LDL.LU R6, [R1+0x130c] ;  /* 0x00130c0001067983 */ /* 0x000e220000300800 */
[----:B--2---:R-:W-:-:S03]  /*60290*/  PRMT R52, R52, 0x9910, RZ ;  /* 0x0000991034347816 */ /* 0x004fc600000000ff */
[----:B------:R2:W-:Y:S01]  /*602a0*/  @P6 STG.E.U8 desc[UR20][R10.64], R0 ;  /* 0x000000000a006986 */ /* 0x0005e2000c101114 */
[----:B------:R-:W-:-:S03]  /*602b0*/  SHF.R.S32.HI R52, RZ, 0x8, R52 ;  /* 0x00000008ff347819 */ /* 0x000fc60000011434 */
[----:B------:R-:W4:Y:S04]  /*602c0*/  LDL.LU R7, [R1+0x3d0] ;  /* 0x0003d00001077983 */ /* 0x000f280000300800 */
[----:B------:R1:W-:Y:S01]  /*602d0*/  @P4 STG.E.U8 desc[UR20][R54.64], R52 ;  /* 0x0000003436004986 */ /* 0x0003e2000c101114 */
[----:B--2---:R-:W-:-:S03]  /*602e0*/  F2FP.SATFINITE.E4M3.F32.PACK_AB_MERGE_C R0, R3, R5, RZ ;  /* 0x000000050300723e */ /* 0x004fc600048070ff */
[----:B------:R-:W2:Y:S04]  /*602f0*/  LDL.LU R3, [R1+0x3d4] ;  /* 0x0003d40001037983 */ /* 0x000ea80000300800 */
[----:B-1----:R-:W2:Y:S01]  /*60300*/  LDL.LU.64 R54, [R1+0x1718] ;  /* 0x0017180001367983 */ /* 0x002ea20000300a00 */
[----:B------:R-:W-:Y:S01]  /*60310*/  ISETP.LT.AND P6, PT, R81, UR7, !P5 ;  /* 0x0000000751007c0c */ /* 0x000fe2000efc1270 */
[----:B------:R-:W1:Y:S01]  /*60320*/  LDCU UR7, c[0x0][0x398] ;  /* 0x00007300ff0777ac */ /* 0x000e620008000800 */
[----:B-----5:R-:W-:Y:S01]  /*60330*/  ISETP.GE.AND P4, PT, R4, UR5, PT ;  /* 0x0000000504007c0c */ /* 0x020fe2000bf86270 */
[----:B------:R-:W5:Y:S01]  /*60340*/  LDL.LU.64 R14, [R1+0x140] ;  /* 0x00014000010e7983 */ /* 0x000f620000300a00 */
[----:B------:R-:W-:Y:S01]  /*60350*/  ISETP.LT.AND P5, PT, R77, UR9, !P5 ;  /* 0x000000094d007c0c */ /* 0x000fe2000efa1270 */
[----:B------:R-:W0:Y:S01]  /*60360*/  LDCU UR5, c[0x0][0x398] ;  /* 0x00007300ff0577ac */ /* 0x000e220008000800 */
[----:B------:R-:W-:Y:S01]  /*60370*/  PRMT R2, R0, 0x9910, RZ ;  /* 0x0000991000027816 */ /* 0x000fe200000000ff */
[----:B------:R-:W5:Y:S01]  /*60380*/  LDL.LU.64 R4, [R1+0x138] ;  /* 0x0001380001047983 */ /* 0x000f620000300a00 */
[----:B------:R-:W0:Y:S05]  /*60390*/  LDCU UR9, c[0x0][0x398] ;  /* 0x00007300ff0977ac */ /* 0x000e2a0008000800 */
[----:B---3--:R3:W-:Y:S01]  /*603a0*/  @P6 STG.E.U8 desc[UR20][R8.64], R0 ;  /* 0x0000000008006986 */ /* 0x0087e2000c101114 */
[----:B------:R-:W-:Y:S01]  /*603b0*/  ISETP.LT.AND P6, PT, R81, UR10, !P4 ;  /* 0x0000000a51007c0c */ /* 0x000fe2000e7c1270 */
[----:B------:R-:W0:Y:S01]  /*603c0*/  LDCU UR10, c[0x0][0x398] ;  /* 0x00007300ff0a77ac */ /* 0x000e220008000800 */
[----:B------:R-:W-:Y:S01]  /*603d0*/  SHF.R.S32.HI R2, RZ, 0x8, R2 ;  /* 0x00000008ff027819 */ /* 0x000fe20000011402 */
[----:B---3--:R-:W3:Y:S04]  /*603e0*/  LDL.LU R9, [R1+0x158c] ;  /* 0x00158c0001097983 */ /* 0x008ee80000300800 */
[----:B------:R-:W3:Y:S01]  /*603f0*/  LDL.LU.64 R10, [R1+0x130] ;  /* 0x00013000010a7983 */ /* 0x000ee20000300a00 */
[----:B--2---:R-:W-:-:S05]  /*60400*/  F2FP.SATFINITE.E4M3.F32.PACK_AB_MERGE_C R54, R55, R54, RZ ;  /* 0x000000363736723e */ /* 0x004fca00048070ff */
[----:B----4-:R-:W-:Y:S04]  /*60410*/  @P5 STG.E.U8 desc[UR20][R12.64], R54 ;  /* 0x000000360c005986 */ /* 0x010fe8000c101114 */
[----:B------:R2:W-:Y:S04]  /*60420*/  @P6 STG.E.U8 desc[UR20][R56.64], R2 ;  /* 0x0000000238006986 */ /* 0x0005e8000c101114 */
[----:B--2---:R-:W2:Y:S01]  /*60430*/  LDL.LU.64 R56, [R1+0x1710] ;  /* 0x0017100001387983 */ /* 0x004ea20000300a00 */
[----:B------:R-:W-:Y:S01]  /*60440*/  ISETP.LT.AND P4, PT, R77, UR6, !P4 ;  /* 0x000000064d007c0c */ /* 0x000fe2000e781270 */
[----:B------:R-:W4:Y:S01]  /*60450*/  LDCU UR6, c[0x0][0x398] ;  /* 0x00007300ff0677ac */ /* 0x000f220008000800 */
[----:B------:R-:W-:Y:S01]  /*60460*/  PRMT R0, R54, 0x9910, RZ ;  /* 0x0000991036007816 */ /* 0x000fe200000000ff */
[----:B------:R-:W3:Y:S01]  /*60470*/  LDL.LU R8, [R1+0x1588] ;  /* 0x0015880001087983 */ /* 0x000ee20000300800 */
[----:B0-----:R-:W-:Y:S01]  /*60480*/  ISETP.GE.AND P5, PT, R6, UR4, PT ;  /* 0x0000000406007c0c */ /* 0x001fe2000bfa6270 */
[----:B------:R-:W0:Y:S01]  /*60490*/  LDCU UR4, c[0x0][0x398] ;  /* 0x00007300ff0477ac */ /* 0x000e220008000800 */
[----:B------:R-:W-:Y:S01]  /*604a0*/  SHF.R.S32.HI R0, RZ, 0x8, R0 ;  /* 0x00000008ff007819 */ /* 0x000fe20000011400 */
[----:B------:R-:W4:Y:S01]  /*604b0*/  LDL.LU R13, [R1+0x3d8] ;  /* 0x0003d800010d7983 */ /* 0x000f220000300800 */
[----:B-1----:R-:W-:Y:S01]  /*604c0*/  ISETP.LT.AND P6, PT, R81, UR7, !P5 ;  /* 0x0000000751007c0c */ /* 0x002fe2000efc1270 */
[----:B------:R-:W1:Y:S01]  /*604d0*/  LDCU UR7, c[0x0][0x398] ;  /* 0x00007300ff0777ac */ /* 0x000e620008000800 */
[----:B------:R-:W-:Y:S01]  /*604e0*/  ISETP.LT.AND P5, PT, R77, UR5, !P5 ;  /* 0x000000054d007c0c */ /* 0x000fe2000efa1270 */
[----:B------:R-:W4:Y:S01]  /*604f0*/  LDL.LU R6, [R1+0x3dc] ;  /* 0x0003dc0001067983 */ /* 0x000f220000300800 */
[----:B------:R-:W-:Y:S01]  /*60500*/  F2FP.SATFINITE.E4M3.F32.PACK_AB_MERGE_C R3, R3, R7, RZ ;  /* 0x000000070303723e */ /* 0x000fe200048070ff */
[----:B------:R-:W0:Y:S02]  /*60510*/  LDCU UR5, c[0x0][0x398] ;  /* 0x00007300ff0577ac */ /* 0x000e240008000800 */
[----:B-----5:R5:W-:Y:S01]  /*60520*/  @P4 STG.E.U8 desc[UR20][R14.64], R0 ;  /* 0x000000000e004986 */ /* 0x020be2000c101114 */
[----:B------:R-:W-:Y:S01]  /*60530*/  ISETP.LT.AND P4, PT, R81, UR9, !P3 ;  /* 0x0000000951007c0c */ /* 0x000fe2000df81270 */
[----:B------:R-:W0:Y:S01]  /*60540*/  LDCU UR9, c[0x0][0x398] ;  /* 0x00007300ff0977ac */ /* 0x000e220008000800 */
[----:B------:R-:W-:Y:S01]  /*60550*/  PRMT R2, R3, 0x9910, RZ ;  /* 0x0000991003027816 */ /* 0x000fe200000000ff */
[----:B------:R-:W4:Y:S03]  /*60560*/  LDL.LU.64 R16, [R1+0x120] ;  /* 0x0001200001107983 */ /* 0x000f260000300a00 */
[----:B------:R-:W-:Y:S01]  /*60570*/  SHF.R.S32.HI R2, RZ, 0x8, R2 ;  /* 0x00000008ff027819 */ /* 0x000fe20000011402 */
[----:B------:R0:W-:Y:S04]  /*60580*/  @P6 STG.E.U8 desc[UR20][R4.64], R3 ;  /* 0x0000000304006986 */ /* 0x0001e8000c101114 */
[----:B-----5:R-:W5:Y:S04]  /*60590*/  LDL.LU.64 R14, [R1+0x118] ;  /* 0x00011800010e7983 */ /* 0x020f680000300a00 */
[----:B------:R-:W4:Y:S04]  /*605a0*/  LDL.LU R7, [R1+0x1584] ;  /* 0x0015840001077983 */ /* 0x000f280000300800 */
[----:B0-----:R-:W5:Y:S01]  /*605b0*/  LDL.LU.64 R4, [R1+0x110] ;  /* 0x0001100001047983 */ /* 0x001f620000300a00 */
[----:B--2---:R-:W-:-:S05]  /*605c0*/  F2FP.SATFINITE.E4M3.F32.PACK_AB_MERGE_C R56, R57, R56, RZ ;  /* 0x000000383938723e */ /* 0x004fca00048070ff */
[----:B---3--:R-:W-:Y:S04]  /*605d0*/  @P5 STG.E.U8 desc[UR20][R10.64], R56 ;  /* 0x000000380a005986 */ /* 0x008fe8000c101114 */
[----:B------:R0:W-:Y:S04]  /*605e0*/  @P4 STG.E.U8 desc[UR20][R58.64], R2 ;  /* 0x000000023a004986 */ /* 0x0001e8000c101114 */
[----:B0-----:R-:W2:Y:S01]  /*605f0*/  LDL.LU.64 R58, [R1+0x1708] ;  /* 0x00170800013a7983 */ /* 0x001ea20000300a00 */
[----:B------:R-:W-:Y:S01]  /*60600*/  ISETP.LT.AND P3, PT, R77, UR4, !P3 ;  /* 0x000000044d007c0c */ /* 0x000fe2000df61270 */
[----:B------:R-:W0:Y:S01]  /*60610*/  LDCU UR4, c[0x0][0x398] ;  /* 0x00007300ff0477ac */ /* 0x000e220008000800 */
[----:B------:R-:W-:Y:S01]  /*60620*/  PRMT R0, R56, 0x9910, RZ ;  /* 0x0000991038007816 */ /* 0x000fe200000000ff */
[----:B------:R-:W3:Y:S03]  /*60630*/  LDL.LU R12, [R1+0x1514] ;  /* 0x00151400010c7983 */ /* 0x000ee60000300800 */
[----:B------:R-:W-:Y:S01]  /*60640*/  SHF.R.S32.HI R0, RZ, 0x8, R0 ;  /* 0x00000008ff007819 */ /* 0x000fe20000011400 */
[----:B------:R-:W3:Y:S01]  /*60650*/  LDL.LU R10, [R1+0x3e0] ;  /* 0x0003e000010a7983 */ /* 0x000ee20000300800 */
[----:B------:R-:W-:Y:S01]  /*60660*/  ISETP.LT.AND P5, PT, R81, UR5, !P2 ;  /* 0x0000000551007c0c */ /* 0x000fe2000d7a1270 */
[----:B------:R-:W0:Y:S01]  /*60670*/  LDCU UR5, c[0x0][0x398] ;  /* 0x00007300ff0577ac */ /* 0x000e220008000800 */
[----:B----4-:R-:W-:Y:S01]  /*60680*/  ISETP.LT.AND P2, PT, R77, UR6, !P2 ;  /* 0x000000064d007c0c */ /* 0x010fe2000d741270 */
[----:B------:R-:W3:Y:S01]  /*60690*/  LDL.LU R11, [R1+0x3e4] ;  /* 0x0003e400010b7983 */ /* 0x000ee20000300800 */
[----:B------:R-:W-:Y:S01]  /*606a0*/  F2FP.SATFINITE.E4M3.F32.PACK_AB_MERGE_C R3, R6, R13, RZ ;  /* 0x0000000d0603723e */ /* 0x000fe200048070ff */
[----:B------:R-:W4:Y:S02]  /*606b0*/  LDCU UR6, c[0x0][0x398] ;  /* 0x00007300ff0677ac */ /* 0x000f240008000800 */
[----:B------:R-:W-:Y:S01]  /*606c0*/  @P3 STG.E.U8 desc[UR20][R16.64], R0 ;  /* 0x0000000010003986 */ /* 0x000fe2000c101114 */
[----:B-1----:R-:W-:Y:S01]  /*606d0*/  ISETP.LT.AND P3, PT, R81, UR7, !P0 ;  /* 0x0000000751007c0c */ /* 0x002fe2000c761270 */
[----:B------:R-:W1:Y:S01]  /*606e0*/  LDCU UR7, c[0x0][0x398] ;  /* 0x00007300ff0777ac */ /* 0x000e620008000800 */
[----:B------:R-:W-:-:S04]  /*606f0*/  PRMT R2, R3, 0x9910, RZ ;  /* 0x0000991003027816 */ /* 0x000fc800000000ff */
[----:B------:R-:W-:Y:S01]  /*60700*/  SHF.R.S32.HI R2, RZ, 0x8, R2 ;  /* 0x00000008ff027819 */ /* 0x000fe20000011402 */
[----:B-----5:R-:W-:Y:S01]  /*60710*/  @P5 STG.E.U8 desc[UR20][R14.64], R3 ;  /* 0x000000030e005986 */ /* 0x020fe2000c101114 */
[----:B------:R-:W-:Y:S01]  /*60720*/  ISETP.GE.AND P6, PT, R9, UR13, PT ;  /* 0x0000000d09007c0c */ /* 0x000fe2000bfc6270 */
[----:B------:R-:W5:Y:S01]  /*60730*/  LDCU UR13, c[0x0][0x398] ;  /* 0x00007300ff0d77ac */ /* 0x000f620008000800 */
[----:B------:R-:W-:Y:S02]  /*60740*/  ISETP.GE.AND P4, PT, R8, UR15, PT ;  /* 0x0000000f08007c0c */ /* 0x000fe4000bf86270 */
[----:B------:R-:W3:Y:S04]  /*60750*/  LDL.LU.64 R8, [R1+0x100] ;  /* 0x0001000001087983 */ /* 0x000ee80000300a00 */
[----:B------:R-:W3:Y:S01]  /*60760*/  LDL.LU R6, [R1+0x12fc] ;  /* 0x0012fc0001067983 */ /* 0x000ee20000300800 */
[----:B--2---:R-:W-:-:S05]  /*60770*/  F2FP.SATFINITE.E4M3.F32.PACK_AB_MERGE_C R58, R59, R58, RZ ;  /* 0x0000003a3b3a723e */ /* 0x004fca00048070ff */
[----:B------:R-:W-:Y:S04]  /*60780*/  @P2 STG.E.U8 desc[UR20][R4.64], R58 ;  /* 0x0000003a04002986 */ /* 0x000fe8000c101114 */
[----:B------:R2:W-:Y:S04]  /*60790*/  @P3 STG.E.U8 desc[UR20][R60.64], R2 ;  /* 0x000000023c003986 */ /* 0x0005e8000c101114 */
[----:B--2---:R-:W2:Y:S01]  /*607a0*/  LDL.LU.64 R60, [R1+0x1700] ;  /* 0x00170000013c7983 */ /* 0x004ea20000300a00 */
[----:B0-----:R-:W-:Y:S01]  /*607b0*/  ISETP.LT.AND P0, PT, R77, UR4, !P0 ;  /* 0x000000044d007c0c */ /* 0x001fe2000c701270 */
[----:B------:R-:W0:Y:S01]  /*607c0*/  LDCU UR4, c[0x0][0x398] ;  /* 0x00007300ff0477ac */ /* 0x000e220008000800 */
[----:B------:R-:W-:Y:S01]  /*607d0*/  ISETP.LT.AND P3, PT, R81, UR5, !P6 ;  /* 0x0000000551007c0c */ /* 0x000fe2000f761270 */
[----:B------:R-:W5:Y:S01]  /*607e0*/  LDL.LU R4, [R1+0x12f8] ;  /* 0x0012f80001047983 */ /* 0x000f620000300800 */
[----:B------:R-:W-:Y:S01]  /*607f0*/  PRMT R0, R58, 0x9910, RZ ;  /* 0x000099103a007816 */ /* 0x000fe200000000ff */
[----:B------:R-:W0:Y:S01]  /*60800*/  LDCU UR5, c[0x0][0x398] ;  /* 0x00007300ff0577ac */ /* 0x000e220008000800 */
[----:B----4-:R-:W-:-:S02]  /*60810*/  ISETP.LT.AND P6, PT, R77, UR6, !P6 ;  /* 0x000000064d007c0c */ /* 0x010fc4000f7c1270 */
[----:B------:R-:W-:Y:S01]  /*60820*/  ISETP.GE.AND P5, PT, R7, UR19, PT ;  /* 0x0000001307007c0c */ /* 0x000fe2000bfa6270 */
[----:B------:R-:W4:Y:S01]  /*60830*/  LDCU UR6, c[0x0][0x398] ;  /* 0x00007300ff0677ac */ /* 0x000f220008000800 */
[----:B------:R-:W-:Y:S01]  /*60840*/  SHF.R.S32.HI R0, RZ, 0x8, R0 ;  /* 0x00000008ff007819 */ /* 0x000fe20000011400 */
[----:B------:R-:W4:Y:S01]  /*60850*/  LDL.LU R7, [R1+0x3e8] ;  /* 0x0003e80001077983 */ /* 0x000f220000300800 */
[----:B---3--:R-:W-:-:S03]  /*60860*/  F2FP.SATFINITE.E4M3.F32.PACK_AB_MERGE_C R3, R11, R10, RZ ;  /* 0x0000000a0b03723e */ /* 0x008fc600048070ff */
[----:B------:R-:W4:Y:S04]  /*60870*/  LDL.LU R5, [R1+0x3ec] ;  /* 0x0003ec0001057983 */ /* 0x000f280000300800 */
[----:B------:R-:W-:Y:S04]  /*60880*/  @P0 STG.E.U8 desc[UR20][R8.64], R0 ;  /* 0x0000000008000986 */ /* 0x000fe8000c101114 */
[----:B------:R3:W-:Y:S04]  /*60890*/  @P3 STG.E.U8 desc[UR20][R62.64], R3 ;  /* 0x000000033e003986 */ /* 0x0007e8000c101114 */
[----:B---3--:R-:W3:Y:S01]  /*608a0*/  LDL.LU.64 R62, [R1+0x16f8] ;  /* 0x0016f800013e7983 */ /* 0x008ee20000300a00 */
[----:B--2---:R-:W-:-:S05]  /*608b0*/  F2FP.SATFINITE.E4M3.F32.PACK_AB_MERGE_C R60, R61, R60, RZ ;  /* 0x0000003c3d3c723e */ /* 0x004fca00048070ff */
[----:B------:R2:W-:Y:S04]  /*608c0*/  @P6 STG.E.U8 desc[UR20][R64.64], R60 ;  /* 0x0000003c40006986 */ /* 0x0005e8000c101114 */
[----:B--2---:R-:W2:Y:S04]  /*608d0*/  LDL.LU.64 R64, [R1+0x16f0] ;  /* 0x0016f00001407983 */ /* 0x004ea80000300a00 */
[----:B------:R-:W2:Y:S04]  /*608e0*/  LDL.LU R10, [R1+0x12f4] ;  /* 0x0012f400010a7983 */ /* 0x000ea80000300800 */
[----:B------:R-:W2:Y:S04]  /*608f0*/  LDL.LU R8, [R1+0x3f0] ;  /* 0x0003f00001087983 */ /* 0x000ea80000300800 */
[----:B------:R-:W2:Y:S01]  /*60900*/  LDL.LU R9, [R1+0x3f4] ;  /* 0x0003f40001097983 */ /* 0x000ea20000300800 */
[----:B-1----:R-:W-:Y:S01]  /*60910*/  ISETP.LT.AND P0, PT, R81, UR7, !P4 ;  /* 0x0000000751007c0c */ /* 0x002fe2000e701270 */
[----:B------:R-:W1:Y:S01]  /*60920*/  LDCU UR7, c[0x0][0x398] ;  /* 0x00007300ff0777ac */ /* 0x000e620008000800 */
[----:B------:R-:W-:-:S02]  /*60930*/  PRMT R0, R60, 0x9910, RZ ;  /* 0x000099103c007816 */ /* 0x000fc400000000ff */
[----:B0-----:R-:W-:Y:S01]  /*60940*/  ISETP.LT.AND P4, PT, R77, UR4, !P4 ;  /* 0x000000044d007c0c */ /* 0x001fe2000e781270 */
[----:B------:R-:W0:Y:S01]  /*60950*/  LDCU UR4, c[0x0][0x398] ;  /* 0x00007300ff0477ac */ /* 0x000e220008000800 */
[----:B------:R-:W-:Y:S01]  /*60960*/  PRMT R2, R3, 0x9910, RZ ;  /* 0x0000991003027816 */ /* 0x000fe200000000ff */
[----:B------:R-:W-:Y:S01]  /*60970*/  IMAD.MOV.U32 R3, RZ, RZ, R0 ;  /* 0x000000ffff037224 */ /* 0x000fe200078e0000 */
[----:B------:R-:W-:Y:S01]  /*60980*/  ISETP.LT.AND P6, PT, R81, UR5, !P5 ;  /* 0x0000000551007c0c */ /* 0x000fe2000efc1270 */
[----:B------:R-:W0:Y:S01]  /*60990*/  LDCU UR5, c[0x0][0x398] ;  /* 0x00007300ff0577ac */ /* 0x000e220008000800 */
[----:B------:R-:W-:Y:S02]  /*609a0*/  SHF.R.S32.HI R2, RZ, 0x8, R2 ;  /* 0x00000008ff027819 */ /* 0x000fe40000011402 */
[----:B------:R-:W-:Y:S02]  /*609b0*/  SHF.R.S32.HI R3, RZ, 0x8, R3 ;  /* 0x00000008ff037819 */ /* 0x000fe40000011403 */
[----:B------:R-:W-:Y:S01]  /*609c0*/  ISETP.GE.AND P2, PT, R12, UR11, PT ;  /* 0x0000000b0c007c0c */ /* 0x000fe2000bf46270 */
[----:B------:R0:W-:Y:S01]  /*609d0*/  @P0 STG.E.U8 desc[UR20][R66.64], R2 ;  /* 0x0000000242000986 */ /* 0x0001e2000c101114 */
[----:B----4-:R-:W-:Y:S01]  /*609e0*/  F2FP.SATFINITE.E4M3.F32.PACK_AB_MERGE_C R7, R5, R7, RZ ;  /* 0x000000070507723e */ /* 0x010fe200048070ff */
[----:B------:R-:W4:Y:S01]  /*609f0*/  LDCU UR11, c[0x0][0x398] ;  /* 0x00007300ff0b77ac */ /* 0x000f220008000800 */
[----:B------:R-:W-:Y:S01]  /*60a00*/  ISETP.GE.AND P3, PT, R6, UR17, PT ;  /* 0x0000001106007c0c */ /* 0x000fe2000bf66270 */
[----:B------:R0:W-:Y:S01]  /*60a10*/  @P4 STG.E.U8 desc[UR20][R92.64], R3 ;  /* 0x000000035c004986 */ /* 0x0001e2000c101114 */
[----:B------:R-:W-:Y:S01]  /*60a20*/  ISETP.LT.AND P5, PT, R77, UR6, !P5 ;  /* 0x000000064d007c0c */ /* 0x000fe2000efa1270 */
[----:B------:R-:W4:Y:S01]  /*60a30*/  LDCU UR6, c[0x0][0x398] ;  /* 0x00007300ff0677ac */ /* 0x000f220008000800 */
[----:B------:R-:W-:-:S02]  /*60a40*/  ISETP.LT.AND P4, PT, R81, UR9, !P2 ;  /* 0x0000000951007c0c */ /* 0x000fc4000d781270 */
[----:B-1----:R-:W-:Y:S01]  /*60a50*/  ISETP.LT.AND P2, PT, R77, UR7, !P2 ;  /* 0x000000074d007c0c */ /* 0x002fe2000d741270 */
[----:B------:R-:W1:Y:S01]  /*60a60*/  LDCU UR7, c[0x0][0x398] ;  /* 0x00007300ff0777ac */ /* 0x000e620008000800 */
[----:B---3--:R-:W-:Y:S01]  /*60a70*/  F2FP.SATFINITE.E4M3.F32.PACK_AB_MERGE_C R63, R63, R62, RZ ;  /* 0x0000003e3f3f723e */ /* 0x008fe200048070ff */
[----:B------:R3:W-:Y:S01]  /*60a80*/  @P6 STG.E.U8 desc[UR20][R90.64], R7 ;  /* 0x000000075a006986 */ /* 0x0007e2000c101114 */
[----:B------:R-:W-:Y:S02]  /*60a90*/  ISETP.LT.AND P6, PT, R81, UR10, !P3 ;  /* 0x0000000a51007c0c */ /* 0x000fe4000dfc1270 */
[----:B------:R-:W-:Y:S01]  /*60aa0*/  PRMT R0, R7, 0x9910, RZ ;  /* 0x0000991007007816 */ /* 0x000fe200000000ff */
[----:B0-----:R-:W2:Y:S01]  /*60ab0*/  LDL.LU.64 R66, [R1+0x16e8] ;  /* 0x0016e80001427983 */ /* 0x001ea20000300a00 */
[----:B------:R-:W-:Y:S02]  /*60ac0*/  PRMT R5, R63, 0x9910, RZ ;  /* 0x000099103f057816 */ /* 0x000fe400000000ff */
[----:B-----5:R-:W-:Y:S01]  /*60ad0*/  ISETP.GE.AND P0, PT, R4, UR25, PT ;  /* 0x0000001904007c0c */ /* 0x020fe2000bf06270 */
[----:B------:R-:W5:Y:S01]  /*60ae0*/  LDL.LU R6, [R1+0x3f8] ;  /* 0x0003f80001067983 */ /* 0x000f620000300800 */
[----:B------:R-:W-:-:S02]  /*60af0*/  SHF.R.S32.HI R3, RZ, 0x8, R0 ;  /* 0x00000008ff037819 */ /* 0x000fc40000011400 */
[----:B------:R-:W-:Y:S01]  /*60b00*/  SHF.R.S32.HI R5, RZ, 0x8, R5 ;  /* 0x00000008ff057819 */ /* 0x000fe20000011405 */
[----:B------:R-:W5:Y:S04]  /*60b10*/  LDL.LU R4, [R1+0x3fc] ;  /* 0x0003fc0001047983 */ /* 0x000f680000300800 */
[----:B------:R-:W-:Y:S04]  /*60b20*/  @P5 STG.E.U8 desc[UR20][R88.64], R63 ;  /* 0x0000003f58005986 */ /* 0x000fe8000c101114 */
[----:B------:R0:W-:Y:S01]  /*60b30*/  @P4 STG.E.U8 desc[UR20][R86.64], R3 ;  /* 0x0000000356004986 */ /* 0x0001e2000c101114 */
[----:B------:R-:W-:-:S03]  /*60b40*/  ISETP.LT.AND P4, PT, R81, UR5, !P0 ;  /* 0x0000000551007c0c */ /* 0x000fc6000c781270 */
[----:B------:R0:W-:Y:S01]  /*60b50*/  @P2 STG.E.U8 desc[UR20][R84.64], R5 ;  /* 0x0000000554002986 */ /* 0x0001e2000c101114 */
[----:B------:R-:W-:Y:S02]  /*60b60*/  ISETP.LT.AND P2, PT, R81, UR12, !P1 ;  /* 0x0000000c51007c0c */ /* 0x000fe4000cf41270 */
[C---:B------:R-:W-:Y:S02]  /*60b70*/  ISETP.LT.AND P3, PT, R77.reuse, UR4, !P3 ;  /* 0x000000044d007c0c */ /* 0x040fe4000df61270 */
[C---:B------:R-:W-:Y:S02]  /*60b80*/  ISETP.LT.AND P1, PT, R77.reuse, UR13, !P1 ;  /* 0x0000000d4d007c0c */ /* 0x040fe4000cf21270 */
[----:B----4-:R-:W-:Y:S02]  /*60b90*/  ISETP.LT.AND P0, PT, R77, UR6, !P0 ;  /* 0x000000064d007c0c */ /* 0x010fe4000c701270 */
[----:B--2---:R-:W-:Y:S02]  /*60ba0*/  ISETP.GE.AND P5, PT, R10, UR23, PT ;  /* 0x000000170a007c0c */ /* 0x004fe4000bfa6270 */
[----:B---3--:R-:W-:-:S05]  /*60bb0*/  F2FP.SATFINITE.E4M3.F32.PACK_AB_MERGE_C R7, R9, R8, RZ ;  /* 0x000000080907723e */ /* 0x008fca00048070ff */
[----:B------:R2:W-:Y:S01]  /*60bc0*/  @P6 STG.E.U8 desc[UR20][R82.64], R7 ;  /* 0x0000000752006986 */ /* 0x0005e2000c101114 */
[----:B------:R-:W-:Y:S02]  /*60bd0*/  ISETP.LT.AND P6, PT, R81, UR11, !P5 ;  /* 0x0000000b51007c0c */ /* 0x000fe4000efc1270 */
[----:B-1----:R-:W-:Y:S01]  /*60be0*/  ISETP.LT.AND P5, PT, R77, UR7, !P5 ;  /* 0x000000074d007c0c */ /* 0x002fe2000efa1270 */
[----:B------:R-:W3:Y:S04]  /*60bf0*/  LDL.LU R81, [R1+0x16e0] ;  /* 0x0016e00001517983 */ /* 0x000ee80000300800 */
[----:B------:R-:W4:Y:S01]  /*60c00*/  LDL.LU R77, [R1+0x16dc] ;  /* 0x0016dc00014d7983 */ /* 0x000f220000300800 */
[----:B------:R-:W-:Y:S02]  /*60c10*/  PRMT R0, R7, 0x9910, RZ ;  /* 0x0000991007007816 */ /* 0x000fe400000000ff */
[----:B------:R-:W-:-:S03]  /*60c20*/  F2FP.SATFINITE.E4M3.F32.PACK_AB_MERGE_C R65, R65, R64, RZ ;  /* 0x000000404141723e */ /* 0x000fc600048070ff */
[----:B0-----:R-:W-:Y:S01]  /*60c30*/  IMAD.MOV.U32 R3, RZ, RZ, R0 ;  /* 0x000000ffff037224 */ /* 0x001fe200078e0000 */
[----:B------:R-:W-:-:S04]  /*60c40*/  PRMT R5, R65, 0x9910, RZ ;  /* 0x0000991041057816 */ /* 0x000fc800000000ff */
[----:B------:R-:W-:Y:S02]  /*60c50*/  SHF.R.S32.HI R3, RZ, 0x8, R3 ;  /* 0x00000008ff037819 */ /* 0x000fe40000011403 */
[----:B------:R-:W-:Y:S02]  /*60c60*/  SHF.R.S32.HI R5, RZ, 0x8, R5 ;  /* 0x00000008ff057819 */ /* 0x000fe40000011405 */
[----:B------:R-:W-:Y:S02]  /*60c70*/  F2FP.SATFINITE.E4M3.F32.PACK_AB_MERGE_C R67, R67, R66, RZ ;  /* 0x000000424343723e */ /* 0x000fe400048070ff */
[----:B-----5:R-:W-:Y:S02]  /*60c80*/  F2FP.SATFINITE.E4M3.F32.PACK_AB_MERGE_C R11, R4, R6, RZ ;  /* 0x00000006040b723e */ /* 0x020fe400048070ff */
[----:B------:R-:W-:Y:S02]  /*60c90*/  PRMT R9, R67, 0x9910, RZ ;  /* 0x0000991043097816 */ /* 0x000fe400000000ff */
[----:B--2---:R-:W-:-:S02]  /*60ca0*/  PRMT R7, R11, 0x9910, RZ ;  /* 0x000099100b077816 */ /* 0x004fc400000000ff */
[----:B------:R-:W-:Y:S02]  /*60cb0*/  SHF.R.S32.HI R9, RZ, 0x8, R9 ;  /* 0x00000008ff097819 */ /* 0x000fe40000011409 */
[----:B------:R-:W-:Y:S01]  /*60cc0*/  SHF.R.S32.HI R7, RZ, 0x8, R7 ;  /* 0x00000008ff077819 */ /* 0x000fe20000011407 */
[----:B---3--:R0:W-:Y:S04]  /*60cd0*/  @P3 STG.E.U8 desc[UR20][R80.64], R65 ;  /* 0x0000004150003986 */ /* 0x0081e8000c101114 */
[----:B------:R0:W-:Y:S04]  /*60ce0*/  @P4 STG.E.U8 desc[UR20][R78.64], R3 ;  /* 0x000000034e004986 */ /* 0x0001e8000c101114 */
[----:B----4-:R0:W-:Y:S04]  /*60cf0*/  @P0 STG.E.U8 desc[UR20][R76.64], R5 ;  /* 0x000000054c000986 */ /* 0x0101e8000c101114 */
[----:B------:R0:W-:Y:S04]  /*60d00*/  @P6 STG.E.U8 desc[UR20][R74.64], R11 ;  /* 0x0000000b4a006986 */ /* 0x0001e8000c101114 */
[----:B------:R0:W-:Y:S04]  /*60d10*/  @P5 STG.E.U8 desc[UR20][R72.64], R67 ;  /* 0x0000004348005986 */ /* 0x0001e8000c101114 */
[----:B------:R0:W-:Y:S04]  /*60d20*/  @P2 STG.E.U8 desc[UR20][R70.64], R7 ;  /* 0x0000000746002986 */ /* 0x0001e8000c101114 */
[----:B------:R0:W-:Y:S01]  /*60d30*/  @P1 STG.E.U8 desc[UR20][R68.64], R9 ;  /* 0x0000000944001986 */ /* 0x0001e2000c101114 */
[----:B------:R-:W-:Y:S06]  /*60d40*/  BAR.SYNC.DEFER_BLOCKING 0x0 ;  /* 0x0000000000007b1d */ /* 0x000fec0000010000 */
[----:B------:R-:W-:Y:S05]  /*60d50*/  BRA.U UP0, `(.L_x_13) ;  /* 0x0000000100a07547 */ /* 0x000fea000b800000 */
[----:B------:R-:W1:Y:S01]  /*60d60*/  S2UR UR5, SR_CgaCtaId ;  /* 0x00000000000579c3 */ /* 0x000e620000008800 */
[----:B------:R-:W-:Y:S01]  /*60d70*/  NOP ;  /* 0x0000000000007918 */ /* 0x000fe20000000000 */
[----:B------:R-:W-:Y:S01]  /*60d80*/  UMOV UR4, 0x50 ;  /* 0x0000005000047882 */ /* 0x000fe20000000000 */
[----:B------:R-:W-:Y:S02]  /*60d90*/  IMAD.U32 R0, RZ, RZ, UR8 ;  /* 0x00000008ff007e24 */ /* 0x000fe4000f8e00ff */
[----:B0-----:R-:W-:Y:S02]  /*60da0*/  IMAD.MOV.U32 R3, RZ, RZ, 0xffff ;  /* 0x0000ffffff037424 */ /* 0x001fe400078e00ff */
[----:B------:R-:W-:Y:S01]  /*60db0*/  IMAD.MOV.U32 R7, RZ, RZ, 0x1 ;  /* 0x00000001ff077424 */ /* 0x000fe200078e00ff */
[----:B------:R-:W-:-:S04]  /*60dc0*/  LOP3.LUT R0, R0, 0xffff, RZ, 0xc0, !PT ;  /* 0x0000ffff00007812 */ /* 0x000fc800078ec0ff */
[----:B------:R-:W-:-:S05]  /*60dd0*/  SHF.R.U32.HI R0, RZ, 0x5, R0 ;  /* 0x00000005ff007819 */ /* 0x000fca0000011600 */
[----:B------:R-:W-:Y:S01]  /*60de0*/  VIADD R2, R0, 0x10 ;  /* 0x0000001000027836 */ /* 0x000fe20000000000 */
[----:B------:R-:W-:Y:S01]  /*60df0*/  SHF.L.U32 R0, R3, R0, RZ ;  /* 0x0000000003007219 */ /* 0x000fe200000006ff */
[----:B-1----:R-:W-:-:S03]  /*60e00*/  ULEA UR6, UR5, UR4, 0x18 ;  /* 0x0000000405067291 */ /* 0x002fc6000f8ec0ff */
[----:B------:R-:W-:-:S04]  /*60e10*/  SHF.L.U32 R3, R7, R2, RZ ;  /* 0x0000000207037219 */ /* 0x000fc800000006ff */
[----:B------:R-:W-:Y:S02]  /*60e20*/  LOP3.LUT R0, R3, R0, RZ, 0xfc, !PT ;  /* 0x0000000003007212 */ /* 0x000fe400078efcff */
[----:B------:R-:W0:Y:S02]  /*60e30*/  LDS R5, [UR6] ;  /* 0x00000006ff057984 */ /* 0x000e240008000800 */
[C---:B------:R-:W-:Y:S02]  /*60e40*/  LOP3.LUT R2, R0.reuse, 0xffff, RZ, 0xc0, !PT ;  /* 0x0000ffff00027812 */ /* 0x040fe400078ec0ff */
[----:B0-----:R-:W-:-:S04]  /*60e50*/  LOP3.LUT R3, R0, 0xffff, R5, 0x80, !PT ;  /* 0x0000ffff00037812 */ /* 0x001fc800078e8005 */
[----:B------:R-:W-:-:S13]  /*60e60*/  ISETP.NE.AND P0, PT, R3, R2, PT ;  /* 0x000000020300720c */ /* 0x000fda0003f05270 */
[----:B------:R-:W-:Y:S05]  /*60e70*/  @P0 BRA `(.L_x_14) ;  /* 0x0000000000500947 */ /* 0x000fea0003800000 */
[----:B------:R-:W-:Y:S02]  /*60e80*/  SHF.R.U32.HI R5, RZ, 0x10, R5 ;  /* 0x00000010ff057819 */ /* 0x000fe40000011605 */
[----:B------:R-:W-:-:S04]  /*60e90*/  SHF.R.U32.HI R2, RZ, 0x10, R0 ;  /* 0x00000010ff027819 */ /* 0x000fc80000011600 */
[----:B------:R-:W-:-:S04]  /*60ea0*/  LOP3.LUT R5, R5, R2, RZ, 0xc0, !PT ;  /* 0x0000000205057212 */ /* 0x000fc800078ec0ff */
[----:B------:R-:W-:-:S13]  /*60eb0*/  ISETP.NE.AND P0, PT, R5, R2, PT ;  /* 0x000000020500720c */ /* 0x000fda0003f05270 */
[----:B------:R-:W-:Y:S05]  /*60ec0*/  @P0 BRA `(.L_x_15) ;  /* 0x0000000000300947 */ /* 0x000fea0003800000 */
[----:B------:R-:W-:Y:S01]  /*60ed0*/  R2UR UR4, R0 ;  /* 0x00000000000472ca */ /* 0x000fe200000e0000 */
[----:B------:R-:W-:Y:S01]  /*60ee0*/  VOTEU.ANY UR5, UPT, PT ;  /* 0x0000000000057886 */ /* 0x000fe200038e0100 */
[----:B------:R-:W0:Y:S01]  /*60ef0*/  S2R R0, SR_LANEID ;  /* 0x0000000000007919 */ /* 0x000e220000000000 */
[----:B------:R-:W-:-:S10]  /*60f00*/  UFLO.U32 UR5, UR5 ;  /* 0x00000005000572bd */ /* 0x000fd400080e0000 */
[----:B------:R-:W-:-:S06]  /*60f10*/  ULOP3.LUT UR4, URZ, UR4, URZ, 0x33, !UPT ;  /* 0x00000004ff047292 */ /* 0x000fcc000f8e33ff */
[----:B------:R-:W-:-:S04]  /*60f20*/  IMAD.U32 R2, RZ, RZ, UR4 ;  /* 0x00000004ff027e24 */ /* 0x000fc8000f8e00ff */
[----:B------:R-:W1:Y:S02]  /*60f30*/  REDUX UR7, R2 ;  /* 0x00000000020773c4 */ /* 0x000e640000000000 */
[----:B------:R2:W-:Y:S01]  /*60f40*/  UTCATOMSWS.AND URZ, UR4 ;  /* 0x0000000400ff79e3 */ /* 0x0005e20008000000 */
[----:B0-----:R-:W-:Y:S01]  /*60f50*/  ISETP.EQ.U32.AND P0, PT, R0, UR5, PT ;  /* 0x0000000500007c0c */ /* 0x001fe2000bf02070 */
[----:B-1----:R-:W-:-:S12]  /*60f60*/  IMAD.U32 R0, RZ, RZ, UR7 ;  /* 0x00000007ff007e24 */ /* 0x002fd8000f8e00ff */
[----:B------:R2:W-:Y:S01]  /*60f70*/  @P0 ATOMS.AND RZ, [UR6], R0 ;  /* 0x00000000ffff098c */ /* 0x0005e2000a800006 */
[----:B------:R-:W-:Y:S05]  /*60f80*/  BRA `(.L_x_13) ;  /* 0x0000000000147947 */ /* 0x000fea0003800000 */
.L_x_15:
[----:B------:R-:W-:-:S07]  /*60f90*/  MOV R2, 0x60fb0 ;  /* 0x00060fb000027802 */ /* 0x000fce0000000f00 */
[----:B------:R-:W-:Y:S05]  /*60fa0*/  CALL.REL.NOINC `($__internal_0_$__cuda_sm10x_tcgen05_guardrail_trap_col_being_dealloced_not_returned_by_alloc) ;  /* 0x00000000002c7944 */ /* 0x000fea0003c00000 */
[----:B------:R-:W-:Y:S05]  /*60fb0*/  BRA `(.L_x_13) ;  /* 0x0000000000087947 */ /* 0x000fea0003800000 */
.L_x_14:
[----:B------:R-:W-:-:S07]  /*60fc0*/  MOV R2, 0x60fe0 ;  /* 0x00060fe000027802 */ /* 0x000fce0000000f00 */
[----:B------:R-:W-:Y:S05]  /*60fd0*/  CALL.REL.NOINC `($__internal_2_$__cuda_sm10x_tcgen05_guardrail_trap_unallocated_columns_being_dealloced) ;  /* 0x0000000000387944 */ /* 0x000fea0003c00000 */
.L_x_13:
[----:B------:R-:W-:Y:S01]  /*60fe0*/  NOP ;  /* 0x0000000000007918 */ /* 0x000fe20000000000 */
[----:B--2---:R-:W-:Y:S05]  /*60ff0*/  EXIT ;  /* 0x000000000000794d */ /* 0x004fea0003800000 */
.L_x_8:
[----:B------:R-:W0:Y:S02]  /*61000*/  SYNCS.PHASECHK.TRANS64.TRYWAIT P1, [UR11], R8 ;  /* 0x00000008ff0075a7 */ /* 0x000e24000802110b */
[----:B0-----:R-:W-:Y:S05]  /*61010*/  @!P1 BRA `(.L_x_8) ;  /* 0xfffffffc00f89947 */ /* 0x001fea000383ffff */
[----:B------:R-:W-:Y:S05]  /*61020*/  BRA `(.L_x_16) ;  /* 0xfffffd68007c7947 */ /* 0x000fea000383ffff */
.L_x_12:
[----:B------:R-:W0:Y:S02]  /*61030*/  SYNCS.PHASECHK.TRANS64.TRYWAIT P5, [UR11], R4 ;  /* 0x00000004ff0075a7 */ /* 0x000e2400080a110b */
[----:B0-----:R-:W-:Y:S05]  /*61040*/  @!P5 BRA `(.L_x_12) ;  /* 0xfffffffc00f8d947 */ /* 0x001fea000383ffff */
[----:B------:R-:W-:Y:S05]  /*61050*/  BRA `(.L_x_11) ;  /* 0xfffffe8c00e87947 */ /* 0x000fea000383ffff */
        .weak           $__internal_0_$__cuda_sm10x_tcgen05_guardrail_trap_col_being_dealloced_not_returned_by_alloc
        .type           $__internal_0_$__cuda_sm10x_tcgen05_guardrail_trap_col_being_dealloced_not_returned_by_alloc,@function
        .size           $__internal_0_$__cuda_sm10x_tcgen05_guardrail_trap_col_being_dealloced_not_returned_by_alloc,($__internal_1_$__cuda_sm10x_tcgen05_guardrail_trap_phase_invalid_during_alloc - $__internal_0_$__cuda_sm10x_tcgen05_guardrail_trap_col_being_dealloced_not_returned_by_alloc)
$__internal_0_$__cuda_sm10x_tcgen05_guardrail_trap_col_being_dealloced_not_returned_by_alloc:
[----:B------:R-:W-:Y:S05]  /*61060*/  BPT.TRAP 0x1 ;  /* 0x000000040000795c */ /* 0x000fea0000300000 */
[----:B------:R-:W-:-:S04]  /*61070*/  IMAD.MOV.U32 R3, RZ, RZ, 0x0 ;  /* 0x00000000ff037424 */ /* 0x000fc800078e00ff */
[----:B------:R-:W-:Y:S05]  /*61080*/  RET.REL.NODEC R2 `(matmul_kernel) ;  /* 0xfffff9ec02dc7950 */ /* 0x000fea0003c3ffff */
        .weak           $__internal_1_$__cuda_sm10x_tcgen05_guardrail_trap_phase_invalid_during_alloc
        .type           $__internal_1_$__cuda_sm10x_tcgen05_guardrail_trap_phase_invalid_during_alloc,@function
        .size           $__internal_1_$__cuda_sm10x_tcgen05_guardrail_trap_phase_invalid_during_alloc,($__internal_2_$__cuda_sm10x_tcgen05_guardrail_trap_unallocated_columns_being_dealloced - $__internal_1_$__cuda_sm10x_tcgen05_guardrail_trap_phase_invalid_during_alloc)
$__internal_1_$__cuda_sm10x_tcgen05_guardrail_trap_phase_invalid_during_alloc:
[----:B------:R-:W-:Y:S05]  /*61090*/  BPT.TRAP 0x1 ;  /* 0x000000040000795c */ /* 0x000fea0000300000 */
[----:B------:R-:W-:-:S04]  /*610a0*/  IMAD.MOV.U32 R3, RZ, RZ, 0x0 ;  /* 0x00000000ff037424 */ /* 0x000fc800078e00ff */
[----:B------:R-:W-:Y:S05]  /*610b0*/  RET.REL.NODEC R2 `(matmul_kernel) ;  /* 0xfffff9ec02d07950 */ /* 0x000fea0003c3ffff */
        .weak           $__internal_2_$__cuda_sm10x_tcgen05_guardrail_trap_unallocated_columns_being_dealloced
        .type           $__internal_2_$__cuda_sm10x_tcgen05_guardrail_trap_unallocated_columns_being_dealloced,@function
        .size           $__internal_2_$__cuda_sm10x_tcgen05_guardrail_trap_unallocated_columns_being_dealloced,(.L_x_20 - $__internal_2_$__cuda_sm10x_tcgen05_guardrail_trap_unallocated_columns_being_dealloced)
$__internal_2_$__cuda_sm10x_tcgen05_guardrail_trap_unallocated_columns_being_dealloced:
[----:B------:R-:W-:Y:S05]  /*610c0*/  BPT.TRAP 0x1 ;  /* 0x000000040000795c */ /* 0x000fea0000300000 */
[----:B------:R-:W-:-:S04]  /*610d0*/  IMAD.MOV.U32 R3, RZ, RZ, 0x0 ;  /* 0x00000000ff037424 */ /* 0x000fc800078e00ff */
[----:B------:R-:W-:Y:S05]  /*610e0*/  RET.REL.NODEC R2 `(matmul_kernel) ;  /* 0xfffff9ec02c47950 */ /* 0x000fea0003c3ffff */
.L_x_17:
[----:B------:R-:W-:-:S00]  /*610f0*/  BRA `(.L_x_17) ;  /* 0xfffffffc00fc7947 */ /* 0x000fc0000383ffff */
[----:B------:R-:W-:-:S00]  /*61100*/  NOP ;  /* 0x0000000000007918 */ /* 0x000fc00000000000 */
[----:B------:R-:W-:-:S00]  /*61110*/  NOP ;  /* 0x0000000000007918 */ /* 0x000fc00000000000 */
[----:B------:R-:W-:-:S00]  /*61120*/  NOP ;  /* 0x0000000000007918 */ /* 0x000fc00000000000 */
[----:B------:R-:W-:-:S00]  /*61130*/  NOP ;  /* 0x0000000000007918 */ /* 0x000fc00000000000 */
[----:B------:R-:W-:-:S00]  /*61140*/  NOP ;  /* 0x0000000000007918 */ /* 0x000fc00000000000 */
[----:B------:R-:W-:-:S00]  /*61150*/  NOP ;  /* 0x0000000000007918 */ /* 0x000fc00000000000 */
[----:B------:R-:W-:-:S00]  /*61160*/  NOP ;  /* 0x0000000000007918 */ /* 0x000fc00000000000 */
[----:B------:R-:W-:-:S00]  /*61170*/  NOP ;  /* 0x0000000000007918 */ /* 0x000fc00000000000 */
.L_x_20:


//--------------------- .nv.shared.matmul_kernel  --------------------------
	.section	.nv.shared.matmul_kernel,"aw",@nobits
	.sectionflags	@""
	.align	16
	.zero		1024


//--------------------- .nv.shared.reserved.0     --------------------------
	.section	.nv.shared.reserved.0,"aw",@nobits
	.align	8
	.weak		__nv_reservedSMEM_offset_0_alias
	.size		__nv_reservedSMEM_offset_0_alias, 0, 64
	.other		__nv_reservedSMEM_offset_0_alias,@"STO_CUDA_RESERVED_SHARED STV_DEFAULT"
__nv_reservedSMEM_offset_0_alias:
	.zero		0
.nv.shared.reserved.0:
	.zero		64
	.weak		__nv_reservedSMEM_allocation_phase
	.type		__nv_reservedSMEM_allocation_phase,@object
	.size		__nv_reservedSMEM_allocation_phase,(.L_0 - __nv_reservedSMEM_allocation_phase)
__nv_reservedSMEM_allocation_phase:
	.zero		1
.L_0:
	.zero		7
	.weak		__nv_reservedSMEM_devtool_atexit_pc
	.type		__nv_reservedSMEM_devtool_atexit_pc,@object
	.size		__nv_reservedSMEM_devtool_atexit_pc,(__nv_reservedSMEM_allocation_mask - __nv_reservedSMEM_devtool_atexit_pc)
__nv_reservedSMEM_devtool_atexit_pc:
	.zero		8
	.weak		__nv_reservedSMEM_allocation_mask
	.type		__nv_reservedSMEM_allocation_mask,@object
	.size		__nv_reservedSMEM_allocation_mask,(.L_2 - __nv_reservedSMEM_allocation_mask)
__nv_reservedSMEM_allocation_mask:
	.zero		4
.L_2:


//--------------------- .nv.constant0.matmul_kernel --------------------------
	.section	.nv.constant0.matmul_kernel,"a",@progbits
	.sectionflags	@""
	.align	4
.nv.constant0.matmul_kernel:
	.zero		976


//--------------------- SYMBOLS --------------------------

	.type		.nv.reservedSmem.offset0,@object
	.size		.nv.reservedSmem.offset0,0x4
	.type		.nv.reservedSmem.cap,@object
	.size		.nv.reservedSmem.cap,0x4
